//
// Generated by NVIDIA NVVM Compiler
//
// Compiler Build ID: CL-36424714
// Cuda compilation tools, release 13.0, V13.0.88
// Based on NVVM 20.0.0
//

.version 9.0
.target sm_100
.address_size 64

	// .globl	_Z13kernel_sha256PKhiPhi
.extern .func  (.param .b32 func_retval0) vprintf
(
	.param .b64 vprintf_param_0,
	.param .b64 vprintf_param_1
)
;
.const .align 1 .b8 wordlist[22528];
.const .align 8 .b8 K[640] = {34, 174, 40, 215, 152, 47, 138, 66, 205, 101, 239, 35, 145, 68, 55, 113, 47, 59, 77, 236, 207, 251, 192, 181, 188, 219, 137, 129, 165, 219, 181, 233, 56, 181, 72, 243, 91, 194, 86, 57, 25, 208, 5, 182, 241, 17, 241, 89, 155, 79, 25, 175, 164, 130, 63, 146, 24, 129, 109, 218, 213, 94, 28, 171, 66, 2, 3, 163, 152, 170, 7, 216, 190, 111, 112, 69, 1, 91, 131, 18, 140, 178, 228, 78, 190, 133, 49, 36, 226, 180, 255, 213, 195, 125, 12, 85, 111, 137, 123, 242, 116, 93, 190, 114, 177, 150, 22, 59, 254, 177, 222, 128, 53, 18, 199, 37, 167, 6, 220, 155, 148, 38, 105, 207, 116, 241, 155, 193, 210, 74, 241, 158, 193, 105, 155, 228, 227, 37, 79, 56, 134, 71, 190, 239, 181, 213, 140, 139, 198, 157, 193, 15, 101, 156, 172, 119, 204, 161, 12, 36, 117, 2, 43, 89, 111, 44, 233, 45, 131, 228, 166, 110, 170, 132, 116, 74, 212, 251, 65, 189, 220, 169, 176, 92, 181, 83, 17, 131, 218, 136, 249, 118, 171, 223, 102, 238, 82, 81, 62, 152, 16, 50, 180, 45, 109, 198, 49, 168, 63, 33, 251, 152, 200, 39, 3, 176, 228, 14, 239, 190, 199, 127, 89, 191, 194, 143, 168, 61, 243, 11, 224, 198, 37, 167, 10, 147, 71, 145, 167, 213, 111, 130, 3, 224, 81, 99, 202, 6, 112, 110, 14, 10, 103, 41, 41, 20, 252, 47, 210, 70, 133, 10, 183, 39, 38, 201, 38, 92, 56, 33, 27, 46, 237, 42, 196, 90, 252, 109, 44, 77, 223, 179, 149, 157, 19, 13, 56, 83, 222, 99, 175, 139, 84, 115, 10, 101, 168, 178, 119, 60, 187, 10, 106, 118, 230, 174, 237, 71, 46, 201, 194, 129, 59, 53, 130, 20, 133, 44, 114, 146, 100, 3, 241, 76, 161, 232, 191, 162, 1, 48, 66, 188, 75, 102, 26, 168, 145, 151, 248, 208, 112, 139, 75, 194, 48, 190, 84, 6, 163, 81, 108, 199, 24, 82, 239, 214, 25, 232, 146, 209, 16, 169, 101, 85, 36, 6, 153, 214, 42, 32, 113, 87, 133, 53, 14, 244, 184, 209, 187, 50, 112, 160, 106, 16, 200, 208, 210, 184, 22, 193, 164, 25, 83, 171, 65, 81, 8, 108, 55, 30, 153, 235, 142, 223, 76, 119, 72, 39, 168, 72, 155, 225, 181, 188, 176, 52, 99, 90, 201, 197, 179, 12, 28, 57, 203, 138, 65, 227, 74, 170, 216, 78, 115, 227, 99, 119, 79, 202, 156, 91, 163, 184, 178, 214, 243, 111, 46, 104, 252, 178, 239, 93, 238, 130, 143, 116, 96, 47, 23, 67, 111, 99, 165, 120, 114, 171, 240, 161, 20, 120, 200, 132, 236, 57, 100, 26, 8, 2, 199, 140, 40, 30, 99, 35, 250, 255, 190, 144, 233, 189, 130, 222, 235, 108, 80, 164, 21, 121, 198, 178, 247, 163, 249, 190, 43, 83, 114, 227, 242, 120, 113, 198, 156, 97, 38, 234, 206, 62, 39, 202, 7, 194, 192, 33, 199, 184, 134, 209, 30, 235, 224, 205, 214, 125, 218, 234, 120, 209, 110, 238, 127, 79, 125, 245, 186, 111, 23, 114, 170, 103, 240, 6, 166, 152, 200, 162, 197, 125, 99, 10, 174, 13, 249, 190, 4, 152, 63, 17, 27, 71, 28, 19, 53, 11, 113, 27, 132, 125, 4, 35, 245, 119, 219, 40, 147, 36, 199, 64, 123, 171, 202, 50, 188, 190, 201, 21, 10, 190, 158, 60, 76, 13, 16, 156, 196, 103, 29, 67, 182, 66, 62, 203, 190, 212, 197, 76, 42, 126, 101, 252, 156, 41, 127, 89, 236, 250, 214, 58, 171, 111, 203, 95, 23, 88, 71, 74, 140, 25, 68, 108};
.const .align 4 .b8 K256[256] = {152, 47, 138, 66, 145, 68, 55, 113, 207, 251, 192, 181, 165, 219, 181, 233, 91, 194, 86, 57, 241, 17, 241, 89, 164, 130, 63, 146, 213, 94, 28, 171, 152, 170, 7, 216, 1, 91, 131, 18, 190, 133, 49, 36, 195, 125, 12, 85, 116, 93, 190, 114, 254, 177, 222, 128, 167, 6, 220, 155, 116, 241, 155, 193, 193, 105, 155, 228, 134, 71, 190, 239, 198, 157, 193, 15, 204, 161, 12, 36, 111, 44, 233, 45, 170, 132, 116, 74, 220, 169, 176, 92, 218, 136, 249, 118, 82, 81, 62, 152, 109, 198, 49, 168, 200, 39, 3, 176, 199, 127, 89, 191, 243, 11, 224, 198, 71, 145, 167, 213, 81, 99, 202, 6, 103, 41, 41, 20, 133, 10, 183, 39, 56, 33, 27, 46, 252, 109, 44, 77, 19, 13, 56, 83, 84, 115, 10, 101, 187, 10, 106, 118, 46, 201, 194, 129, 133, 44, 114, 146, 161, 232, 191, 162, 75, 102, 26, 168, 112, 139, 75, 194, 163, 81, 108, 199, 25, 232, 146, 209, 36, 6, 153, 214, 133, 53, 14, 244, 112, 160, 106, 16, 22, 193, 164, 25, 8, 108, 55, 30, 76, 119, 72, 39, 181, 188, 176, 52, 179, 12, 28, 57, 74, 170, 216, 78, 79, 202, 156, 91, 243, 111, 46, 104, 238, 130, 143, 116, 111, 99, 165, 120, 20, 120, 200, 132, 8, 2, 199, 140, 250, 255, 190, 144, 235, 108, 80, 164, 247, 163, 249, 190, 242, 120, 113, 198};
.const .align 8 .b8 SECP256K1_P[32] = {47, 252, 255, 255, 255, 255, 255, 255, 255, 255, 255, 255, 255, 255, 255, 255, 255, 255, 255, 255, 255, 255, 255, 255, 255, 255, 255, 255, 255, 255, 255, 255};
.const .align 8 .b8 EXP_P_MINUS_2[32] = {45, 252, 255, 255, 255, 255, 255, 255, 255, 255, 255, 255, 255, 255, 255, 255, 255, 255, 255, 255, 255, 255, 255, 255, 255, 255, 255, 255, 255, 255, 255, 255};
.global .align 1 .b8 $str$1[22] = {91, 70, 79, 85, 78, 68, 93, 32, 77, 110, 101, 109, 111, 110, 105, 99, 58, 32, 37, 115, 10};

.visible .entry _Z13kernel_sha256PKhiPhi(
	.param .u64 .ptr .align 1 _Z13kernel_sha256PKhiPhi_param_0,
	.param .u32 _Z13kernel_sha256PKhiPhi_param_1,
	.param .u64 .ptr .align 1 _Z13kernel_sha256PKhiPhi_param_2,
	.param .u32 _Z13kernel_sha256PKhiPhi_param_3
)
{
	.local .align 16 .b8 	__local_depot0[64];
	.reg .b64 	%SP;
	.reg .b64 	%SPL;
	.reg .pred 	%p<11>;
	.reg .b16 	%rs<46>;
	.reg .b32 	%r<2553>;
	.reg .b64 	%rd<40>;

	mov.u64 	%SPL, __local_depot0;
	ld.param.u64 	%rd16, [_Z13kernel_sha256PKhiPhi_param_0];
	ld.param.u64 	%rd17, [_Z13kernel_sha256PKhiPhi_param_2];
	ld.param.u32 	%r18, [_Z13kernel_sha256PKhiPhi_param_3];
	add.u64 	%rd1, %SPL, 0;
	mov.u32 	%r19, %ctaid.x;
	mov.u32 	%r20, %ntid.x;
	mov.u32 	%r21, %tid.x;
	mad.lo.s32 	%r1, %r19, %r20, %r21;
	setp.ge.s32 	%p1, %r1, %r18;
	@%p1 bra 	$L__BB0_15;
	ld.param.u32 	%r2542, [_Z13kernel_sha256PKhiPhi_param_1];
	cvta.to.global.u64 	%rd19, %rd17;
	cvta.to.global.u64 	%rd2, %rd16;
	mul.lo.s32 	%r22, %r2542, %r1;
	cvt.s64.s32 	%rd3, %r22;
	shl.b32 	%r23, %r1, 5;
	cvt.s64.s32 	%rd20, %r23;
	add.s64 	%rd4, %rd19, %rd20;
	mov.b32 	%r24, 0;
	st.local.v4.b32 	[%rd1], {%r24, %r24, %r24, %r24};
	st.local.v4.b32 	[%rd1+16], {%r24, %r24, %r24, %r24};
	st.local.v4.b32 	[%rd1+32], {%r24, %r24, %r24, %r24};
	st.local.v2.b32 	[%rd1+48], {%r24, %r24};
	st.local.u32 	[%rd1+56], %r24;
	mov.b16 	%rs1, 0;
	st.local.v2.u8 	[%rd1+60], {%rs1, %rs1};
	setp.lt.s32 	%p2, %r2542, 1;
	@%p2 bra 	$L__BB0_14;
	ld.param.u32 	%r2543, [_Z13kernel_sha256PKhiPhi_param_1];
	and.b32  	%r2, %r2543, 15;
	setp.lt.u32 	%p3, %r2543, 16;
	mov.b32 	%r2550, 0;
	@%p3 bra 	$L__BB0_5;
	ld.param.u32 	%r2544, [_Z13kernel_sha256PKhiPhi_param_1];
	and.b32  	%r2550, %r2544, 2147483632;
	neg.s32 	%r2548, %r2550;
	add.s64 	%rd21, %rd3, %rd2;
	add.s64 	%rd36, %rd21, 7;
	mov.u64 	%rd37, %rd1;
$L__BB0_4:
	.pragma "nounroll";
	ld.global.u8 	%r26, [%rd36+8];
	ld.global.u8 	%r27, [%rd36+7];
	prmt.b32 	%r28, %r27, %r26, 0x3340U;
	ld.global.u8 	%r29, [%rd36+6];
	ld.global.u8 	%r30, [%rd36+5];
	prmt.b32 	%r31, %r30, %r29, 0x3340U;
	prmt.b32 	%r32, %r31, %r28, 0x5410U;
	ld.global.u8 	%r33, [%rd36+4];
	ld.global.u8 	%r34, [%rd36+3];
	prmt.b32 	%r35, %r34, %r33, 0x3340U;
	ld.global.u8 	%r36, [%rd36+2];
	ld.global.u8 	%r37, [%rd36+1];
	prmt.b32 	%r38, %r37, %r36, 0x3340U;
	prmt.b32 	%r39, %r38, %r35, 0x5410U;
	ld.global.u8 	%r40, [%rd36];
	ld.global.u8 	%r41, [%rd36+-1];
	prmt.b32 	%r42, %r41, %r40, 0x3340U;
	ld.global.u8 	%r43, [%rd36+-2];
	ld.global.u8 	%r44, [%rd36+-3];
	prmt.b32 	%r45, %r44, %r43, 0x3340U;
	prmt.b32 	%r46, %r45, %r42, 0x5410U;
	ld.global.u8 	%r47, [%rd36+-4];
	ld.global.u8 	%r48, [%rd36+-5];
	prmt.b32 	%r49, %r48, %r47, 0x3340U;
	ld.global.u8 	%r50, [%rd36+-6];
	ld.global.u8 	%r51, [%rd36+-7];
	prmt.b32 	%r52, %r51, %r50, 0x3340U;
	prmt.b32 	%r53, %r52, %r49, 0x5410U;
	st.local.v4.b32 	[%rd37], {%r53, %r46, %r39, %r32};
	add.s32 	%r2548, %r2548, 16;
	add.s64 	%rd37, %rd37, 16;
	add.s64 	%rd36, %rd36, 16;
	setp.ne.s32 	%p4, %r2548, 0;
	@%p4 bra 	$L__BB0_4;
$L__BB0_5:
	setp.eq.s32 	%p5, %r2, 0;
	@%p5 bra 	$L__BB0_14;
	ld.param.u32 	%r2545, [_Z13kernel_sha256PKhiPhi_param_1];
	and.b32  	%r8, %r2545, 7;
	setp.lt.u32 	%p6, %r2, 8;
	@%p6 bra 	$L__BB0_8;
	cvt.u64.u32 	%rd22, %r2550;
	add.s64 	%rd23, %rd22, %rd3;
	add.s64 	%rd24, %rd2, %rd23;
	ld.global.u8 	%rs2, [%rd24];
	add.s64 	%rd25, %rd1, %rd22;
	st.local.u8 	[%rd25], %rs2;
	ld.global.u8 	%rs3, [%rd24+1];
	st.local.u8 	[%rd25+1], %rs3;
	ld.global.u8 	%rs4, [%rd24+2];
	st.local.u8 	[%rd25+2], %rs4;
	ld.global.u8 	%rs5, [%rd24+3];
	st.local.u8 	[%rd25+3], %rs5;
	ld.global.u8 	%rs6, [%rd24+4];
	st.local.u8 	[%rd25+4], %rs6;
	ld.global.u8 	%rs7, [%rd24+5];
	st.local.u8 	[%rd25+5], %rs7;
	ld.global.u8 	%rs8, [%rd24+6];
	st.local.u8 	[%rd25+6], %rs8;
	ld.global.u8 	%rs9, [%rd24+7];
	st.local.u8 	[%rd25+7], %rs9;
	add.s32 	%r2550, %r2550, 8;
$L__BB0_8:
	setp.eq.s32 	%p7, %r8, 0;
	@%p7 bra 	$L__BB0_14;
	ld.param.u32 	%r2546, [_Z13kernel_sha256PKhiPhi_param_1];
	and.b32  	%r11, %r2546, 3;
	setp.lt.u32 	%p8, %r8, 4;
	@%p8 bra 	$L__BB0_11;
	cvt.u64.u32 	%rd26, %r2550;
	add.s64 	%rd27, %rd26, %rd3;
	add.s64 	%rd28, %rd2, %rd27;
	ld.global.u8 	%rs10, [%rd28];
	add.s64 	%rd29, %rd1, %rd26;
	st.local.u8 	[%rd29], %rs10;
	ld.global.u8 	%rs11, [%rd28+1];
	st.local.u8 	[%rd29+1], %rs11;
	ld.global.u8 	%rs12, [%rd28+2];
	st.local.u8 	[%rd29+2], %rs12;
	ld.global.u8 	%rs13, [%rd28+3];
	st.local.u8 	[%rd29+3], %rs13;
	add.s32 	%r2550, %r2550, 4;
$L__BB0_11:
	setp.eq.s32 	%p9, %r11, 0;
	@%p9 bra 	$L__BB0_14;
	cvt.u64.u32 	%rd30, %r2550;
	add.s64 	%rd39, %rd1, %rd30;
	add.s64 	%rd31, %rd3, %rd30;
	add.s64 	%rd38, %rd2, %rd31;
	neg.s32 	%r2552, %r11;
$L__BB0_13:
	.pragma "nounroll";
	ld.global.u8 	%rs14, [%rd38];
	st.local.u8 	[%rd39], %rs14;
	add.s64 	%rd39, %rd39, 1;
	add.s64 	%rd38, %rd38, 1;
	add.s32 	%r2552, %r2552, 1;
	setp.ne.s32 	%p10, %r2552, 0;
	@%p10 bra 	$L__BB0_13;
$L__BB0_14:
	ld.param.u32 	%r2547, [_Z13kernel_sha256PKhiPhi_param_1];
	cvt.s64.s32 	%rd32, %r2547;
	add.s64 	%rd33, %rd1, %rd32;
	mov.b16 	%rs15, 128;
	st.local.u8 	[%rd33], %rs15;
	shl.b32 	%r54, %r2547, 3;
	ld.local.v4.b32 	{%r55, %r56, %r57, %r58}, [%rd1];
	bfe.u32 	%r59, %r58, 16, 8;
	cvt.u16.u32 	%rs16, %r59;
	bfe.u32 	%r60, %r58, 8, 8;
	bfe.u32 	%r61, %r58, 0, 8;
	bfe.u32 	%r62, %r57, 16, 8;
	cvt.u16.u32 	%rs17, %r62;
	bfe.u32 	%r63, %r57, 8, 8;
	bfe.u32 	%r64, %r57, 0, 8;
	bfe.u32 	%r65, %r56, 16, 8;
	cvt.u16.u32 	%rs18, %r65;
	bfe.u32 	%r66, %r56, 8, 8;
	bfe.u32 	%r67, %r56, 0, 8;
	bfe.u32 	%r68, %r55, 16, 8;
	cvt.u16.u32 	%rs19, %r68;
	bfe.u32 	%r69, %r55, 8, 8;
	bfe.u32 	%r70, %r55, 0, 8;
	shl.b32 	%r71, %r70, 24;
	shl.b32 	%r72, %r69, 16;
	and.b32  	%r73, %r72, 16711680;
	or.b32  	%r74, %r73, %r71;
	and.b16  	%rs20, %rs19, 255;
	mul.wide.u16 	%r75, %rs20, 256;
	or.b32  	%r76, %r74, %r75;
	bfe.u32 	%r77, %r55, 24, 8;
	or.b32  	%r78, %r76, %r77;
	shl.b32 	%r79, %r67, 24;
	shl.b32 	%r80, %r66, 16;
	and.b32  	%r81, %r80, 16711680;
	or.b32  	%r82, %r81, %r79;
	and.b16  	%rs21, %rs18, 255;
	mul.wide.u16 	%r83, %rs21, 256;
	or.b32  	%r84, %r82, %r83;
	bfe.u32 	%r85, %r56, 24, 8;
	or.b32  	%r86, %r84, %r85;
	shl.b32 	%r87, %r64, 24;
	shl.b32 	%r88, %r63, 16;
	and.b32  	%r89, %r88, 16711680;
	or.b32  	%r90, %r89, %r87;
	and.b16  	%rs22, %rs17, 255;
	mul.wide.u16 	%r91, %rs22, 256;
	or.b32  	%r92, %r90, %r91;
	bfe.u32 	%r93, %r57, 24, 8;
	or.b32  	%r94, %r92, %r93;
	shl.b32 	%r95, %r61, 24;
	shl.b32 	%r96, %r60, 16;
	and.b32  	%r97, %r96, 16711680;
	or.b32  	%r98, %r97, %r95;
	and.b16  	%rs23, %rs16, 255;
	mul.wide.u16 	%r99, %rs23, 256;
	or.b32  	%r100, %r98, %r99;
	bfe.u32 	%r101, %r58, 24, 8;
	or.b32  	%r102, %r100, %r101;
	ld.local.v4.b32 	{%r103, %r104, %r105, %r106}, [%rd1+16];
	bfe.u32 	%r107, %r106, 16, 8;
	cvt.u16.u32 	%rs24, %r107;
	bfe.u32 	%r108, %r106, 8, 8;
	bfe.u32 	%r109, %r106, 0, 8;
	bfe.u32 	%r110, %r105, 16, 8;
	cvt.u16.u32 	%rs25, %r110;
	bfe.u32 	%r111, %r105, 8, 8;
	bfe.u32 	%r112, %r105, 0, 8;
	bfe.u32 	%r113, %r104, 16, 8;
	cvt.u16.u32 	%rs26, %r113;
	bfe.u32 	%r114, %r104, 8, 8;
	bfe.u32 	%r115, %r104, 0, 8;
	bfe.u32 	%r116, %r103, 16, 8;
	cvt.u16.u32 	%rs27, %r116;
	bfe.u32 	%r117, %r103, 8, 8;
	bfe.u32 	%r118, %r103, 0, 8;
	shl.b32 	%r119, %r118, 24;
	shl.b32 	%r120, %r117, 16;
	and.b32  	%r121, %r120, 16711680;
	or.b32  	%r122, %r121, %r119;
	and.b16  	%rs28, %rs27, 255;
	mul.wide.u16 	%r123, %rs28, 256;
	or.b32  	%r124, %r122, %r123;
	bfe.u32 	%r125, %r103, 24, 8;
	or.b32  	%r126, %r124, %r125;
	shl.b32 	%r127, %r115, 24;
	shl.b32 	%r128, %r114, 16;
	and.b32  	%r129, %r128, 16711680;
	or.b32  	%r130, %r129, %r127;
	and.b16  	%rs29, %rs26, 255;
	mul.wide.u16 	%r131, %rs29, 256;
	or.b32  	%r132, %r130, %r131;
	bfe.u32 	%r133, %r104, 24, 8;
	or.b32  	%r134, %r132, %r133;
	shl.b32 	%r135, %r112, 24;
	shl.b32 	%r136, %r111, 16;
	and.b32  	%r137, %r136, 16711680;
	or.b32  	%r138, %r137, %r135;
	and.b16  	%rs30, %rs25, 255;
	mul.wide.u16 	%r139, %rs30, 256;
	or.b32  	%r140, %r138, %r139;
	bfe.u32 	%r141, %r105, 24, 8;
	or.b32  	%r142, %r140, %r141;
	shl.b32 	%r143, %r109, 24;
	shl.b32 	%r144, %r108, 16;
	and.b32  	%r145, %r144, 16711680;
	or.b32  	%r146, %r145, %r143;
	and.b16  	%rs31, %rs24, 255;
	mul.wide.u16 	%r147, %rs31, 256;
	or.b32  	%r148, %r146, %r147;
	bfe.u32 	%r149, %r106, 24, 8;
	or.b32  	%r150, %r148, %r149;
	ld.local.v4.b32 	{%r151, %r152, %r153, %r154}, [%rd1+32];
	bfe.u32 	%r155, %r154, 16, 8;
	cvt.u16.u32 	%rs32, %r155;
	bfe.u32 	%r156, %r154, 8, 8;
	bfe.u32 	%r157, %r154, 0, 8;
	bfe.u32 	%r158, %r153, 16, 8;
	cvt.u16.u32 	%rs33, %r158;
	bfe.u32 	%r159, %r153, 8, 8;
	bfe.u32 	%r160, %r153, 0, 8;
	bfe.u32 	%r161, %r152, 16, 8;
	cvt.u16.u32 	%rs34, %r161;
	bfe.u32 	%r162, %r152, 8, 8;
	bfe.u32 	%r163, %r152, 0, 8;
	bfe.u32 	%r164, %r151, 16, 8;
	cvt.u16.u32 	%rs35, %r164;
	bfe.u32 	%r165, %r151, 8, 8;
	bfe.u32 	%r166, %r151, 0, 8;
	shl.b32 	%r167, %r166, 24;
	shl.b32 	%r168, %r165, 16;
	and.b32  	%r169, %r168, 16711680;
	or.b32  	%r170, %r169, %r167;
	and.b16  	%rs36, %rs35, 255;
	mul.wide.u16 	%r171, %rs36, 256;
	or.b32  	%r172, %r170, %r171;
	bfe.u32 	%r173, %r151, 24, 8;
	or.b32  	%r174, %r172, %r173;
	shl.b32 	%r175, %r163, 24;
	shl.b32 	%r176, %r162, 16;
	and.b32  	%r177, %r176, 16711680;
	or.b32  	%r178, %r177, %r175;
	and.b16  	%rs37, %rs34, 255;
	mul.wide.u16 	%r179, %rs37, 256;
	or.b32  	%r180, %r178, %r179;
	bfe.u32 	%r181, %r152, 24, 8;
	or.b32  	%r182, %r180, %r181;
	shl.b32 	%r183, %r160, 24;
	shl.b32 	%r184, %r159, 16;
	and.b32  	%r185, %r184, 16711680;
	or.b32  	%r186, %r185, %r183;
	and.b16  	%rs38, %rs33, 255;
	mul.wide.u16 	%r187, %rs38, 256;
	or.b32  	%r188, %r186, %r187;
	bfe.u32 	%r189, %r153, 24, 8;
	or.b32  	%r190, %r188, %r189;
	shl.b32 	%r191, %r157, 24;
	shl.b32 	%r192, %r156, 16;
	and.b32  	%r193, %r192, 16711680;
	or.b32  	%r194, %r193, %r191;
	and.b16  	%rs39, %rs32, 255;
	mul.wide.u16 	%r195, %rs39, 256;
	or.b32  	%r196, %r194, %r195;
	bfe.u32 	%r197, %r154, 24, 8;
	or.b32  	%r198, %r196, %r197;
	ld.local.v4.b32 	{%r199, %r200, %r201, %r202}, [%rd1+48];
	mov.b64 	%rd34, {%r203, %r202};
	bfe.u32 	%r204, %r202, 0, 8;
	bfe.u32 	%r205, %r201, 16, 8;
	cvt.u16.u32 	%rs40, %r205;
	bfe.u32 	%r206, %r201, 8, 8;
	bfe.u32 	%r207, %r201, 0, 8;
	bfe.u32 	%r208, %r200, 16, 8;
	cvt.u16.u32 	%rs41, %r208;
	bfe.u32 	%r209, %r200, 8, 8;
	bfe.u32 	%r210, %r200, 0, 8;
	bfe.u32 	%r211, %r199, 16, 8;
	cvt.u16.u32 	%rs42, %r211;
	bfe.u32 	%r212, %r199, 8, 8;
	bfe.u32 	%r213, %r199, 0, 8;
	shl.b32 	%r214, %r213, 24;
	shl.b32 	%r215, %r212, 16;
	and.b32  	%r216, %r215, 16711680;
	or.b32  	%r217, %r216, %r214;
	and.b16  	%rs43, %rs42, 255;
	mul.wide.u16 	%r218, %rs43, 256;
	or.b32  	%r219, %r217, %r218;
	bfe.u32 	%r220, %r199, 24, 8;
	or.b32  	%r221, %r219, %r220;
	shl.b32 	%r222, %r210, 24;
	shl.b32 	%r223, %r209, 16;
	and.b32  	%r224, %r223, 16711680;
	or.b32  	%r225, %r224, %r222;
	and.b16  	%rs44, %rs41, 255;
	mul.wide.u16 	%r226, %rs44, 256;
	or.b32  	%r227, %r225, %r226;
	bfe.u32 	%r228, %r200, 24, 8;
	or.b32  	%r229, %r227, %r228;
	shl.b32 	%r230, %r207, 24;
	shl.b32 	%r231, %r206, 16;
	and.b32  	%r232, %r231, 16711680;
	or.b32  	%r233, %r232, %r230;
	and.b16  	%rs45, %rs40, 255;
	mul.wide.u16 	%r234, %rs45, 256;
	or.b32  	%r235, %r233, %r234;
	bfe.u32 	%r236, %r201, 24, 8;
	or.b32  	%r237, %r235, %r236;
	shl.b32 	%r238, %r204, 24;
	shr.u64 	%rd35, %rd34, 40;
	cvt.u32.u64 	%r239, %rd35;
	shl.b32 	%r240, %r239, 16;
	and.b32  	%r241, %r240, 16711680;
	or.b32  	%r242, %r241, %r238;
	and.b32  	%r243, %r54, 65280;
	or.b32  	%r244, %r242, %r243;
	and.b32  	%r245, %r54, 248;
	or.b32  	%r246, %r244, %r245;
	shf.l.wrap.b32 	%r247, %r86, %r86, 25;
	shf.l.wrap.b32 	%r248, %r84, %r86, 14;
	xor.b32  	%r249, %r247, %r248;
	shr.u32 	%r250, %r86, 3;
	xor.b32  	%r251, %r249, %r250;
	shf.l.wrap.b32 	%r252, %r235, %r237, 15;
	shf.l.wrap.b32 	%r253, %r235, %r237, 13;
	xor.b32  	%r254, %r252, %r253;
	shr.u32 	%r255, %r235, 10;
	xor.b32  	%r256, %r254, %r255;
	add.s32 	%r257, %r251, %r78;
	add.s32 	%r258, %r257, %r182;
	add.s32 	%r259, %r258, %r256;
	shf.l.wrap.b32 	%r260, %r94, %r94, 25;
	shf.l.wrap.b32 	%r261, %r92, %r94, 14;
	xor.b32  	%r262, %r260, %r261;
	shr.u32 	%r263, %r94, 3;
	xor.b32  	%r264, %r262, %r263;
	shf.l.wrap.b32 	%r265, %r242, %r246, 15;
	shf.l.wrap.b32 	%r266, %r242, %r246, 13;
	xor.b32  	%r267, %r265, %r266;
	shr.u32 	%r268, %r244, 10;
	xor.b32  	%r269, %r267, %r268;
	add.s32 	%r270, %r264, %r86;
	add.s32 	%r271, %r270, %r190;
	add.s32 	%r272, %r271, %r269;
	shf.l.wrap.b32 	%r273, %r102, %r102, 25;
	shf.l.wrap.b32 	%r274, %r100, %r102, 14;
	xor.b32  	%r275, %r273, %r274;
	shr.u32 	%r276, %r102, 3;
	xor.b32  	%r277, %r275, %r276;
	shf.l.wrap.b32 	%r278, %r259, %r259, 15;
	shf.l.wrap.b32 	%r279, %r259, %r259, 13;
	xor.b32  	%r280, %r278, %r279;
	shr.u32 	%r281, %r259, 10;
	xor.b32  	%r282, %r280, %r281;
	add.s32 	%r283, %r277, %r94;
	add.s32 	%r284, %r283, %r198;
	add.s32 	%r285, %r284, %r282;
	shf.l.wrap.b32 	%r286, %r126, %r126, 25;
	shf.l.wrap.b32 	%r287, %r124, %r126, 14;
	xor.b32  	%r288, %r286, %r287;
	shr.u32 	%r289, %r126, 3;
	xor.b32  	%r290, %r288, %r289;
	shf.l.wrap.b32 	%r291, %r272, %r272, 15;
	shf.l.wrap.b32 	%r292, %r272, %r272, 13;
	xor.b32  	%r293, %r291, %r292;
	shr.u32 	%r294, %r272, 10;
	xor.b32  	%r295, %r293, %r294;
	add.s32 	%r296, %r290, %r102;
	add.s32 	%r297, %r296, %r221;
	add.s32 	%r298, %r297, %r295;
	shf.l.wrap.b32 	%r299, %r134, %r134, 25;
	shf.l.wrap.b32 	%r300, %r132, %r134, 14;
	xor.b32  	%r301, %r299, %r300;
	shr.u32 	%r302, %r134, 3;
	xor.b32  	%r303, %r301, %r302;
	shf.l.wrap.b32 	%r304, %r285, %r285, 15;
	shf.l.wrap.b32 	%r305, %r285, %r285, 13;
	xor.b32  	%r306, %r304, %r305;
	shr.u32 	%r307, %r285, 10;
	xor.b32  	%r308, %r306, %r307;
	add.s32 	%r309, %r303, %r126;
	add.s32 	%r310, %r309, %r229;
	add.s32 	%r311, %r310, %r308;
	shf.l.wrap.b32 	%r312, %r142, %r142, 25;
	shf.l.wrap.b32 	%r313, %r140, %r142, 14;
	xor.b32  	%r314, %r312, %r313;
	shr.u32 	%r315, %r142, 3;
	xor.b32  	%r316, %r314, %r315;
	shf.l.wrap.b32 	%r317, %r298, %r298, 15;
	shf.l.wrap.b32 	%r318, %r298, %r298, 13;
	xor.b32  	%r319, %r317, %r318;
	shr.u32 	%r320, %r298, 10;
	xor.b32  	%r321, %r319, %r320;
	add.s32 	%r322, %r316, %r134;
	add.s32 	%r323, %r322, %r237;
	add.s32 	%r324, %r323, %r321;
	shf.l.wrap.b32 	%r325, %r150, %r150, 25;
	shf.l.wrap.b32 	%r326, %r148, %r150, 14;
	xor.b32  	%r327, %r325, %r326;
	shr.u32 	%r328, %r150, 3;
	xor.b32  	%r329, %r327, %r328;
	shf.l.wrap.b32 	%r330, %r311, %r311, 15;
	shf.l.wrap.b32 	%r331, %r311, %r311, 13;
	xor.b32  	%r332, %r330, %r331;
	shr.u32 	%r333, %r311, 10;
	xor.b32  	%r334, %r332, %r333;
	add.s32 	%r335, %r329, %r142;
	add.s32 	%r336, %r335, %r246;
	add.s32 	%r337, %r336, %r334;
	shf.l.wrap.b32 	%r338, %r174, %r174, 25;
	shf.l.wrap.b32 	%r339, %r172, %r174, 14;
	xor.b32  	%r340, %r338, %r339;
	shr.u32 	%r341, %r174, 3;
	xor.b32  	%r342, %r340, %r341;
	shf.l.wrap.b32 	%r343, %r324, %r324, 15;
	shf.l.wrap.b32 	%r344, %r324, %r324, 13;
	xor.b32  	%r345, %r343, %r344;
	shr.u32 	%r346, %r324, 10;
	xor.b32  	%r347, %r345, %r346;
	add.s32 	%r348, %r342, %r150;
	add.s32 	%r349, %r348, %r259;
	add.s32 	%r350, %r349, %r347;
	shf.l.wrap.b32 	%r351, %r182, %r182, 25;
	shf.l.wrap.b32 	%r352, %r180, %r182, 14;
	xor.b32  	%r353, %r351, %r352;
	shr.u32 	%r354, %r182, 3;
	xor.b32  	%r355, %r353, %r354;
	shf.l.wrap.b32 	%r356, %r337, %r337, 15;
	shf.l.wrap.b32 	%r357, %r337, %r337, 13;
	xor.b32  	%r358, %r356, %r357;
	shr.u32 	%r359, %r337, 10;
	xor.b32  	%r360, %r358, %r359;
	add.s32 	%r361, %r355, %r174;
	add.s32 	%r362, %r361, %r272;
	add.s32 	%r363, %r362, %r360;
	shf.l.wrap.b32 	%r364, %r190, %r190, 25;
	shf.l.wrap.b32 	%r365, %r188, %r190, 14;
	xor.b32  	%r366, %r364, %r365;
	shr.u32 	%r367, %r190, 3;
	xor.b32  	%r368, %r366, %r367;
	shf.l.wrap.b32 	%r369, %r350, %r350, 15;
	shf.l.wrap.b32 	%r370, %r350, %r350, 13;
	xor.b32  	%r371, %r369, %r370;
	shr.u32 	%r372, %r350, 10;
	xor.b32  	%r373, %r371, %r372;
	add.s32 	%r374, %r368, %r182;
	add.s32 	%r375, %r374, %r285;
	add.s32 	%r376, %r375, %r373;
	shf.l.wrap.b32 	%r377, %r198, %r198, 25;
	shf.l.wrap.b32 	%r378, %r196, %r198, 14;
	xor.b32  	%r379, %r377, %r378;
	shr.u32 	%r380, %r198, 3;
	xor.b32  	%r381, %r379, %r380;
	shf.l.wrap.b32 	%r382, %r363, %r363, 15;
	shf.l.wrap.b32 	%r383, %r363, %r363, 13;
	xor.b32  	%r384, %r382, %r383;
	shr.u32 	%r385, %r363, 10;
	xor.b32  	%r386, %r384, %r385;
	add.s32 	%r387, %r381, %r190;
	add.s32 	%r388, %r387, %r298;
	add.s32 	%r389, %r388, %r386;
	shf.l.wrap.b32 	%r390, %r221, %r221, 25;
	shf.l.wrap.b32 	%r391, %r219, %r221, 14;
	xor.b32  	%r392, %r390, %r391;
	shr.u32 	%r393, %r221, 3;
	xor.b32  	%r394, %r392, %r393;
	shf.l.wrap.b32 	%r395, %r376, %r376, 15;
	shf.l.wrap.b32 	%r396, %r376, %r376, 13;
	xor.b32  	%r397, %r395, %r396;
	shr.u32 	%r398, %r376, 10;
	xor.b32  	%r399, %r397, %r398;
	add.s32 	%r400, %r394, %r198;
	add.s32 	%r401, %r400, %r311;
	add.s32 	%r402, %r401, %r399;
	shf.l.wrap.b32 	%r403, %r229, %r229, 25;
	shf.l.wrap.b32 	%r404, %r227, %r229, 14;
	xor.b32  	%r405, %r403, %r404;
	shr.u32 	%r406, %r229, 3;
	xor.b32  	%r407, %r405, %r406;
	shf.l.wrap.b32 	%r408, %r389, %r389, 15;
	shf.l.wrap.b32 	%r409, %r389, %r389, 13;
	xor.b32  	%r410, %r408, %r409;
	shr.u32 	%r411, %r389, 10;
	xor.b32  	%r412, %r410, %r411;
	add.s32 	%r413, %r407, %r221;
	add.s32 	%r414, %r413, %r324;
	add.s32 	%r415, %r414, %r412;
	shf.l.wrap.b32 	%r416, %r237, %r237, 25;
	shf.l.wrap.b32 	%r417, %r235, %r237, 14;
	xor.b32  	%r418, %r416, %r417;
	shr.u32 	%r419, %r237, 3;
	xor.b32  	%r420, %r418, %r419;
	shf.l.wrap.b32 	%r421, %r402, %r402, 15;
	shf.l.wrap.b32 	%r422, %r402, %r402, 13;
	xor.b32  	%r423, %r421, %r422;
	shr.u32 	%r424, %r402, 10;
	xor.b32  	%r425, %r423, %r424;
	add.s32 	%r426, %r420, %r229;
	add.s32 	%r427, %r426, %r337;
	add.s32 	%r428, %r427, %r425;
	shf.l.wrap.b32 	%r429, %r246, %r54, 25;
	shf.l.wrap.b32 	%r430, %r242, %r246, 14;
	xor.b32  	%r431, %r429, %r430;
	shr.u32 	%r432, %r246, 3;
	xor.b32  	%r433, %r431, %r432;
	shf.l.wrap.b32 	%r434, %r415, %r415, 15;
	shf.l.wrap.b32 	%r435, %r415, %r415, 13;
	xor.b32  	%r436, %r434, %r435;
	shr.u32 	%r437, %r415, 10;
	xor.b32  	%r438, %r436, %r437;
	add.s32 	%r439, %r433, %r237;
	add.s32 	%r440, %r439, %r350;
	add.s32 	%r441, %r440, %r438;
	shf.l.wrap.b32 	%r442, %r259, %r259, 25;
	shf.l.wrap.b32 	%r443, %r259, %r259, 14;
	xor.b32  	%r444, %r442, %r443;
	shr.u32 	%r445, %r259, 3;
	xor.b32  	%r446, %r444, %r445;
	shf.l.wrap.b32 	%r447, %r428, %r428, 15;
	shf.l.wrap.b32 	%r448, %r428, %r428, 13;
	xor.b32  	%r449, %r447, %r448;
	shr.u32 	%r450, %r428, 10;
	xor.b32  	%r451, %r449, %r450;
	add.s32 	%r452, %r446, %r246;
	add.s32 	%r453, %r452, %r363;
	add.s32 	%r454, %r453, %r451;
	shf.l.wrap.b32 	%r455, %r272, %r272, 25;
	shf.l.wrap.b32 	%r456, %r272, %r272, 14;
	xor.b32  	%r457, %r455, %r456;
	shr.u32 	%r458, %r272, 3;
	xor.b32  	%r459, %r457, %r458;
	shf.l.wrap.b32 	%r460, %r441, %r441, 15;
	shf.l.wrap.b32 	%r461, %r441, %r441, 13;
	xor.b32  	%r462, %r460, %r461;
	shr.u32 	%r463, %r441, 10;
	xor.b32  	%r464, %r462, %r463;
	add.s32 	%r465, %r459, %r259;
	add.s32 	%r466, %r465, %r376;
	add.s32 	%r467, %r466, %r464;
	shf.l.wrap.b32 	%r468, %r285, %r285, 25;
	shf.l.wrap.b32 	%r469, %r285, %r285, 14;
	xor.b32  	%r470, %r468, %r469;
	shr.u32 	%r471, %r285, 3;
	xor.b32  	%r472, %r470, %r471;
	shf.l.wrap.b32 	%r473, %r454, %r454, 15;
	shf.l.wrap.b32 	%r474, %r454, %r454, 13;
	xor.b32  	%r475, %r473, %r474;
	shr.u32 	%r476, %r454, 10;
	xor.b32  	%r477, %r475, %r476;
	add.s32 	%r478, %r472, %r272;
	add.s32 	%r479, %r478, %r389;
	add.s32 	%r480, %r479, %r477;
	shf.l.wrap.b32 	%r481, %r298, %r298, 25;
	shf.l.wrap.b32 	%r482, %r298, %r298, 14;
	xor.b32  	%r483, %r481, %r482;
	shr.u32 	%r484, %r298, 3;
	xor.b32  	%r485, %r483, %r484;
	shf.l.wrap.b32 	%r486, %r467, %r467, 15;
	shf.l.wrap.b32 	%r487, %r467, %r467, 13;
	xor.b32  	%r488, %r486, %r487;
	shr.u32 	%r489, %r467, 10;
	xor.b32  	%r490, %r488, %r489;
	add.s32 	%r491, %r485, %r285;
	add.s32 	%r492, %r491, %r402;
	add.s32 	%r493, %r492, %r490;
	shf.l.wrap.b32 	%r494, %r311, %r311, 25;
	shf.l.wrap.b32 	%r495, %r311, %r311, 14;
	xor.b32  	%r496, %r494, %r495;
	shr.u32 	%r497, %r311, 3;
	xor.b32  	%r498, %r496, %r497;
	shf.l.wrap.b32 	%r499, %r480, %r480, 15;
	shf.l.wrap.b32 	%r500, %r480, %r480, 13;
	xor.b32  	%r501, %r499, %r500;
	shr.u32 	%r502, %r480, 10;
	xor.b32  	%r503, %r501, %r502;
	add.s32 	%r504, %r498, %r298;
	add.s32 	%r505, %r504, %r415;
	add.s32 	%r506, %r505, %r503;
	shf.l.wrap.b32 	%r507, %r324, %r324, 25;
	shf.l.wrap.b32 	%r508, %r324, %r324, 14;
	xor.b32  	%r509, %r507, %r508;
	shr.u32 	%r510, %r324, 3;
	xor.b32  	%r511, %r509, %r510;
	shf.l.wrap.b32 	%r512, %r493, %r493, 15;
	shf.l.wrap.b32 	%r513, %r493, %r493, 13;
	xor.b32  	%r514, %r512, %r513;
	shr.u32 	%r515, %r493, 10;
	xor.b32  	%r516, %r514, %r515;
	add.s32 	%r517, %r511, %r311;
	add.s32 	%r518, %r517, %r428;
	add.s32 	%r519, %r518, %r516;
	shf.l.wrap.b32 	%r520, %r337, %r337, 25;
	shf.l.wrap.b32 	%r521, %r337, %r337, 14;
	xor.b32  	%r522, %r520, %r521;
	shr.u32 	%r523, %r337, 3;
	xor.b32  	%r524, %r522, %r523;
	shf.l.wrap.b32 	%r525, %r506, %r506, 15;
	shf.l.wrap.b32 	%r526, %r506, %r506, 13;
	xor.b32  	%r527, %r525, %r526;
	shr.u32 	%r528, %r506, 10;
	xor.b32  	%r529, %r527, %r528;
	add.s32 	%r530, %r524, %r324;
	add.s32 	%r531, %r530, %r441;
	add.s32 	%r532, %r531, %r529;
	shf.l.wrap.b32 	%r533, %r350, %r350, 25;
	shf.l.wrap.b32 	%r534, %r350, %r350, 14;
	xor.b32  	%r535, %r533, %r534;
	shr.u32 	%r536, %r350, 3;
	xor.b32  	%r537, %r535, %r536;
	shf.l.wrap.b32 	%r538, %r519, %r519, 15;
	shf.l.wrap.b32 	%r539, %r519, %r519, 13;
	xor.b32  	%r540, %r538, %r539;
	shr.u32 	%r541, %r519, 10;
	xor.b32  	%r542, %r540, %r541;
	add.s32 	%r543, %r537, %r337;
	add.s32 	%r544, %r543, %r454;
	add.s32 	%r545, %r544, %r542;
	shf.l.wrap.b32 	%r546, %r363, %r363, 25;
	shf.l.wrap.b32 	%r547, %r363, %r363, 14;
	xor.b32  	%r548, %r546, %r547;
	shr.u32 	%r549, %r363, 3;
	xor.b32  	%r550, %r548, %r549;
	shf.l.wrap.b32 	%r551, %r532, %r532, 15;
	shf.l.wrap.b32 	%r552, %r532, %r532, 13;
	xor.b32  	%r553, %r551, %r552;
	shr.u32 	%r554, %r532, 10;
	xor.b32  	%r555, %r553, %r554;
	add.s32 	%r556, %r550, %r350;
	add.s32 	%r557, %r556, %r467;
	add.s32 	%r558, %r557, %r555;
	shf.l.wrap.b32 	%r559, %r376, %r376, 25;
	shf.l.wrap.b32 	%r560, %r376, %r376, 14;
	xor.b32  	%r561, %r559, %r560;
	shr.u32 	%r562, %r376, 3;
	xor.b32  	%r563, %r561, %r562;
	shf.l.wrap.b32 	%r564, %r545, %r545, 15;
	shf.l.wrap.b32 	%r565, %r545, %r545, 13;
	xor.b32  	%r566, %r564, %r565;
	shr.u32 	%r567, %r545, 10;
	xor.b32  	%r568, %r566, %r567;
	add.s32 	%r569, %r563, %r363;
	add.s32 	%r570, %r569, %r480;
	add.s32 	%r571, %r570, %r568;
	shf.l.wrap.b32 	%r572, %r389, %r389, 25;
	shf.l.wrap.b32 	%r573, %r389, %r389, 14;
	xor.b32  	%r574, %r572, %r573;
	shr.u32 	%r575, %r389, 3;
	xor.b32  	%r576, %r574, %r575;
	shf.l.wrap.b32 	%r577, %r558, %r558, 15;
	shf.l.wrap.b32 	%r578, %r558, %r558, 13;
	xor.b32  	%r579, %r577, %r578;
	shr.u32 	%r580, %r558, 10;
	xor.b32  	%r581, %r579, %r580;
	add.s32 	%r582, %r576, %r376;
	add.s32 	%r583, %r582, %r493;
	add.s32 	%r584, %r583, %r581;
	shf.l.wrap.b32 	%r585, %r402, %r402, 25;
	shf.l.wrap.b32 	%r586, %r402, %r402, 14;
	xor.b32  	%r587, %r585, %r586;
	shr.u32 	%r588, %r402, 3;
	xor.b32  	%r589, %r587, %r588;
	shf.l.wrap.b32 	%r590, %r571, %r571, 15;
	shf.l.wrap.b32 	%r591, %r571, %r571, 13;
	xor.b32  	%r592, %r590, %r591;
	shr.u32 	%r593, %r571, 10;
	xor.b32  	%r594, %r592, %r593;
	add.s32 	%r595, %r589, %r389;
	add.s32 	%r596, %r595, %r506;
	add.s32 	%r597, %r596, %r594;
	shf.l.wrap.b32 	%r598, %r415, %r415, 25;
	shf.l.wrap.b32 	%r599, %r415, %r415, 14;
	xor.b32  	%r600, %r598, %r599;
	shr.u32 	%r601, %r415, 3;
	xor.b32  	%r602, %r600, %r601;
	shf.l.wrap.b32 	%r603, %r584, %r584, 15;
	shf.l.wrap.b32 	%r604, %r584, %r584, 13;
	xor.b32  	%r605, %r603, %r604;
	shr.u32 	%r606, %r584, 10;
	xor.b32  	%r607, %r605, %r606;
	add.s32 	%r608, %r602, %r402;
	add.s32 	%r609, %r608, %r519;
	add.s32 	%r610, %r609, %r607;
	shf.l.wrap.b32 	%r611, %r428, %r428, 25;
	shf.l.wrap.b32 	%r612, %r428, %r428, 14;
	xor.b32  	%r613, %r611, %r612;
	shr.u32 	%r614, %r428, 3;
	xor.b32  	%r615, %r613, %r614;
	shf.l.wrap.b32 	%r616, %r597, %r597, 15;
	shf.l.wrap.b32 	%r617, %r597, %r597, 13;
	xor.b32  	%r618, %r616, %r617;
	shr.u32 	%r619, %r597, 10;
	xor.b32  	%r620, %r618, %r619;
	add.s32 	%r621, %r615, %r415;
	add.s32 	%r622, %r621, %r532;
	add.s32 	%r623, %r622, %r620;
	shf.l.wrap.b32 	%r624, %r441, %r441, 25;
	shf.l.wrap.b32 	%r625, %r441, %r441, 14;
	xor.b32  	%r626, %r624, %r625;
	shr.u32 	%r627, %r441, 3;
	xor.b32  	%r628, %r626, %r627;
	shf.l.wrap.b32 	%r629, %r610, %r610, 15;
	shf.l.wrap.b32 	%r630, %r610, %r610, 13;
	xor.b32  	%r631, %r629, %r630;
	shr.u32 	%r632, %r610, 10;
	xor.b32  	%r633, %r631, %r632;
	add.s32 	%r634, %r628, %r428;
	add.s32 	%r635, %r634, %r545;
	add.s32 	%r636, %r635, %r633;
	shf.l.wrap.b32 	%r637, %r454, %r454, 25;
	shf.l.wrap.b32 	%r638, %r454, %r454, 14;
	xor.b32  	%r639, %r637, %r638;
	shr.u32 	%r640, %r454, 3;
	xor.b32  	%r641, %r639, %r640;
	shf.l.wrap.b32 	%r642, %r623, %r623, 15;
	shf.l.wrap.b32 	%r643, %r623, %r623, 13;
	xor.b32  	%r644, %r642, %r643;
	shr.u32 	%r645, %r623, 10;
	xor.b32  	%r646, %r644, %r645;
	add.s32 	%r647, %r641, %r441;
	add.s32 	%r648, %r647, %r558;
	add.s32 	%r649, %r648, %r646;
	shf.l.wrap.b32 	%r650, %r467, %r467, 25;
	shf.l.wrap.b32 	%r651, %r467, %r467, 14;
	xor.b32  	%r652, %r650, %r651;
	shr.u32 	%r653, %r467, 3;
	xor.b32  	%r654, %r652, %r653;
	shf.l.wrap.b32 	%r655, %r636, %r636, 15;
	shf.l.wrap.b32 	%r656, %r636, %r636, 13;
	xor.b32  	%r657, %r655, %r656;
	shr.u32 	%r658, %r636, 10;
	xor.b32  	%r659, %r657, %r658;
	add.s32 	%r660, %r654, %r454;
	add.s32 	%r661, %r660, %r571;
	add.s32 	%r662, %r661, %r659;
	shf.l.wrap.b32 	%r663, %r480, %r480, 25;
	shf.l.wrap.b32 	%r664, %r480, %r480, 14;
	xor.b32  	%r665, %r663, %r664;
	shr.u32 	%r666, %r480, 3;
	xor.b32  	%r667, %r665, %r666;
	shf.l.wrap.b32 	%r668, %r649, %r649, 15;
	shf.l.wrap.b32 	%r669, %r649, %r649, 13;
	xor.b32  	%r670, %r668, %r669;
	shr.u32 	%r671, %r649, 10;
	xor.b32  	%r672, %r670, %r671;
	add.s32 	%r673, %r667, %r467;
	add.s32 	%r674, %r673, %r584;
	add.s32 	%r675, %r674, %r672;
	shf.l.wrap.b32 	%r676, %r493, %r493, 25;
	shf.l.wrap.b32 	%r677, %r493, %r493, 14;
	xor.b32  	%r678, %r676, %r677;
	shr.u32 	%r679, %r493, 3;
	xor.b32  	%r680, %r678, %r679;
	shf.l.wrap.b32 	%r681, %r662, %r662, 15;
	shf.l.wrap.b32 	%r682, %r662, %r662, 13;
	xor.b32  	%r683, %r681, %r682;
	shr.u32 	%r684, %r662, 10;
	xor.b32  	%r685, %r683, %r684;
	add.s32 	%r686, %r680, %r480;
	add.s32 	%r687, %r686, %r597;
	add.s32 	%r688, %r687, %r685;
	shf.l.wrap.b32 	%r689, %r506, %r506, 25;
	shf.l.wrap.b32 	%r690, %r506, %r506, 14;
	xor.b32  	%r691, %r689, %r690;
	shr.u32 	%r692, %r506, 3;
	xor.b32  	%r693, %r691, %r692;
	shf.l.wrap.b32 	%r694, %r675, %r675, 15;
	shf.l.wrap.b32 	%r695, %r675, %r675, 13;
	xor.b32  	%r696, %r694, %r695;
	shr.u32 	%r697, %r675, 10;
	xor.b32  	%r698, %r696, %r697;
	add.s32 	%r699, %r693, %r493;
	add.s32 	%r700, %r699, %r610;
	add.s32 	%r701, %r700, %r698;
	shf.l.wrap.b32 	%r702, %r519, %r519, 25;
	shf.l.wrap.b32 	%r703, %r519, %r519, 14;
	xor.b32  	%r704, %r702, %r703;
	shr.u32 	%r705, %r519, 3;
	xor.b32  	%r706, %r704, %r705;
	shf.l.wrap.b32 	%r707, %r688, %r688, 15;
	shf.l.wrap.b32 	%r708, %r688, %r688, 13;
	xor.b32  	%r709, %r707, %r708;
	shr.u32 	%r710, %r688, 10;
	xor.b32  	%r711, %r709, %r710;
	add.s32 	%r712, %r706, %r506;
	add.s32 	%r713, %r712, %r623;
	add.s32 	%r714, %r713, %r711;
	shf.l.wrap.b32 	%r715, %r532, %r532, 25;
	shf.l.wrap.b32 	%r716, %r532, %r532, 14;
	xor.b32  	%r717, %r715, %r716;
	shr.u32 	%r718, %r532, 3;
	xor.b32  	%r719, %r717, %r718;
	shf.l.wrap.b32 	%r720, %r701, %r701, 15;
	shf.l.wrap.b32 	%r721, %r701, %r701, 13;
	xor.b32  	%r722, %r720, %r721;
	shr.u32 	%r723, %r701, 10;
	xor.b32  	%r724, %r722, %r723;
	add.s32 	%r725, %r719, %r519;
	add.s32 	%r726, %r725, %r636;
	add.s32 	%r727, %r726, %r724;
	shf.l.wrap.b32 	%r728, %r545, %r545, 25;
	shf.l.wrap.b32 	%r729, %r545, %r545, 14;
	xor.b32  	%r730, %r728, %r729;
	shr.u32 	%r731, %r545, 3;
	xor.b32  	%r732, %r730, %r731;
	shf.l.wrap.b32 	%r733, %r714, %r714, 15;
	shf.l.wrap.b32 	%r734, %r714, %r714, 13;
	xor.b32  	%r735, %r733, %r734;
	shr.u32 	%r736, %r714, 10;
	xor.b32  	%r737, %r735, %r736;
	add.s32 	%r738, %r732, %r532;
	add.s32 	%r739, %r738, %r649;
	add.s32 	%r740, %r739, %r737;
	shf.l.wrap.b32 	%r741, %r558, %r558, 25;
	shf.l.wrap.b32 	%r742, %r558, %r558, 14;
	xor.b32  	%r743, %r741, %r742;
	shr.u32 	%r744, %r558, 3;
	xor.b32  	%r745, %r743, %r744;
	shf.l.wrap.b32 	%r746, %r727, %r727, 15;
	shf.l.wrap.b32 	%r747, %r727, %r727, 13;
	xor.b32  	%r748, %r746, %r747;
	shr.u32 	%r749, %r727, 10;
	xor.b32  	%r750, %r748, %r749;
	add.s32 	%r751, %r745, %r545;
	add.s32 	%r752, %r751, %r662;
	add.s32 	%r753, %r752, %r750;
	shf.l.wrap.b32 	%r754, %r571, %r571, 25;
	shf.l.wrap.b32 	%r755, %r571, %r571, 14;
	xor.b32  	%r756, %r754, %r755;
	shr.u32 	%r757, %r571, 3;
	xor.b32  	%r758, %r756, %r757;
	shf.l.wrap.b32 	%r759, %r740, %r740, 15;
	shf.l.wrap.b32 	%r760, %r740, %r740, 13;
	xor.b32  	%r761, %r759, %r760;
	shr.u32 	%r762, %r740, 10;
	xor.b32  	%r763, %r761, %r762;
	add.s32 	%r764, %r758, %r558;
	add.s32 	%r765, %r764, %r675;
	add.s32 	%r766, %r765, %r763;
	shf.l.wrap.b32 	%r767, %r584, %r584, 25;
	shf.l.wrap.b32 	%r768, %r584, %r584, 14;
	xor.b32  	%r769, %r767, %r768;
	shr.u32 	%r770, %r584, 3;
	xor.b32  	%r771, %r769, %r770;
	shf.l.wrap.b32 	%r772, %r753, %r753, 15;
	shf.l.wrap.b32 	%r773, %r753, %r753, 13;
	xor.b32  	%r774, %r772, %r773;
	shr.u32 	%r775, %r753, 10;
	xor.b32  	%r776, %r774, %r775;
	add.s32 	%r777, %r771, %r571;
	add.s32 	%r778, %r777, %r688;
	add.s32 	%r779, %r778, %r776;
	shf.l.wrap.b32 	%r780, %r597, %r597, 25;
	shf.l.wrap.b32 	%r781, %r597, %r597, 14;
	xor.b32  	%r782, %r780, %r781;
	shr.u32 	%r783, %r597, 3;
	xor.b32  	%r784, %r782, %r783;
	shf.l.wrap.b32 	%r785, %r766, %r766, 15;
	shf.l.wrap.b32 	%r786, %r766, %r766, 13;
	xor.b32  	%r787, %r785, %r786;
	shr.u32 	%r788, %r766, 10;
	xor.b32  	%r789, %r787, %r788;
	add.s32 	%r790, %r784, %r584;
	add.s32 	%r791, %r790, %r701;
	add.s32 	%r792, %r791, %r789;
	shf.l.wrap.b32 	%r793, %r610, %r610, 25;
	shf.l.wrap.b32 	%r794, %r610, %r610, 14;
	xor.b32  	%r795, %r793, %r794;
	shr.u32 	%r796, %r610, 3;
	xor.b32  	%r797, %r795, %r796;
	shf.l.wrap.b32 	%r798, %r779, %r779, 15;
	shf.l.wrap.b32 	%r799, %r779, %r779, 13;
	xor.b32  	%r800, %r798, %r799;
	shr.u32 	%r801, %r779, 10;
	xor.b32  	%r802, %r800, %r801;
	add.s32 	%r803, %r797, %r597;
	add.s32 	%r804, %r803, %r714;
	add.s32 	%r805, %r804, %r802;
	shf.l.wrap.b32 	%r806, %r623, %r623, 25;
	shf.l.wrap.b32 	%r807, %r623, %r623, 14;
	xor.b32  	%r808, %r806, %r807;
	shr.u32 	%r809, %r623, 3;
	xor.b32  	%r810, %r808, %r809;
	shf.l.wrap.b32 	%r811, %r792, %r792, 15;
	shf.l.wrap.b32 	%r812, %r792, %r792, 13;
	xor.b32  	%r813, %r811, %r812;
	shr.u32 	%r814, %r792, 10;
	xor.b32  	%r815, %r813, %r814;
	add.s32 	%r816, %r810, %r610;
	add.s32 	%r817, %r816, %r727;
	add.s32 	%r818, %r817, %r815;
	shf.l.wrap.b32 	%r819, %r636, %r636, 25;
	shf.l.wrap.b32 	%r820, %r636, %r636, 14;
	xor.b32  	%r821, %r819, %r820;
	shr.u32 	%r822, %r636, 3;
	xor.b32  	%r823, %r821, %r822;
	shf.l.wrap.b32 	%r824, %r805, %r805, 15;
	shf.l.wrap.b32 	%r825, %r805, %r805, 13;
	xor.b32  	%r826, %r824, %r825;
	shr.u32 	%r827, %r805, 10;
	xor.b32  	%r828, %r826, %r827;
	add.s32 	%r829, %r823, %r623;
	add.s32 	%r830, %r829, %r740;
	add.s32 	%r831, %r830, %r828;
	shf.l.wrap.b32 	%r832, %r649, %r649, 25;
	shf.l.wrap.b32 	%r833, %r649, %r649, 14;
	xor.b32  	%r834, %r832, %r833;
	shr.u32 	%r835, %r649, 3;
	xor.b32  	%r836, %r834, %r835;
	shf.l.wrap.b32 	%r837, %r818, %r818, 15;
	shf.l.wrap.b32 	%r838, %r818, %r818, 13;
	xor.b32  	%r839, %r837, %r838;
	shr.u32 	%r840, %r818, 10;
	xor.b32  	%r841, %r839, %r840;
	add.s32 	%r842, %r836, %r636;
	add.s32 	%r843, %r842, %r753;
	add.s32 	%r844, %r843, %r841;
	shf.l.wrap.b32 	%r845, %r662, %r662, 25;
	shf.l.wrap.b32 	%r846, %r662, %r662, 14;
	xor.b32  	%r847, %r845, %r846;
	shr.u32 	%r848, %r662, 3;
	xor.b32  	%r849, %r847, %r848;
	shf.l.wrap.b32 	%r850, %r831, %r831, 15;
	shf.l.wrap.b32 	%r851, %r831, %r831, 13;
	xor.b32  	%r852, %r850, %r851;
	shr.u32 	%r853, %r831, 10;
	xor.b32  	%r854, %r852, %r853;
	add.s32 	%r855, %r849, %r649;
	add.s32 	%r856, %r855, %r766;
	add.s32 	%r857, %r856, %r854;
	shf.l.wrap.b32 	%r858, %r675, %r675, 25;
	shf.l.wrap.b32 	%r859, %r675, %r675, 14;
	xor.b32  	%r860, %r858, %r859;
	shr.u32 	%r861, %r675, 3;
	xor.b32  	%r862, %r860, %r861;
	shf.l.wrap.b32 	%r863, %r844, %r844, 15;
	shf.l.wrap.b32 	%r864, %r844, %r844, 13;
	xor.b32  	%r865, %r863, %r864;
	shr.u32 	%r866, %r844, 10;
	xor.b32  	%r867, %r865, %r866;
	add.s32 	%r868, %r862, %r662;
	add.s32 	%r869, %r868, %r779;
	add.s32 	%r870, %r869, %r867;
	ld.const.u32 	%r871, [K256];
	add.s32 	%r872, %r871, %r78;
	add.s32 	%r873, %r872, 1446884106;
	add.s32 	%r874, %r872, -1182902091;
	shf.l.wrap.b32 	%r875, %r873, %r873, 26;
	shf.l.wrap.b32 	%r876, %r873, %r873, 21;
	xor.b32  	%r877, %r875, %r876;
	shf.l.wrap.b32 	%r878, %r873, %r873, 7;
	xor.b32  	%r879, %r877, %r878;
	and.b32  	%r880, %r873, 1359893119;
	sub.s32 	%r881, -1446884107, %r872;
	and.b32  	%r882, %r881, -1694144372;
	or.b32  	%r883, %r880, %r882;
	ld.const.u32 	%r884, [K256+4];
	add.s32 	%r885, %r883, %r879;
	add.s32 	%r886, %r885, %r884;
	add.s32 	%r887, %r886, %r86;
	shf.l.wrap.b32 	%r888, %r874, %r874, 30;
	shf.l.wrap.b32 	%r889, %r874, %r874, 19;
	xor.b32  	%r890, %r888, %r889;
	shf.l.wrap.b32 	%r891, %r874, %r874, 10;
	xor.b32  	%r892, %r890, %r891;
	and.b32  	%r893, %r874, -781301534;
	add.s32 	%r894, %r892, %r893;
	add.s32 	%r895, %r887, %r894;
	add.s32 	%r896, %r887, 1542638877;
	add.s32 	%r897, %r895, 1233485744;
	shf.l.wrap.b32 	%r898, %r896, %r896, 26;
	shf.l.wrap.b32 	%r899, %r896, %r896, 21;
	xor.b32  	%r900, %r898, %r899;
	shf.l.wrap.b32 	%r901, %r896, %r896, 7;
	xor.b32  	%r902, %r900, %r901;
	and.b32  	%r903, %r896, %r873;
	sub.s32 	%r904, 604844770, %r887;
	and.b32  	%r905, %r904, 1359893119;
	or.b32  	%r906, %r903, %r905;
	ld.const.u32 	%r907, [K256+8];
	add.s32 	%r908, %r906, %r902;
	add.s32 	%r909, %r908, %r907;
	add.s32 	%r910, %r909, %r94;
	shf.l.wrap.b32 	%r911, %r897, %r897, 30;
	shf.l.wrap.b32 	%r912, %r897, %r897, 19;
	xor.b32  	%r913, %r911, %r912;
	shf.l.wrap.b32 	%r914, %r897, %r897, 10;
	xor.b32  	%r915, %r913, %r914;
	xor.b32  	%r916, %r874, 1779033703;
	and.b32  	%r917, %r897, %r916;
	and.b32  	%r918, %r874, 1779033703;
	xor.b32  	%r919, %r917, %r918;
	add.s32 	%r920, %r915, %r919;
	add.s32 	%r921, %r910, %r920;
	add.s32 	%r922, %r910, 1449989905;
	add.s32 	%r923, %r921, -1694144372;
	shf.l.wrap.b32 	%r924, %r922, %r922, 26;
	shf.l.wrap.b32 	%r925, %r922, %r922, 21;
	xor.b32  	%r926, %r924, %r925;
	shf.l.wrap.b32 	%r927, %r922, %r922, 7;
	xor.b32  	%r928, %r926, %r927;
	and.b32  	%r929, %r922, %r896;
	sub.s32 	%r930, -1449989906, %r910;
	and.b32  	%r931, %r873, %r930;
	or.b32  	%r932, %r929, %r931;
	ld.const.u32 	%r933, [K256+12];
	add.s32 	%r934, %r932, %r928;
	add.s32 	%r935, %r934, %r933;
	add.s32 	%r936, %r935, %r102;
	shf.l.wrap.b32 	%r937, %r923, %r923, 30;
	shf.l.wrap.b32 	%r938, %r923, %r923, 19;
	xor.b32  	%r939, %r937, %r938;
	shf.l.wrap.b32 	%r940, %r923, %r923, 10;
	xor.b32  	%r941, %r939, %r940;
	xor.b32  	%r942, %r897, %r874;
	and.b32  	%r943, %r923, %r942;
	and.b32  	%r944, %r897, %r874;
	xor.b32  	%r945, %r943, %r944;
	add.s32 	%r946, %r941, %r945;
	add.s32 	%r947, %r936, %r946;
	add.s32 	%r948, %r936, -1156040474;
	add.s32 	%r949, %r947, 1359893119;
	shf.l.wrap.b32 	%r950, %r948, %r948, 26;
	shf.l.wrap.b32 	%r951, %r948, %r948, 21;
	xor.b32  	%r952, %r950, %r951;
	shf.l.wrap.b32 	%r953, %r948, %r948, 7;
	xor.b32  	%r954, %r952, %r953;
	and.b32  	%r955, %r948, %r922;
	sub.s32 	%r956, 1156040473, %r936;
	and.b32  	%r957, %r896, %r956;
	or.b32  	%r958, %r955, %r957;
	ld.const.u32 	%r959, [K256+16];
	add.s32 	%r960, %r958, %r873;
	add.s32 	%r961, %r960, %r954;
	add.s32 	%r962, %r961, %r959;
	add.s32 	%r963, %r962, %r126;
	shf.l.wrap.b32 	%r964, %r949, %r949, 30;
	shf.l.wrap.b32 	%r965, %r949, %r949, 19;
	xor.b32  	%r966, %r964, %r965;
	shf.l.wrap.b32 	%r967, %r949, %r949, 10;
	xor.b32  	%r968, %r966, %r967;
	xor.b32  	%r969, %r923, %r897;
	and.b32  	%r970, %r949, %r969;
	and.b32  	%r971, %r923, %r897;
	xor.b32  	%r972, %r970, %r971;
	add.s32 	%r973, %r968, %r972;
	add.s32 	%r974, %r963, %r874;
	add.s32 	%r975, %r973, %r963;
	shf.l.wrap.b32 	%r976, %r974, %r974, 26;
	shf.l.wrap.b32 	%r977, %r974, %r974, 21;
	xor.b32  	%r978, %r976, %r977;
	shf.l.wrap.b32 	%r979, %r974, %r974, 7;
	xor.b32  	%r980, %r978, %r979;
	and.b32  	%r981, %r974, %r948;
	not.b32 	%r982, %r974;
	and.b32  	%r983, %r922, %r982;
	or.b32  	%r984, %r981, %r983;
	ld.const.u32 	%r985, [K256+20];
	add.s32 	%r986, %r984, %r896;
	add.s32 	%r987, %r986, %r980;
	add.s32 	%r988, %r987, %r985;
	add.s32 	%r989, %r988, %r134;
	shf.l.wrap.b32 	%r990, %r975, %r975, 30;
	shf.l.wrap.b32 	%r991, %r975, %r975, 19;
	xor.b32  	%r992, %r990, %r991;
	shf.l.wrap.b32 	%r993, %r975, %r975, 10;
	xor.b32  	%r994, %r992, %r993;
	xor.b32  	%r995, %r949, %r923;
	and.b32  	%r996, %r975, %r995;
	and.b32  	%r997, %r949, %r923;
	xor.b32  	%r998, %r996, %r997;
	add.s32 	%r999, %r994, %r998;
	add.s32 	%r1000, %r989, %r897;
	add.s32 	%r1001, %r999, %r989;
	shf.l.wrap.b32 	%r1002, %r1000, %r1000, 26;
	shf.l.wrap.b32 	%r1003, %r1000, %r1000, 21;
	xor.b32  	%r1004, %r1002, %r1003;
	shf.l.wrap.b32 	%r1005, %r1000, %r1000, 7;
	xor.b32  	%r1006, %r1004, %r1005;
	and.b32  	%r1007, %r1000, %r974;
	not.b32 	%r1008, %r1000;
	and.b32  	%r1009, %r948, %r1008;
	or.b32  	%r1010, %r1007, %r1009;
	ld.const.u32 	%r1011, [K256+24];
	add.s32 	%r1012, %r1010, %r922;
	add.s32 	%r1013, %r1012, %r1006;
	add.s32 	%r1014, %r1013, %r1011;
	add.s32 	%r1015, %r1014, %r142;
	shf.l.wrap.b32 	%r1016, %r1001, %r1001, 30;
	shf.l.wrap.b32 	%r1017, %r1001, %r1001, 19;
	xor.b32  	%r1018, %r1016, %r1017;
	shf.l.wrap.b32 	%r1019, %r1001, %r1001, 10;
	xor.b32  	%r1020, %r1018, %r1019;
	xor.b32  	%r1021, %r975, %r949;
	and.b32  	%r1022, %r1001, %r1021;
	and.b32  	%r1023, %r975, %r949;
	xor.b32  	%r1024, %r1022, %r1023;
	add.s32 	%r1025, %r1020, %r1024;
	add.s32 	%r1026, %r1015, %r923;
	add.s32 	%r1027, %r1025, %r1015;
	shf.l.wrap.b32 	%r1028, %r1026, %r1026, 26;
	shf.l.wrap.b32 	%r1029, %r1026, %r1026, 21;
	xor.b32  	%r1030, %r1028, %r1029;
	shf.l.wrap.b32 	%r1031, %r1026, %r1026, 7;
	xor.b32  	%r1032, %r1030, %r1031;
	and.b32  	%r1033, %r1026, %r1000;
	not.b32 	%r1034, %r1026;
	and.b32  	%r1035, %r974, %r1034;
	or.b32  	%r1036, %r1033, %r1035;
	ld.const.u32 	%r1037, [K256+28];
	add.s32 	%r1038, %r1036, %r948;
	add.s32 	%r1039, %r1038, %r1032;
	add.s32 	%r1040, %r1039, %r1037;
	add.s32 	%r1041, %r1040, %r150;
	shf.l.wrap.b32 	%r1042, %r1027, %r1027, 30;
	shf.l.wrap.b32 	%r1043, %r1027, %r1027, 19;
	xor.b32  	%r1044, %r1042, %r1043;
	shf.l.wrap.b32 	%r1045, %r1027, %r1027, 10;
	xor.b32  	%r1046, %r1044, %r1045;
	xor.b32  	%r1047, %r1001, %r975;
	and.b32  	%r1048, %r1027, %r1047;
	and.b32  	%r1049, %r1001, %r975;
	xor.b32  	%r1050, %r1048, %r1049;
	add.s32 	%r1051, %r1046, %r1050;
	add.s32 	%r1052, %r1041, %r949;
	add.s32 	%r1053, %r1051, %r1041;
	shf.l.wrap.b32 	%r1054, %r1052, %r1052, 26;
	shf.l.wrap.b32 	%r1055, %r1052, %r1052, 21;
	xor.b32  	%r1056, %r1054, %r1055;
	shf.l.wrap.b32 	%r1057, %r1052, %r1052, 7;
	xor.b32  	%r1058, %r1056, %r1057;
	and.b32  	%r1059, %r1052, %r1026;
	not.b32 	%r1060, %r1052;
	and.b32  	%r1061, %r1000, %r1060;
	or.b32  	%r1062, %r1059, %r1061;
	ld.const.u32 	%r1063, [K256+32];
	add.s32 	%r1064, %r1062, %r974;
	add.s32 	%r1065, %r1064, %r1058;
	add.s32 	%r1066, %r1065, %r1063;
	add.s32 	%r1067, %r1066, %r174;
	shf.l.wrap.b32 	%r1068, %r1053, %r1053, 30;
	shf.l.wrap.b32 	%r1069, %r1053, %r1053, 19;
	xor.b32  	%r1070, %r1068, %r1069;
	shf.l.wrap.b32 	%r1071, %r1053, %r1053, 10;
	xor.b32  	%r1072, %r1070, %r1071;
	xor.b32  	%r1073, %r1027, %r1001;
	and.b32  	%r1074, %r1053, %r1073;
	and.b32  	%r1075, %r1027, %r1001;
	xor.b32  	%r1076, %r1074, %r1075;
	add.s32 	%r1077, %r1072, %r1076;
	add.s32 	%r1078, %r1067, %r975;
	add.s32 	%r1079, %r1077, %r1067;
	shf.l.wrap.b32 	%r1080, %r1078, %r1078, 26;
	shf.l.wrap.b32 	%r1081, %r1078, %r1078, 21;
	xor.b32  	%r1082, %r1080, %r1081;
	shf.l.wrap.b32 	%r1083, %r1078, %r1078, 7;
	xor.b32  	%r1084, %r1082, %r1083;
	and.b32  	%r1085, %r1078, %r1052;
	not.b32 	%r1086, %r1078;
	and.b32  	%r1087, %r1026, %r1086;
	or.b32  	%r1088, %r1085, %r1087;
	ld.const.u32 	%r1089, [K256+36];
	add.s32 	%r1090, %r1088, %r1000;
	add.s32 	%r1091, %r1090, %r1084;
	add.s32 	%r1092, %r1091, %r1089;
	add.s32 	%r1093, %r1092, %r182;
	shf.l.wrap.b32 	%r1094, %r1079, %r1079, 30;
	shf.l.wrap.b32 	%r1095, %r1079, %r1079, 19;
	xor.b32  	%r1096, %r1094, %r1095;
	shf.l.wrap.b32 	%r1097, %r1079, %r1079, 10;
	xor.b32  	%r1098, %r1096, %r1097;
	xor.b32  	%r1099, %r1053, %r1027;
	and.b32  	%r1100, %r1079, %r1099;
	and.b32  	%r1101, %r1053, %r1027;
	xor.b32  	%r1102, %r1100, %r1101;
	add.s32 	%r1103, %r1098, %r1102;
	add.s32 	%r1104, %r1093, %r1001;
	add.s32 	%r1105, %r1103, %r1093;
	shf.l.wrap.b32 	%r1106, %r1104, %r1104, 26;
	shf.l.wrap.b32 	%r1107, %r1104, %r1104, 21;
	xor.b32  	%r1108, %r1106, %r1107;
	shf.l.wrap.b32 	%r1109, %r1104, %r1104, 7;
	xor.b32  	%r1110, %r1108, %r1109;
	and.b32  	%r1111, %r1104, %r1078;
	not.b32 	%r1112, %r1104;
	and.b32  	%r1113, %r1052, %r1112;
	or.b32  	%r1114, %r1111, %r1113;
	ld.const.u32 	%r1115, [K256+40];
	add.s32 	%r1116, %r1114, %r1026;
	add.s32 	%r1117, %r1116, %r1110;
	add.s32 	%r1118, %r1117, %r1115;
	add.s32 	%r1119, %r1118, %r190;
	shf.l.wrap.b32 	%r1120, %r1105, %r1105, 30;
	shf.l.wrap.b32 	%r1121, %r1105, %r1105, 19;
	xor.b32  	%r1122, %r1120, %r1121;
	shf.l.wrap.b32 	%r1123, %r1105, %r1105, 10;
	xor.b32  	%r1124, %r1122, %r1123;
	xor.b32  	%r1125, %r1079, %r1053;
	and.b32  	%r1126, %r1105, %r1125;
	and.b32  	%r1127, %r1079, %r1053;
	xor.b32  	%r1128, %r1126, %r1127;
	add.s32 	%r1129, %r1124, %r1128;
	add.s32 	%r1130, %r1119, %r1027;
	add.s32 	%r1131, %r1129, %r1119;
	shf.l.wrap.b32 	%r1132, %r1130, %r1130, 26;
	shf.l.wrap.b32 	%r1133, %r1130, %r1130, 21;
	xor.b32  	%r1134, %r1132, %r1133;
	shf.l.wrap.b32 	%r1135, %r1130, %r1130, 7;
	xor.b32  	%r1136, %r1134, %r1135;
	and.b32  	%r1137, %r1130, %r1104;
	not.b32 	%r1138, %r1130;
	and.b32  	%r1139, %r1078, %r1138;
	or.b32  	%r1140, %r1137, %r1139;
	ld.const.u32 	%r1141, [K256+44];
	add.s32 	%r1142, %r1140, %r1052;
	add.s32 	%r1143, %r1142, %r1136;
	add.s32 	%r1144, %r1143, %r1141;
	add.s32 	%r1145, %r1144, %r198;
	shf.l.wrap.b32 	%r1146, %r1131, %r1131, 30;
	shf.l.wrap.b32 	%r1147, %r1131, %r1131, 19;
	xor.b32  	%r1148, %r1146, %r1147;
	shf.l.wrap.b32 	%r1149, %r1131, %r1131, 10;
	xor.b32  	%r1150, %r1148, %r1149;
	xor.b32  	%r1151, %r1105, %r1079;
	and.b32  	%r1152, %r1131, %r1151;
	and.b32  	%r1153, %r1105, %r1079;
	xor.b32  	%r1154, %r1152, %r1153;
	add.s32 	%r1155, %r1150, %r1154;
	add.s32 	%r1156, %r1145, %r1053;
	add.s32 	%r1157, %r1155, %r1145;
	shf.l.wrap.b32 	%r1158, %r1156, %r1156, 26;
	shf.l.wrap.b32 	%r1159, %r1156, %r1156, 21;
	xor.b32  	%r1160, %r1158, %r1159;
	shf.l.wrap.b32 	%r1161, %r1156, %r1156, 7;
	xor.b32  	%r1162, %r1160, %r1161;
	and.b32  	%r1163, %r1156, %r1130;
	not.b32 	%r1164, %r1156;
	and.b32  	%r1165, %r1104, %r1164;
	or.b32  	%r1166, %r1163, %r1165;
	ld.const.u32 	%r1167, [K256+48];
	add.s32 	%r1168, %r1166, %r1078;
	add.s32 	%r1169, %r1168, %r1162;
	add.s32 	%r1170, %r1169, %r1167;
	add.s32 	%r1171, %r1170, %r221;
	shf.l.wrap.b32 	%r1172, %r1157, %r1157, 30;
	shf.l.wrap.b32 	%r1173, %r1157, %r1157, 19;
	xor.b32  	%r1174, %r1172, %r1173;
	shf.l.wrap.b32 	%r1175, %r1157, %r1157, 10;
	xor.b32  	%r1176, %r1174, %r1175;
	xor.b32  	%r1177, %r1131, %r1105;
	and.b32  	%r1178, %r1157, %r1177;
	and.b32  	%r1179, %r1131, %r1105;
	xor.b32  	%r1180, %r1178, %r1179;
	add.s32 	%r1181, %r1176, %r1180;
	add.s32 	%r1182, %r1171, %r1079;
	add.s32 	%r1183, %r1181, %r1171;
	shf.l.wrap.b32 	%r1184, %r1182, %r1182, 26;
	shf.l.wrap.b32 	%r1185, %r1182, %r1182, 21;
	xor.b32  	%r1186, %r1184, %r1185;
	shf.l.wrap.b32 	%r1187, %r1182, %r1182, 7;
	xor.b32  	%r1188, %r1186, %r1187;
	and.b32  	%r1189, %r1182, %r1156;
	not.b32 	%r1190, %r1182;
	and.b32  	%r1191, %r1130, %r1190;
	or.b32  	%r1192, %r1189, %r1191;
	ld.const.u32 	%r1193, [K256+52];
	add.s32 	%r1194, %r1192, %r1104;
	add.s32 	%r1195, %r1194, %r1188;
	add.s32 	%r1196, %r1195, %r1193;
	add.s32 	%r1197, %r1196, %r229;
	shf.l.wrap.b32 	%r1198, %r1183, %r1183, 30;
	shf.l.wrap.b32 	%r1199, %r1183, %r1183, 19;
	xor.b32  	%r1200, %r1198, %r1199;
	shf.l.wrap.b32 	%r1201, %r1183, %r1183, 10;
	xor.b32  	%r1202, %r1200, %r1201;
	xor.b32  	%r1203, %r1157, %r1131;
	and.b32  	%r1204, %r1183, %r1203;
	and.b32  	%r1205, %r1157, %r1131;
	xor.b32  	%r1206, %r1204, %r1205;
	add.s32 	%r1207, %r1202, %r1206;
	add.s32 	%r1208, %r1197, %r1105;
	add.s32 	%r1209, %r1207, %r1197;
	shf.l.wrap.b32 	%r1210, %r1208, %r1208, 26;
	shf.l.wrap.b32 	%r1211, %r1208, %r1208, 21;
	xor.b32  	%r1212, %r1210, %r1211;
	shf.l.wrap.b32 	%r1213, %r1208, %r1208, 7;
	xor.b32  	%r1214, %r1212, %r1213;
	and.b32  	%r1215, %r1208, %r1182;
	not.b32 	%r1216, %r1208;
	and.b32  	%r1217, %r1156, %r1216;
	or.b32  	%r1218, %r1215, %r1217;
	ld.const.u32 	%r1219, [K256+56];
	add.s32 	%r1220, %r1218, %r1130;
	add.s32 	%r1221, %r1220, %r1214;
	add.s32 	%r1222, %r1221, %r1219;
	add.s32 	%r1223, %r1222, %r237;
	shf.l.wrap.b32 	%r1224, %r1209, %r1209, 30;
	shf.l.wrap.b32 	%r1225, %r1209, %r1209, 19;
	xor.b32  	%r1226, %r1224, %r1225;
	shf.l.wrap.b32 	%r1227, %r1209, %r1209, 10;
	xor.b32  	%r1228, %r1226, %r1227;
	xor.b32  	%r1229, %r1183, %r1157;
	and.b32  	%r1230, %r1209, %r1229;
	and.b32  	%r1231, %r1183, %r1157;
	xor.b32  	%r1232, %r1230, %r1231;
	add.s32 	%r1233, %r1228, %r1232;
	add.s32 	%r1234, %r1223, %r1131;
	add.s32 	%r1235, %r1233, %r1223;
	shf.l.wrap.b32 	%r1236, %r1234, %r1234, 26;
	shf.l.wrap.b32 	%r1237, %r1234, %r1234, 21;
	xor.b32  	%r1238, %r1236, %r1237;
	shf.l.wrap.b32 	%r1239, %r1234, %r1234, 7;
	xor.b32  	%r1240, %r1238, %r1239;
	and.b32  	%r1241, %r1234, %r1208;
	not.b32 	%r1242, %r1234;
	and.b32  	%r1243, %r1182, %r1242;
	or.b32  	%r1244, %r1241, %r1243;
	ld.const.u32 	%r1245, [K256+60];
	add.s32 	%r1246, %r1244, %r1156;
	add.s32 	%r1247, %r1246, %r1240;
	add.s32 	%r1248, %r1247, %r1245;
	add.s32 	%r1249, %r1248, %r246;
	shf.l.wrap.b32 	%r1250, %r1235, %r1235, 30;
	shf.l.wrap.b32 	%r1251, %r1235, %r1235, 19;
	xor.b32  	%r1252, %r1250, %r1251;
	shf.l.wrap.b32 	%r1253, %r1235, %r1235, 10;
	xor.b32  	%r1254, %r1252, %r1253;
	xor.b32  	%r1255, %r1209, %r1183;
	and.b32  	%r1256, %r1235, %r1255;
	and.b32  	%r1257, %r1209, %r1183;
	xor.b32  	%r1258, %r1256, %r1257;
	add.s32 	%r1259, %r1254, %r1258;
	add.s32 	%r1260, %r1249, %r1157;
	add.s32 	%r1261, %r1259, %r1249;
	shf.l.wrap.b32 	%r1262, %r1260, %r1260, 26;
	shf.l.wrap.b32 	%r1263, %r1260, %r1260, 21;
	xor.b32  	%r1264, %r1262, %r1263;
	shf.l.wrap.b32 	%r1265, %r1260, %r1260, 7;
	xor.b32  	%r1266, %r1264, %r1265;
	and.b32  	%r1267, %r1260, %r1234;
	not.b32 	%r1268, %r1260;
	and.b32  	%r1269, %r1208, %r1268;
	or.b32  	%r1270, %r1267, %r1269;
	ld.const.u32 	%r1271, [K256+64];
	add.s32 	%r1272, %r1270, %r1182;
	add.s32 	%r1273, %r1272, %r1266;
	add.s32 	%r1274, %r1273, %r1271;
	add.s32 	%r1275, %r1274, %r259;
	shf.l.wrap.b32 	%r1276, %r1261, %r1261, 30;
	shf.l.wrap.b32 	%r1277, %r1261, %r1261, 19;
	xor.b32  	%r1278, %r1276, %r1277;
	shf.l.wrap.b32 	%r1279, %r1261, %r1261, 10;
	xor.b32  	%r1280, %r1278, %r1279;
	xor.b32  	%r1281, %r1235, %r1209;
	and.b32  	%r1282, %r1261, %r1281;
	and.b32  	%r1283, %r1235, %r1209;
	xor.b32  	%r1284, %r1282, %r1283;
	add.s32 	%r1285, %r1280, %r1284;
	add.s32 	%r1286, %r1275, %r1183;
	add.s32 	%r1287, %r1285, %r1275;
	shf.l.wrap.b32 	%r1288, %r1286, %r1286, 26;
	shf.l.wrap.b32 	%r1289, %r1286, %r1286, 21;
	xor.b32  	%r1290, %r1288, %r1289;
	shf.l.wrap.b32 	%r1291, %r1286, %r1286, 7;
	xor.b32  	%r1292, %r1290, %r1291;
	and.b32  	%r1293, %r1286, %r1260;
	not.b32 	%r1294, %r1286;
	and.b32  	%r1295, %r1234, %r1294;
	or.b32  	%r1296, %r1293, %r1295;
	ld.const.u32 	%r1297, [K256+68];
	add.s32 	%r1298, %r1296, %r1208;
	add.s32 	%r1299, %r1298, %r1292;
	add.s32 	%r1300, %r1299, %r1297;
	add.s32 	%r1301, %r1300, %r272;
	shf.l.wrap.b32 	%r1302, %r1287, %r1287, 30;
	shf.l.wrap.b32 	%r1303, %r1287, %r1287, 19;
	xor.b32  	%r1304, %r1302, %r1303;
	shf.l.wrap.b32 	%r1305, %r1287, %r1287, 10;
	xor.b32  	%r1306, %r1304, %r1305;
	xor.b32  	%r1307, %r1261, %r1235;
	and.b32  	%r1308, %r1287, %r1307;
	and.b32  	%r1309, %r1261, %r1235;
	xor.b32  	%r1310, %r1308, %r1309;
	add.s32 	%r1311, %r1306, %r1310;
	add.s32 	%r1312, %r1301, %r1209;
	add.s32 	%r1313, %r1311, %r1301;
	shf.l.wrap.b32 	%r1314, %r1312, %r1312, 26;
	shf.l.wrap.b32 	%r1315, %r1312, %r1312, 21;
	xor.b32  	%r1316, %r1314, %r1315;
	shf.l.wrap.b32 	%r1317, %r1312, %r1312, 7;
	xor.b32  	%r1318, %r1316, %r1317;
	and.b32  	%r1319, %r1312, %r1286;
	not.b32 	%r1320, %r1312;
	and.b32  	%r1321, %r1260, %r1320;
	or.b32  	%r1322, %r1319, %r1321;
	ld.const.u32 	%r1323, [K256+72];
	add.s32 	%r1324, %r1322, %r1234;
	add.s32 	%r1325, %r1324, %r1318;
	add.s32 	%r1326, %r1325, %r1323;
	add.s32 	%r1327, %r1326, %r285;
	shf.l.wrap.b32 	%r1328, %r1313, %r1313, 30;
	shf.l.wrap.b32 	%r1329, %r1313, %r1313, 19;
	xor.b32  	%r1330, %r1328, %r1329;
	shf.l.wrap.b32 	%r1331, %r1313, %r1313, 10;
	xor.b32  	%r1332, %r1330, %r1331;
	xor.b32  	%r1333, %r1287, %r1261;
	and.b32  	%r1334, %r1313, %r1333;
	and.b32  	%r1335, %r1287, %r1261;
	xor.b32  	%r1336, %r1334, %r1335;
	add.s32 	%r1337, %r1332, %r1336;
	add.s32 	%r1338, %r1327, %r1235;
	add.s32 	%r1339, %r1337, %r1327;
	shf.l.wrap.b32 	%r1340, %r1338, %r1338, 26;
	shf.l.wrap.b32 	%r1341, %r1338, %r1338, 21;
	xor.b32  	%r1342, %r1340, %r1341;
	shf.l.wrap.b32 	%r1343, %r1338, %r1338, 7;
	xor.b32  	%r1344, %r1342, %r1343;
	and.b32  	%r1345, %r1338, %r1312;
	not.b32 	%r1346, %r1338;
	and.b32  	%r1347, %r1286, %r1346;
	or.b32  	%r1348, %r1345, %r1347;
	ld.const.u32 	%r1349, [K256+76];
	add.s32 	%r1350, %r1348, %r1260;
	add.s32 	%r1351, %r1350, %r1344;
	add.s32 	%r1352, %r1351, %r1349;
	add.s32 	%r1353, %r1352, %r298;
	shf.l.wrap.b32 	%r1354, %r1339, %r1339, 30;
	shf.l.wrap.b32 	%r1355, %r1339, %r1339, 19;
	xor.b32  	%r1356, %r1354, %r1355;
	shf.l.wrap.b32 	%r1357, %r1339, %r1339, 10;
	xor.b32  	%r1358, %r1356, %r1357;
	xor.b32  	%r1359, %r1313, %r1287;
	and.b32  	%r1360, %r1339, %r1359;
	and.b32  	%r1361, %r1313, %r1287;
	xor.b32  	%r1362, %r1360, %r1361;
	add.s32 	%r1363, %r1358, %r1362;
	add.s32 	%r1364, %r1353, %r1261;
	add.s32 	%r1365, %r1363, %r1353;
	shf.l.wrap.b32 	%r1366, %r1364, %r1364, 26;
	shf.l.wrap.b32 	%r1367, %r1364, %r1364, 21;
	xor.b32  	%r1368, %r1366, %r1367;
	shf.l.wrap.b32 	%r1369, %r1364, %r1364, 7;
	xor.b32  	%r1370, %r1368, %r1369;
	and.b32  	%r1371, %r1364, %r1338;
	not.b32 	%r1372, %r1364;
	and.b32  	%r1373, %r1312, %r1372;
	or.b32  	%r1374, %r1371, %r1373;
	ld.const.u32 	%r1375, [K256+80];
	add.s32 	%r1376, %r1374, %r1286;
	add.s32 	%r1377, %r1376, %r1370;
	add.s32 	%r1378, %r1377, %r1375;
	add.s32 	%r1379, %r1378, %r311;
	shf.l.wrap.b32 	%r1380, %r1365, %r1365, 30;
	shf.l.wrap.b32 	%r1381, %r1365, %r1365, 19;
	xor.b32  	%r1382, %r1380, %r1381;
	shf.l.wrap.b32 	%r1383, %r1365, %r1365, 10;
	xor.b32  	%r1384, %r1382, %r1383;
	xor.b32  	%r1385, %r1339, %r1313;
	and.b32  	%r1386, %r1365, %r1385;
	and.b32  	%r1387, %r1339, %r1313;
	xor.b32  	%r1388, %r1386, %r1387;
	add.s32 	%r1389, %r1384, %r1388;
	add.s32 	%r1390, %r1379, %r1287;
	add.s32 	%r1391, %r1389, %r1379;
	shf.l.wrap.b32 	%r1392, %r1390, %r1390, 26;
	shf.l.wrap.b32 	%r1393, %r1390, %r1390, 21;
	xor.b32  	%r1394, %r1392, %r1393;
	shf.l.wrap.b32 	%r1395, %r1390, %r1390, 7;
	xor.b32  	%r1396, %r1394, %r1395;
	and.b32  	%r1397, %r1390, %r1364;
	not.b32 	%r1398, %r1390;
	and.b32  	%r1399, %r1338, %r1398;
	or.b32  	%r1400, %r1397, %r1399;
	ld.const.u32 	%r1401, [K256+84];
	add.s32 	%r1402, %r1400, %r1312;
	add.s32 	%r1403, %r1402, %r1396;
	add.s32 	%r1404, %r1403, %r1401;
	add.s32 	%r1405, %r1404, %r324;
	shf.l.wrap.b32 	%r1406, %r1391, %r1391, 30;
	shf.l.wrap.b32 	%r1407, %r1391, %r1391, 19;
	xor.b32  	%r1408, %r1406, %r1407;
	shf.l.wrap.b32 	%r1409, %r1391, %r1391, 10;
	xor.b32  	%r1410, %r1408, %r1409;
	xor.b32  	%r1411, %r1365, %r1339;
	and.b32  	%r1412, %r1391, %r1411;
	and.b32  	%r1413, %r1365, %r1339;
	xor.b32  	%r1414, %r1412, %r1413;
	add.s32 	%r1415, %r1410, %r1414;
	add.s32 	%r1416, %r1405, %r1313;
	add.s32 	%r1417, %r1415, %r1405;
	shf.l.wrap.b32 	%r1418, %r1416, %r1416, 26;
	shf.l.wrap.b32 	%r1419, %r1416, %r1416, 21;
	xor.b32  	%r1420, %r1418, %r1419;
	shf.l.wrap.b32 	%r1421, %r1416, %r1416, 7;
	xor.b32  	%r1422, %r1420, %r1421;
	and.b32  	%r1423, %r1416, %r1390;
	not.b32 	%r1424, %r1416;
	and.b32  	%r1425, %r1364, %r1424;
	or.b32  	%r1426, %r1423, %r1425;
	ld.const.u32 	%r1427, [K256+88];
	add.s32 	%r1428, %r1426, %r1338;
	add.s32 	%r1429, %r1428, %r1422;
	add.s32 	%r1430, %r1429, %r1427;
	add.s32 	%r1431, %r1430, %r337;
	shf.l.wrap.b32 	%r1432, %r1417, %r1417, 30;
	shf.l.wrap.b32 	%r1433, %r1417, %r1417, 19;
	xor.b32  	%r1434, %r1432, %r1433;
	shf.l.wrap.b32 	%r1435, %r1417, %r1417, 10;
	xor.b32  	%r1436, %r1434, %r1435;
	xor.b32  	%r1437, %r1391, %r1365;
	and.b32  	%r1438, %r1417, %r1437;
	and.b32  	%r1439, %r1391, %r1365;
	xor.b32  	%r1440, %r1438, %r1439;
	add.s32 	%r1441, %r1436, %r1440;
	add.s32 	%r1442, %r1431, %r1339;
	add.s32 	%r1443, %r1441, %r1431;
	shf.l.wrap.b32 	%r1444, %r1442, %r1442, 26;
	shf.l.wrap.b32 	%r1445, %r1442, %r1442, 21;
	xor.b32  	%r1446, %r1444, %r1445;
	shf.l.wrap.b32 	%r1447, %r1442, %r1442, 7;
	xor.b32  	%r1448, %r1446, %r1447;
	and.b32  	%r1449, %r1442, %r1416;
	not.b32 	%r1450, %r1442;
	and.b32  	%r1451, %r1390, %r1450;
	or.b32  	%r1452, %r1449, %r1451;
	ld.const.u32 	%r1453, [K256+92];
	add.s32 	%r1454, %r1452, %r1364;
	add.s32 	%r1455, %r1454, %r1448;
	add.s32 	%r1456, %r1455, %r1453;
	add.s32 	%r1457, %r1456, %r350;
	shf.l.wrap.b32 	%r1458, %r1443, %r1443, 30;
	shf.l.wrap.b32 	%r1459, %r1443, %r1443, 19;
	xor.b32  	%r1460, %r1458, %r1459;
	shf.l.wrap.b32 	%r1461, %r1443, %r1443, 10;
	xor.b32  	%r1462, %r1460, %r1461;
	xor.b32  	%r1463, %r1417, %r1391;
	and.b32  	%r1464, %r1443, %r1463;
	and.b32  	%r1465, %r1417, %r1391;
	xor.b32  	%r1466, %r1464, %r1465;
	add.s32 	%r1467, %r1462, %r1466;
	add.s32 	%r1468, %r1457, %r1365;
	add.s32 	%r1469, %r1467, %r1457;
	shf.l.wrap.b32 	%r1470, %r1468, %r1468, 26;
	shf.l.wrap.b32 	%r1471, %r1468, %r1468, 21;
	xor.b32  	%r1472, %r1470, %r1471;
	shf.l.wrap.b32 	%r1473, %r1468, %r1468, 7;
	xor.b32  	%r1474, %r1472, %r1473;
	and.b32  	%r1475, %r1468, %r1442;
	not.b32 	%r1476, %r1468;
	and.b32  	%r1477, %r1416, %r1476;
	or.b32  	%r1478, %r1475, %r1477;
	ld.const.u32 	%r1479, [K256+96];
	add.s32 	%r1480, %r1478, %r1390;
	add.s32 	%r1481, %r1480, %r1474;
	add.s32 	%r1482, %r1481, %r1479;
	add.s32 	%r1483, %r1482, %r363;
	shf.l.wrap.b32 	%r1484, %r1469, %r1469, 30;
	shf.l.wrap.b32 	%r1485, %r1469, %r1469, 19;
	xor.b32  	%r1486, %r1484, %r1485;
	shf.l.wrap.b32 	%r1487, %r1469, %r1469, 10;
	xor.b32  	%r1488, %r1486, %r1487;
	xor.b32  	%r1489, %r1443, %r1417;
	and.b32  	%r1490, %r1469, %r1489;
	and.b32  	%r1491, %r1443, %r1417;
	xor.b32  	%r1492, %r1490, %r1491;
	add.s32 	%r1493, %r1488, %r1492;
	add.s32 	%r1494, %r1483, %r1391;
	add.s32 	%r1495, %r1493, %r1483;
	shf.l.wrap.b32 	%r1496, %r1494, %r1494, 26;
	shf.l.wrap.b32 	%r1497, %r1494, %r1494, 21;
	xor.b32  	%r1498, %r1496, %r1497;
	shf.l.wrap.b32 	%r1499, %r1494, %r1494, 7;
	xor.b32  	%r1500, %r1498, %r1499;
	and.b32  	%r1501, %r1494, %r1468;
	not.b32 	%r1502, %r1494;
	and.b32  	%r1503, %r1442, %r1502;
	or.b32  	%r1504, %r1501, %r1503;
	ld.const.u32 	%r1505, [K256+100];
	add.s32 	%r1506, %r1504, %r1416;
	add.s32 	%r1507, %r1506, %r1500;
	add.s32 	%r1508, %r1507, %r1505;
	add.s32 	%r1509, %r1508, %r376;
	shf.l.wrap.b32 	%r1510, %r1495, %r1495, 30;
	shf.l.wrap.b32 	%r1511, %r1495, %r1495, 19;
	xor.b32  	%r1512, %r1510, %r1511;
	shf.l.wrap.b32 	%r1513, %r1495, %r1495, 10;
	xor.b32  	%r1514, %r1512, %r1513;
	xor.b32  	%r1515, %r1469, %r1443;
	and.b32  	%r1516, %r1495, %r1515;
	and.b32  	%r1517, %r1469, %r1443;
	xor.b32  	%r1518, %r1516, %r1517;
	add.s32 	%r1519, %r1514, %r1518;
	add.s32 	%r1520, %r1509, %r1417;
	add.s32 	%r1521, %r1519, %r1509;
	shf.l.wrap.b32 	%r1522, %r1520, %r1520, 26;
	shf.l.wrap.b32 	%r1523, %r1520, %r1520, 21;
	xor.b32  	%r1524, %r1522, %r1523;
	shf.l.wrap.b32 	%r1525, %r1520, %r1520, 7;
	xor.b32  	%r1526, %r1524, %r1525;
	and.b32  	%r1527, %r1520, %r1494;
	not.b32 	%r1528, %r1520;
	and.b32  	%r1529, %r1468, %r1528;
	or.b32  	%r1530, %r1527, %r1529;
	ld.const.u32 	%r1531, [K256+104];
	add.s32 	%r1532, %r1530, %r1442;
	add.s32 	%r1533, %r1532, %r1526;
	add.s32 	%r1534, %r1533, %r1531;
	add.s32 	%r1535, %r1534, %r389;
	shf.l.wrap.b32 	%r1536, %r1521, %r1521, 30;
	shf.l.wrap.b32 	%r1537, %r1521, %r1521, 19;
	xor.b32  	%r1538, %r1536, %r1537;
	shf.l.wrap.b32 	%r1539, %r1521, %r1521, 10;
	xor.b32  	%r1540, %r1538, %r1539;
	xor.b32  	%r1541, %r1495, %r1469;
	and.b32  	%r1542, %r1521, %r1541;
	and.b32  	%r1543, %r1495, %r1469;
	xor.b32  	%r1544, %r1542, %r1543;
	add.s32 	%r1545, %r1540, %r1544;
	add.s32 	%r1546, %r1535, %r1443;
	add.s32 	%r1547, %r1545, %r1535;
	shf.l.wrap.b32 	%r1548, %r1546, %r1546, 26;
	shf.l.wrap.b32 	%r1549, %r1546, %r1546, 21;
	xor.b32  	%r1550, %r1548, %r1549;
	shf.l.wrap.b32 	%r1551, %r1546, %r1546, 7;
	xor.b32  	%r1552, %r1550, %r1551;
	and.b32  	%r1553, %r1546, %r1520;
	not.b32 	%r1554, %r1546;
	and.b32  	%r1555, %r1494, %r1554;
	or.b32  	%r1556, %r1553, %r1555;
	ld.const.u32 	%r1557, [K256+108];
	add.s32 	%r1558, %r1556, %r1468;
	add.s32 	%r1559, %r1558, %r1552;
	add.s32 	%r1560, %r1559, %r1557;
	add.s32 	%r1561, %r1560, %r402;
	shf.l.wrap.b32 	%r1562, %r1547, %r1547, 30;
	shf.l.wrap.b32 	%r1563, %r1547, %r1547, 19;
	xor.b32  	%r1564, %r1562, %r1563;
	shf.l.wrap.b32 	%r1565, %r1547, %r1547, 10;
	xor.b32  	%r1566, %r1564, %r1565;
	xor.b32  	%r1567, %r1521, %r1495;
	and.b32  	%r1568, %r1547, %r1567;
	and.b32  	%r1569, %r1521, %r1495;
	xor.b32  	%r1570, %r1568, %r1569;
	add.s32 	%r1571, %r1566, %r1570;
	add.s32 	%r1572, %r1561, %r1469;
	add.s32 	%r1573, %r1571, %r1561;
	shf.l.wrap.b32 	%r1574, %r1572, %r1572, 26;
	shf.l.wrap.b32 	%r1575, %r1572, %r1572, 21;
	xor.b32  	%r1576, %r1574, %r1575;
	shf.l.wrap.b32 	%r1577, %r1572, %r1572, 7;
	xor.b32  	%r1578, %r1576, %r1577;
	and.b32  	%r1579, %r1572, %r1546;
	not.b32 	%r1580, %r1572;
	and.b32  	%r1581, %r1520, %r1580;
	or.b32  	%r1582, %r1579, %r1581;
	ld.const.u32 	%r1583, [K256+112];
	add.s32 	%r1584, %r1582, %r1494;
	add.s32 	%r1585, %r1584, %r1578;
	add.s32 	%r1586, %r1585, %r1583;
	add.s32 	%r1587, %r1586, %r415;
	shf.l.wrap.b32 	%r1588, %r1573, %r1573, 30;
	shf.l.wrap.b32 	%r1589, %r1573, %r1573, 19;
	xor.b32  	%r1590, %r1588, %r1589;
	shf.l.wrap.b32 	%r1591, %r1573, %r1573, 10;
	xor.b32  	%r1592, %r1590, %r1591;
	xor.b32  	%r1593, %r1547, %r1521;
	and.b32  	%r1594, %r1573, %r1593;
	and.b32  	%r1595, %r1547, %r1521;
	xor.b32  	%r1596, %r1594, %r1595;
	add.s32 	%r1597, %r1592, %r1596;
	add.s32 	%r1598, %r1587, %r1495;
	add.s32 	%r1599, %r1597, %r1587;
	shf.l.wrap.b32 	%r1600, %r1598, %r1598, 26;
	shf.l.wrap.b32 	%r1601, %r1598, %r1598, 21;
	xor.b32  	%r1602, %r1600, %r1601;
	shf.l.wrap.b32 	%r1603, %r1598, %r1598, 7;
	xor.b32  	%r1604, %r1602, %r1603;
	and.b32  	%r1605, %r1598, %r1572;
	not.b32 	%r1606, %r1598;
	and.b32  	%r1607, %r1546, %r1606;
	or.b32  	%r1608, %r1605, %r1607;
	ld.const.u32 	%r1609, [K256+116];
	add.s32 	%r1610, %r1608, %r1520;
	add.s32 	%r1611, %r1610, %r1604;
	add.s32 	%r1612, %r1611, %r1609;
	add.s32 	%r1613, %r1612, %r428;
	shf.l.wrap.b32 	%r1614, %r1599, %r1599, 30;
	shf.l.wrap.b32 	%r1615, %r1599, %r1599, 19;
	xor.b32  	%r1616, %r1614, %r1615;
	shf.l.wrap.b32 	%r1617, %r1599, %r1599, 10;
	xor.b32  	%r1618, %r1616, %r1617;
	xor.b32  	%r1619, %r1573, %r1547;
	and.b32  	%r1620, %r1599, %r1619;
	and.b32  	%r1621, %r1573, %r1547;
	xor.b32  	%r1622, %r1620, %r1621;
	add.s32 	%r1623, %r1618, %r1622;
	add.s32 	%r1624, %r1613, %r1521;
	add.s32 	%r1625, %r1623, %r1613;
	shf.l.wrap.b32 	%r1626, %r1624, %r1624, 26;
	shf.l.wrap.b32 	%r1627, %r1624, %r1624, 21;
	xor.b32  	%r1628, %r1626, %r1627;
	shf.l.wrap.b32 	%r1629, %r1624, %r1624, 7;
	xor.b32  	%r1630, %r1628, %r1629;
	and.b32  	%r1631, %r1624, %r1598;
	not.b32 	%r1632, %r1624;
	and.b32  	%r1633, %r1572, %r1632;
	or.b32  	%r1634, %r1631, %r1633;
	ld.const.u32 	%r1635, [K256+120];
	add.s32 	%r1636, %r1634, %r1546;
	add.s32 	%r1637, %r1636, %r1630;
	add.s32 	%r1638, %r1637, %r1635;
	add.s32 	%r1639, %r1638, %r441;
	shf.l.wrap.b32 	%r1640, %r1625, %r1625, 30;
	shf.l.wrap.b32 	%r1641, %r1625, %r1625, 19;
	xor.b32  	%r1642, %r1640, %r1641;
	shf.l.wrap.b32 	%r1643, %r1625, %r1625, 10;
	xor.b32  	%r1644, %r1642, %r1643;
	xor.b32  	%r1645, %r1599, %r1573;
	and.b32  	%r1646, %r1625, %r1645;
	and.b32  	%r1647, %r1599, %r1573;
	xor.b32  	%r1648, %r1646, %r1647;
	add.s32 	%r1649, %r1644, %r1648;
	add.s32 	%r1650, %r1639, %r1547;
	add.s32 	%r1651, %r1649, %r1639;
	shf.l.wrap.b32 	%r1652, %r1650, %r1650, 26;
	shf.l.wrap.b32 	%r1653, %r1650, %r1650, 21;
	xor.b32  	%r1654, %r1652, %r1653;
	shf.l.wrap.b32 	%r1655, %r1650, %r1650, 7;
	xor.b32  	%r1656, %r1654, %r1655;
	and.b32  	%r1657, %r1650, %r1624;
	not.b32 	%r1658, %r1650;
	and.b32  	%r1659, %r1598, %r1658;
	or.b32  	%r1660, %r1657, %r1659;
	ld.const.u32 	%r1661, [K256+124];
	add.s32 	%r1662, %r1660, %r1572;
	add.s32 	%r1663, %r1662, %r1656;
	add.s32 	%r1664, %r1663, %r1661;
	add.s32 	%r1665, %r1664, %r454;
	shf.l.wrap.b32 	%r1666, %r1651, %r1651, 30;
	shf.l.wrap.b32 	%r1667, %r1651, %r1651, 19;
	xor.b32  	%r1668, %r1666, %r1667;
	shf.l.wrap.b32 	%r1669, %r1651, %r1651, 10;
	xor.b32  	%r1670, %r1668, %r1669;
	xor.b32  	%r1671, %r1625, %r1599;
	and.b32  	%r1672, %r1651, %r1671;
	and.b32  	%r1673, %r1625, %r1599;
	xor.b32  	%r1674, %r1672, %r1673;
	add.s32 	%r1675, %r1670, %r1674;
	add.s32 	%r1676, %r1665, %r1573;
	add.s32 	%r1677, %r1675, %r1665;
	shf.l.wrap.b32 	%r1678, %r1676, %r1676, 26;
	shf.l.wrap.b32 	%r1679, %r1676, %r1676, 21;
	xor.b32  	%r1680, %r1678, %r1679;
	shf.l.wrap.b32 	%r1681, %r1676, %r1676, 7;
	xor.b32  	%r1682, %r1680, %r1681;
	and.b32  	%r1683, %r1676, %r1650;
	not.b32 	%r1684, %r1676;
	and.b32  	%r1685, %r1624, %r1684;
	or.b32  	%r1686, %r1683, %r1685;
	ld.const.u32 	%r1687, [K256+128];
	add.s32 	%r1688, %r1686, %r1598;
	add.s32 	%r1689, %r1688, %r1682;
	add.s32 	%r1690, %r1689, %r1687;
	add.s32 	%r1691, %r1690, %r467;
	shf.l.wrap.b32 	%r1692, %r1677, %r1677, 30;
	shf.l.wrap.b32 	%r1693, %r1677, %r1677, 19;
	xor.b32  	%r1694, %r1692, %r1693;
	shf.l.wrap.b32 	%r1695, %r1677, %r1677, 10;
	xor.b32  	%r1696, %r1694, %r1695;
	xor.b32  	%r1697, %r1651, %r1625;
	and.b32  	%r1698, %r1677, %r1697;
	and.b32  	%r1699, %r1651, %r1625;
	xor.b32  	%r1700, %r1698, %r1699;
	add.s32 	%r1701, %r1696, %r1700;
	add.s32 	%r1702, %r1691, %r1599;
	add.s32 	%r1703, %r1701, %r1691;
	shf.l.wrap.b32 	%r1704, %r1702, %r1702, 26;
	shf.l.wrap.b32 	%r1705, %r1702, %r1702, 21;
	xor.b32  	%r1706, %r1704, %r1705;
	shf.l.wrap.b32 	%r1707, %r1702, %r1702, 7;
	xor.b32  	%r1708, %r1706, %r1707;
	and.b32  	%r1709, %r1702, %r1676;
	not.b32 	%r1710, %r1702;
	and.b32  	%r1711, %r1650, %r1710;
	or.b32  	%r1712, %r1709, %r1711;
	ld.const.u32 	%r1713, [K256+132];
	add.s32 	%r1714, %r1712, %r1624;
	add.s32 	%r1715, %r1714, %r1708;
	add.s32 	%r1716, %r1715, %r1713;
	add.s32 	%r1717, %r1716, %r480;
	shf.l.wrap.b32 	%r1718, %r1703, %r1703, 30;
	shf.l.wrap.b32 	%r1719, %r1703, %r1703, 19;
	xor.b32  	%r1720, %r1718, %r1719;
	shf.l.wrap.b32 	%r1721, %r1703, %r1703, 10;
	xor.b32  	%r1722, %r1720, %r1721;
	xor.b32  	%r1723, %r1677, %r1651;
	and.b32  	%r1724, %r1703, %r1723;
	and.b32  	%r1725, %r1677, %r1651;
	xor.b32  	%r1726, %r1724, %r1725;
	add.s32 	%r1727, %r1722, %r1726;
	add.s32 	%r1728, %r1717, %r1625;
	add.s32 	%r1729, %r1727, %r1717;
	shf.l.wrap.b32 	%r1730, %r1728, %r1728, 26;
	shf.l.wrap.b32 	%r1731, %r1728, %r1728, 21;
	xor.b32  	%r1732, %r1730, %r1731;
	shf.l.wrap.b32 	%r1733, %r1728, %r1728, 7;
	xor.b32  	%r1734, %r1732, %r1733;
	and.b32  	%r1735, %r1728, %r1702;
	not.b32 	%r1736, %r1728;
	and.b32  	%r1737, %r1676, %r1736;
	or.b32  	%r1738, %r1735, %r1737;
	ld.const.u32 	%r1739, [K256+136];
	add.s32 	%r1740, %r1738, %r1650;
	add.s32 	%r1741, %r1740, %r1734;
	add.s32 	%r1742, %r1741, %r1739;
	add.s32 	%r1743, %r1742, %r493;
	shf.l.wrap.b32 	%r1744, %r1729, %r1729, 30;
	shf.l.wrap.b32 	%r1745, %r1729, %r1729, 19;
	xor.b32  	%r1746, %r1744, %r1745;
	shf.l.wrap.b32 	%r1747, %r1729, %r1729, 10;
	xor.b32  	%r1748, %r1746, %r1747;
	xor.b32  	%r1749, %r1703, %r1677;
	and.b32  	%r1750, %r1729, %r1749;
	and.b32  	%r1751, %r1703, %r1677;
	xor.b32  	%r1752, %r1750, %r1751;
	add.s32 	%r1753, %r1748, %r1752;
	add.s32 	%r1754, %r1743, %r1651;
	add.s32 	%r1755, %r1753, %r1743;
	shf.l.wrap.b32 	%r1756, %r1754, %r1754, 26;
	shf.l.wrap.b32 	%r1757, %r1754, %r1754, 21;
	xor.b32  	%r1758, %r1756, %r1757;
	shf.l.wrap.b32 	%r1759, %r1754, %r1754, 7;
	xor.b32  	%r1760, %r1758, %r1759;
	and.b32  	%r1761, %r1754, %r1728;
	not.b32 	%r1762, %r1754;
	and.b32  	%r1763, %r1702, %r1762;
	or.b32  	%r1764, %r1761, %r1763;
	ld.const.u32 	%r1765, [K256+140];
	add.s32 	%r1766, %r1764, %r1676;
	add.s32 	%r1767, %r1766, %r1760;
	add.s32 	%r1768, %r1767, %r1765;
	add.s32 	%r1769, %r1768, %r506;
	shf.l.wrap.b32 	%r1770, %r1755, %r1755, 30;
	shf.l.wrap.b32 	%r1771, %r1755, %r1755, 19;
	xor.b32  	%r1772, %r1770, %r1771;
	shf.l.wrap.b32 	%r1773, %r1755, %r1755, 10;
	xor.b32  	%r1774, %r1772, %r1773;
	xor.b32  	%r1775, %r1729, %r1703;
	and.b32  	%r1776, %r1755, %r1775;
	and.b32  	%r1777, %r1729, %r1703;
	xor.b32  	%r1778, %r1776, %r1777;
	add.s32 	%r1779, %r1774, %r1778;
	add.s32 	%r1780, %r1769, %r1677;
	add.s32 	%r1781, %r1779, %r1769;
	shf.l.wrap.b32 	%r1782, %r1780, %r1780, 26;
	shf.l.wrap.b32 	%r1783, %r1780, %r1780, 21;
	xor.b32  	%r1784, %r1782, %r1783;
	shf.l.wrap.b32 	%r1785, %r1780, %r1780, 7;
	xor.b32  	%r1786, %r1784, %r1785;
	and.b32  	%r1787, %r1780, %r1754;
	not.b32 	%r1788, %r1780;
	and.b32  	%r1789, %r1728, %r1788;
	or.b32  	%r1790, %r1787, %r1789;
	ld.const.u32 	%r1791, [K256+144];
	add.s32 	%r1792, %r1790, %r1702;
	add.s32 	%r1793, %r1792, %r1786;
	add.s32 	%r1794, %r1793, %r1791;
	add.s32 	%r1795, %r1794, %r519;
	shf.l.wrap.b32 	%r1796, %r1781, %r1781, 30;
	shf.l.wrap.b32 	%r1797, %r1781, %r1781, 19;
	xor.b32  	%r1798, %r1796, %r1797;
	shf.l.wrap.b32 	%r1799, %r1781, %r1781, 10;
	xor.b32  	%r1800, %r1798, %r1799;
	xor.b32  	%r1801, %r1755, %r1729;
	and.b32  	%r1802, %r1781, %r1801;
	and.b32  	%r1803, %r1755, %r1729;
	xor.b32  	%r1804, %r1802, %r1803;
	add.s32 	%r1805, %r1800, %r1804;
	add.s32 	%r1806, %r1795, %r1703;
	add.s32 	%r1807, %r1805, %r1795;
	shf.l.wrap.b32 	%r1808, %r1806, %r1806, 26;
	shf.l.wrap.b32 	%r1809, %r1806, %r1806, 21;
	xor.b32  	%r1810, %r1808, %r1809;
	shf.l.wrap.b32 	%r1811, %r1806, %r1806, 7;
	xor.b32  	%r1812, %r1810, %r1811;
	and.b32  	%r1813, %r1806, %r1780;
	not.b32 	%r1814, %r1806;
	and.b32  	%r1815, %r1754, %r1814;
	or.b32  	%r1816, %r1813, %r1815;
	ld.const.u32 	%r1817, [K256+148];
	add.s32 	%r1818, %r1816, %r1728;
	add.s32 	%r1819, %r1818, %r1812;
	add.s32 	%r1820, %r1819, %r1817;
	add.s32 	%r1821, %r1820, %r532;
	shf.l.wrap.b32 	%r1822, %r1807, %r1807, 30;
	shf.l.wrap.b32 	%r1823, %r1807, %r1807, 19;
	xor.b32  	%r1824, %r1822, %r1823;
	shf.l.wrap.b32 	%r1825, %r1807, %r1807, 10;
	xor.b32  	%r1826, %r1824, %r1825;
	xor.b32  	%r1827, %r1781, %r1755;
	and.b32  	%r1828, %r1807, %r1827;
	and.b32  	%r1829, %r1781, %r1755;
	xor.b32  	%r1830, %r1828, %r1829;
	add.s32 	%r1831, %r1826, %r1830;
	add.s32 	%r1832, %r1821, %r1729;
	add.s32 	%r1833, %r1831, %r1821;
	shf.l.wrap.b32 	%r1834, %r1832, %r1832, 26;
	shf.l.wrap.b32 	%r1835, %r1832, %r1832, 21;
	xor.b32  	%r1836, %r1834, %r1835;
	shf.l.wrap.b32 	%r1837, %r1832, %r1832, 7;
	xor.b32  	%r1838, %r1836, %r1837;
	and.b32  	%r1839, %r1832, %r1806;
	not.b32 	%r1840, %r1832;
	and.b32  	%r1841, %r1780, %r1840;
	or.b32  	%r1842, %r1839, %r1841;
	ld.const.u32 	%r1843, [K256+152];
	add.s32 	%r1844, %r1842, %r1754;
	add.s32 	%r1845, %r1844, %r1838;
	add.s32 	%r1846, %r1845, %r1843;
	add.s32 	%r1847, %r1846, %r545;
	shf.l.wrap.b32 	%r1848, %r1833, %r1833, 30;
	shf.l.wrap.b32 	%r1849, %r1833, %r1833, 19;
	xor.b32  	%r1850, %r1848, %r1849;
	shf.l.wrap.b32 	%r1851, %r1833, %r1833, 10;
	xor.b32  	%r1852, %r1850, %r1851;
	xor.b32  	%r1853, %r1807, %r1781;
	and.b32  	%r1854, %r1833, %r1853;
	and.b32  	%r1855, %r1807, %r1781;
	xor.b32  	%r1856, %r1854, %r1855;
	add.s32 	%r1857, %r1852, %r1856;
	add.s32 	%r1858, %r1847, %r1755;
	add.s32 	%r1859, %r1857, %r1847;
	shf.l.wrap.b32 	%r1860, %r1858, %r1858, 26;
	shf.l.wrap.b32 	%r1861, %r1858, %r1858, 21;
	xor.b32  	%r1862, %r1860, %r1861;
	shf.l.wrap.b32 	%r1863, %r1858, %r1858, 7;
	xor.b32  	%r1864, %r1862, %r1863;
	and.b32  	%r1865, %r1858, %r1832;
	not.b32 	%r1866, %r1858;
	and.b32  	%r1867, %r1806, %r1866;
	or.b32  	%r1868, %r1865, %r1867;
	ld.const.u32 	%r1869, [K256+156];
	add.s32 	%r1870, %r1868, %r1780;
	add.s32 	%r1871, %r1870, %r1864;
	add.s32 	%r1872, %r1871, %r1869;
	add.s32 	%r1873, %r1872, %r558;
	shf.l.wrap.b32 	%r1874, %r1859, %r1859, 30;
	shf.l.wrap.b32 	%r1875, %r1859, %r1859, 19;
	xor.b32  	%r1876, %r1874, %r1875;
	shf.l.wrap.b32 	%r1877, %r1859, %r1859, 10;
	xor.b32  	%r1878, %r1876, %r1877;
	xor.b32  	%r1879, %r1833, %r1807;
	and.b32  	%r1880, %r1859, %r1879;
	and.b32  	%r1881, %r1833, %r1807;
	xor.b32  	%r1882, %r1880, %r1881;
	add.s32 	%r1883, %r1878, %r1882;
	add.s32 	%r1884, %r1873, %r1781;
	add.s32 	%r1885, %r1883, %r1873;
	shf.l.wrap.b32 	%r1886, %r1884, %r1884, 26;
	shf.l.wrap.b32 	%r1887, %r1884, %r1884, 21;
	xor.b32  	%r1888, %r1886, %r1887;
	shf.l.wrap.b32 	%r1889, %r1884, %r1884, 7;
	xor.b32  	%r1890, %r1888, %r1889;
	and.b32  	%r1891, %r1884, %r1858;
	not.b32 	%r1892, %r1884;
	and.b32  	%r1893, %r1832, %r1892;
	or.b32  	%r1894, %r1891, %r1893;
	ld.const.u32 	%r1895, [K256+160];
	add.s32 	%r1896, %r1894, %r1806;
	add.s32 	%r1897, %r1896, %r1890;
	add.s32 	%r1898, %r1897, %r1895;
	add.s32 	%r1899, %r1898, %r571;
	shf.l.wrap.b32 	%r1900, %r1885, %r1885, 30;
	shf.l.wrap.b32 	%r1901, %r1885, %r1885, 19;
	xor.b32  	%r1902, %r1900, %r1901;
	shf.l.wrap.b32 	%r1903, %r1885, %r1885, 10;
	xor.b32  	%r1904, %r1902, %r1903;
	xor.b32  	%r1905, %r1859, %r1833;
	and.b32  	%r1906, %r1885, %r1905;
	and.b32  	%r1907, %r1859, %r1833;
	xor.b32  	%r1908, %r1906, %r1907;
	add.s32 	%r1909, %r1904, %r1908;
	add.s32 	%r1910, %r1899, %r1807;
	add.s32 	%r1911, %r1909, %r1899;
	shf.l.wrap.b32 	%r1912, %r1910, %r1910, 26;
	shf.l.wrap.b32 	%r1913, %r1910, %r1910, 21;
	xor.b32  	%r1914, %r1912, %r1913;
	shf.l.wrap.b32 	%r1915, %r1910, %r1910, 7;
	xor.b32  	%r1916, %r1914, %r1915;
	and.b32  	%r1917, %r1910, %r1884;
	not.b32 	%r1918, %r1910;
	and.b32  	%r1919, %r1858, %r1918;
	or.b32  	%r1920, %r1917, %r1919;
	ld.const.u32 	%r1921, [K256+164];
	add.s32 	%r1922, %r1920, %r1832;
	add.s32 	%r1923, %r1922, %r1916;
	add.s32 	%r1924, %r1923, %r1921;
	add.s32 	%r1925, %r1924, %r584;
	shf.l.wrap.b32 	%r1926, %r1911, %r1911, 30;
	shf.l.wrap.b32 	%r1927, %r1911, %r1911, 19;
	xor.b32  	%r1928, %r1926, %r1927;
	shf.l.wrap.b32 	%r1929, %r1911, %r1911, 10;
	xor.b32  	%r1930, %r1928, %r1929;
	xor.b32  	%r1931, %r1885, %r1859;
	and.b32  	%r1932, %r1911, %r1931;
	and.b32  	%r1933, %r1885, %r1859;
	xor.b32  	%r1934, %r1932, %r1933;
	add.s32 	%r1935, %r1930, %r1934;
	add.s32 	%r1936, %r1925, %r1833;
	add.s32 	%r1937, %r1935, %r1925;
	shf.l.wrap.b32 	%r1938, %r1936, %r1936, 26;
	shf.l.wrap.b32 	%r1939, %r1936, %r1936, 21;
	xor.b32  	%r1940, %r1938, %r1939;
	shf.l.wrap.b32 	%r1941, %r1936, %r1936, 7;
	xor.b32  	%r1942, %r1940, %r1941;
	and.b32  	%r1943, %r1936, %r1910;
	not.b32 	%r1944, %r1936;
	and.b32  	%r1945, %r1884, %r1944;
	or.b32  	%r1946, %r1943, %r1945;
	ld.const.u32 	%r1947, [K256+168];
	add.s32 	%r1948, %r1946, %r1858;
	add.s32 	%r1949, %r1948, %r1942;
	add.s32 	%r1950, %r1949, %r1947;
	add.s32 	%r1951, %r1950, %r597;
	shf.l.wrap.b32 	%r1952, %r1937, %r1937, 30;
	shf.l.wrap.b32 	%r1953, %r1937, %r1937, 19;
	xor.b32  	%r1954, %r1952, %r1953;
	shf.l.wrap.b32 	%r1955, %r1937, %r1937, 10;
	xor.b32  	%r1956, %r1954, %r1955;
	xor.b32  	%r1957, %r1911, %r1885;
	and.b32  	%r1958, %r1937, %r1957;
	and.b32  	%r1959, %r1911, %r1885;
	xor.b32  	%r1960, %r1958, %r1959;
	add.s32 	%r1961, %r1956, %r1960;
	add.s32 	%r1962, %r1951, %r1859;
	add.s32 	%r1963, %r1961, %r1951;
	shf.l.wrap.b32 	%r1964, %r1962, %r1962, 26;
	shf.l.wrap.b32 	%r1965, %r1962, %r1962, 21;
	xor.b32  	%r1966, %r1964, %r1965;
	shf.l.wrap.b32 	%r1967, %r1962, %r1962, 7;
	xor.b32  	%r1968, %r1966, %r1967;
	and.b32  	%r1969, %r1962, %r1936;
	not.b32 	%r1970, %r1962;
	and.b32  	%r1971, %r1910, %r1970;
	or.b32  	%r1972, %r1969, %r1971;
	ld.const.u32 	%r1973, [K256+172];
	add.s32 	%r1974, %r1972, %r1884;
	add.s32 	%r1975, %r1974, %r1968;
	add.s32 	%r1976, %r1975, %r1973;
	add.s32 	%r1977, %r1976, %r610;
	shf.l.wrap.b32 	%r1978, %r1963, %r1963, 30;
	shf.l.wrap.b32 	%r1979, %r1963, %r1963, 19;
	xor.b32  	%r1980, %r1978, %r1979;
	shf.l.wrap.b32 	%r1981, %r1963, %r1963, 10;
	xor.b32  	%r1982, %r1980, %r1981;
	xor.b32  	%r1983, %r1937, %r1911;
	and.b32  	%r1984, %r1963, %r1983;
	and.b32  	%r1985, %r1937, %r1911;
	xor.b32  	%r1986, %r1984, %r1985;
	add.s32 	%r1987, %r1982, %r1986;
	add.s32 	%r1988, %r1977, %r1885;
	add.s32 	%r1989, %r1987, %r1977;
	shf.l.wrap.b32 	%r1990, %r1988, %r1988, 26;
	shf.l.wrap.b32 	%r1991, %r1988, %r1988, 21;
	xor.b32  	%r1992, %r1990, %r1991;
	shf.l.wrap.b32 	%r1993, %r1988, %r1988, 7;
	xor.b32  	%r1994, %r1992, %r1993;
	and.b32  	%r1995, %r1988, %r1962;
	not.b32 	%r1996, %r1988;
	and.b32  	%r1997, %r1936, %r1996;
	or.b32  	%r1998, %r1995, %r1997;
	ld.const.u32 	%r1999, [K256+176];
	add.s32 	%r2000, %r1998, %r1910;
	add.s32 	%r2001, %r2000, %r1994;
	add.s32 	%r2002, %r2001, %r1999;
	add.s32 	%r2003, %r2002, %r623;
	shf.l.wrap.b32 	%r2004, %r1989, %r1989, 30;
	shf.l.wrap.b32 	%r2005, %r1989, %r1989, 19;
	xor.b32  	%r2006, %r2004, %r2005;
	shf.l.wrap.b32 	%r2007, %r1989, %r1989, 10;
	xor.b32  	%r2008, %r2006, %r2007;
	xor.b32  	%r2009, %r1963, %r1937;
	and.b32  	%r2010, %r1989, %r2009;
	and.b32  	%r2011, %r1963, %r1937;
	xor.b32  	%r2012, %r2010, %r2011;
	add.s32 	%r2013, %r2008, %r2012;
	add.s32 	%r2014, %r2003, %r1911;
	add.s32 	%r2015, %r2013, %r2003;
	shf.l.wrap.b32 	%r2016, %r2014, %r2014, 26;
	shf.l.wrap.b32 	%r2017, %r2014, %r2014, 21;
	xor.b32  	%r2018, %r2016, %r2017;
	shf.l.wrap.b32 	%r2019, %r2014, %r2014, 7;
	xor.b32  	%r2020, %r2018, %r2019;
	and.b32  	%r2021, %r2014, %r1988;
	not.b32 	%r2022, %r2014;
	and.b32  	%r2023, %r1962, %r2022;
	or.b32  	%r2024, %r2021, %r2023;
	ld.const.u32 	%r2025, [K256+180];
	add.s32 	%r2026, %r2024, %r1936;
	add.s32 	%r2027, %r2026, %r2020;
	add.s32 	%r2028, %r2027, %r2025;
	add.s32 	%r2029, %r2028, %r636;
	shf.l.wrap.b32 	%r2030, %r2015, %r2015, 30;
	shf.l.wrap.b32 	%r2031, %r2015, %r2015, 19;
	xor.b32  	%r2032, %r2030, %r2031;
	shf.l.wrap.b32 	%r2033, %r2015, %r2015, 10;
	xor.b32  	%r2034, %r2032, %r2033;
	xor.b32  	%r2035, %r1989, %r1963;
	and.b32  	%r2036, %r2015, %r2035;
	and.b32  	%r2037, %r1989, %r1963;
	xor.b32  	%r2038, %r2036, %r2037;
	add.s32 	%r2039, %r2034, %r2038;
	add.s32 	%r2040, %r2029, %r1937;
	add.s32 	%r2041, %r2039, %r2029;
	shf.l.wrap.b32 	%r2042, %r2040, %r2040, 26;
	shf.l.wrap.b32 	%r2043, %r2040, %r2040, 21;
	xor.b32  	%r2044, %r2042, %r2043;
	shf.l.wrap.b32 	%r2045, %r2040, %r2040, 7;
	xor.b32  	%r2046, %r2044, %r2045;
	and.b32  	%r2047, %r2040, %r2014;
	not.b32 	%r2048, %r2040;
	and.b32  	%r2049, %r1988, %r2048;
	or.b32  	%r2050, %r2047, %r2049;
	ld.const.u32 	%r2051, [K256+184];
	add.s32 	%r2052, %r2050, %r1962;
	add.s32 	%r2053, %r2052, %r2046;
	add.s32 	%r2054, %r2053, %r2051;
	add.s32 	%r2055, %r2054, %r649;
	shf.l.wrap.b32 	%r2056, %r2041, %r2041, 30;
	shf.l.wrap.b32 	%r2057, %r2041, %r2041, 19;
	xor.b32  	%r2058, %r2056, %r2057;
	shf.l.wrap.b32 	%r2059, %r2041, %r2041, 10;
	xor.b32  	%r2060, %r2058, %r2059;
	xor.b32  	%r2061, %r2015, %r1989;
	and.b32  	%r2062, %r2041, %r2061;
	and.b32  	%r2063, %r2015, %r1989;
	xor.b32  	%r2064, %r2062, %r2063;
	add.s32 	%r2065, %r2060, %r2064;
	add.s32 	%r2066, %r2055, %r1963;
	add.s32 	%r2067, %r2065, %r2055;
	shf.l.wrap.b32 	%r2068, %r2066, %r2066, 26;
	shf.l.wrap.b32 	%r2069, %r2066, %r2066, 21;
	xor.b32  	%r2070, %r2068, %r2069;
	shf.l.wrap.b32 	%r2071, %r2066, %r2066, 7;
	xor.b32  	%r2072, %r2070, %r2071;
	and.b32  	%r2073, %r2066, %r2040;
	not.b32 	%r2074, %r2066;
	and.b32  	%r2075, %r2014, %r2074;
	or.b32  	%r2076, %r2073, %r2075;
	ld.const.u32 	%r2077, [K256+188];
	add.s32 	%r2078, %r2076, %r1988;
	add.s32 	%r2079, %r2078, %r2072;
	add.s32 	%r2080, %r2079, %r2077;
	add.s32 	%r2081, %r2080, %r662;
	shf.l.wrap.b32 	%r2082, %r2067, %r2067, 30;
	shf.l.wrap.b32 	%r2083, %r2067, %r2067, 19;
	xor.b32  	%r2084, %r2082, %r2083;
	shf.l.wrap.b32 	%r2085, %r2067, %r2067, 10;
	xor.b32  	%r2086, %r2084, %r2085;
	xor.b32  	%r2087, %r2041, %r2015;
	and.b32  	%r2088, %r2067, %r2087;
	and.b32  	%r2089, %r2041, %r2015;
	xor.b32  	%r2090, %r2088, %r2089;
	add.s32 	%r2091, %r2086, %r2090;
	add.s32 	%r2092, %r2081, %r1989;
	add.s32 	%r2093, %r2091, %r2081;
	shf.l.wrap.b32 	%r2094, %r2092, %r2092, 26;
	shf.l.wrap.b32 	%r2095, %r2092, %r2092, 21;
	xor.b32  	%r2096, %r2094, %r2095;
	shf.l.wrap.b32 	%r2097, %r2092, %r2092, 7;
	xor.b32  	%r2098, %r2096, %r2097;
	and.b32  	%r2099, %r2092, %r2066;
	not.b32 	%r2100, %r2092;
	and.b32  	%r2101, %r2040, %r2100;
	or.b32  	%r2102, %r2099, %r2101;
	ld.const.u32 	%r2103, [K256+192];
	add.s32 	%r2104, %r2102, %r2014;
	add.s32 	%r2105, %r2104, %r2098;
	add.s32 	%r2106, %r2105, %r2103;
	add.s32 	%r2107, %r2106, %r675;
	shf.l.wrap.b32 	%r2108, %r2093, %r2093, 30;
	shf.l.wrap.b32 	%r2109, %r2093, %r2093, 19;
	xor.b32  	%r2110, %r2108, %r2109;
	shf.l.wrap.b32 	%r2111, %r2093, %r2093, 10;
	xor.b32  	%r2112, %r2110, %r2111;
	xor.b32  	%r2113, %r2067, %r2041;
	and.b32  	%r2114, %r2093, %r2113;
	and.b32  	%r2115, %r2067, %r2041;
	xor.b32  	%r2116, %r2114, %r2115;
	add.s32 	%r2117, %r2112, %r2116;
	add.s32 	%r2118, %r2107, %r2015;
	add.s32 	%r2119, %r2117, %r2107;
	shf.l.wrap.b32 	%r2120, %r2118, %r2118, 26;
	shf.l.wrap.b32 	%r2121, %r2118, %r2118, 21;
	xor.b32  	%r2122, %r2120, %r2121;
	shf.l.wrap.b32 	%r2123, %r2118, %r2118, 7;
	xor.b32  	%r2124, %r2122, %r2123;
	and.b32  	%r2125, %r2118, %r2092;
	not.b32 	%r2126, %r2118;
	and.b32  	%r2127, %r2066, %r2126;
	or.b32  	%r2128, %r2125, %r2127;
	ld.const.u32 	%r2129, [K256+196];
	add.s32 	%r2130, %r2128, %r2040;
	add.s32 	%r2131, %r2130, %r2124;
	add.s32 	%r2132, %r2131, %r2129;
	add.s32 	%r2133, %r2132, %r688;
	shf.l.wrap.b32 	%r2134, %r2119, %r2119, 30;
	shf.l.wrap.b32 	%r2135, %r2119, %r2119, 19;
	xor.b32  	%r2136, %r2134, %r2135;
	shf.l.wrap.b32 	%r2137, %r2119, %r2119, 10;
	xor.b32  	%r2138, %r2136, %r2137;
	xor.b32  	%r2139, %r2093, %r2067;
	and.b32  	%r2140, %r2119, %r2139;
	and.b32  	%r2141, %r2093, %r2067;
	xor.b32  	%r2142, %r2140, %r2141;
	add.s32 	%r2143, %r2138, %r2142;
	add.s32 	%r2144, %r2133, %r2041;
	add.s32 	%r2145, %r2143, %r2133;
	shf.l.wrap.b32 	%r2146, %r2144, %r2144, 26;
	shf.l.wrap.b32 	%r2147, %r2144, %r2144, 21;
	xor.b32  	%r2148, %r2146, %r2147;
	shf.l.wrap.b32 	%r2149, %r2144, %r2144, 7;
	xor.b32  	%r2150, %r2148, %r2149;
	and.b32  	%r2151, %r2144, %r2118;
	not.b32 	%r2152, %r2144;
	and.b32  	%r2153, %r2092, %r2152;
	or.b32  	%r2154, %r2151, %r2153;
	ld.const.u32 	%r2155, [K256+200];
	add.s32 	%r2156, %r2154, %r2066;
	add.s32 	%r2157, %r2156, %r2150;
	add.s32 	%r2158, %r2157, %r2155;
	add.s32 	%r2159, %r2158, %r701;
	shf.l.wrap.b32 	%r2160, %r2145, %r2145, 30;
	shf.l.wrap.b32 	%r2161, %r2145, %r2145, 19;
	xor.b32  	%r2162, %r2160, %r2161;
	shf.l.wrap.b32 	%r2163, %r2145, %r2145, 10;
	xor.b32  	%r2164, %r2162, %r2163;
	xor.b32  	%r2165, %r2119, %r2093;
	and.b32  	%r2166, %r2145, %r2165;
	and.b32  	%r2167, %r2119, %r2093;
	xor.b32  	%r2168, %r2166, %r2167;
	add.s32 	%r2169, %r2164, %r2168;
	add.s32 	%r2170, %r2159, %r2067;
	add.s32 	%r2171, %r2169, %r2159;
	shf.l.wrap.b32 	%r2172, %r2170, %r2170, 26;
	shf.l.wrap.b32 	%r2173, %r2170, %r2170, 21;
	xor.b32  	%r2174, %r2172, %r2173;
	shf.l.wrap.b32 	%r2175, %r2170, %r2170, 7;
	xor.b32  	%r2176, %r2174, %r2175;
	and.b32  	%r2177, %r2170, %r2144;
	not.b32 	%r2178, %r2170;
	and.b32  	%r2179, %r2118, %r2178;
	or.b32  	%r2180, %r2177, %r2179;
	ld.const.u32 	%r2181, [K256+204];
	add.s32 	%r2182, %r2180, %r2092;
	add.s32 	%r2183, %r2182, %r2176;
	add.s32 	%r2184, %r2183, %r2181;
	add.s32 	%r2185, %r2184, %r714;
	shf.l.wrap.b32 	%r2186, %r2171, %r2171, 30;
	shf.l.wrap.b32 	%r2187, %r2171, %r2171, 19;
	xor.b32  	%r2188, %r2186, %r2187;
	shf.l.wrap.b32 	%r2189, %r2171, %r2171, 10;
	xor.b32  	%r2190, %r2188, %r2189;
	xor.b32  	%r2191, %r2145, %r2119;
	and.b32  	%r2192, %r2171, %r2191;
	and.b32  	%r2193, %r2145, %r2119;
	xor.b32  	%r2194, %r2192, %r2193;
	add.s32 	%r2195, %r2190, %r2194;
	add.s32 	%r2196, %r2185, %r2093;
	add.s32 	%r2197, %r2195, %r2185;
	shf.l.wrap.b32 	%r2198, %r2196, %r2196, 26;
	shf.l.wrap.b32 	%r2199, %r2196, %r2196, 21;
	xor.b32  	%r2200, %r2198, %r2199;
	shf.l.wrap.b32 	%r2201, %r2196, %r2196, 7;
	xor.b32  	%r2202, %r2200, %r2201;
	and.b32  	%r2203, %r2196, %r2170;
	not.b32 	%r2204, %r2196;
	and.b32  	%r2205, %r2144, %r2204;
	or.b32  	%r2206, %r2203, %r2205;
	ld.const.u32 	%r2207, [K256+208];
	add.s32 	%r2208, %r2206, %r2118;
	add.s32 	%r2209, %r2208, %r2202;
	add.s32 	%r2210, %r2209, %r2207;
	add.s32 	%r2211, %r2210, %r727;
	shf.l.wrap.b32 	%r2212, %r2197, %r2197, 30;
	shf.l.wrap.b32 	%r2213, %r2197, %r2197, 19;
	xor.b32  	%r2214, %r2212, %r2213;
	shf.l.wrap.b32 	%r2215, %r2197, %r2197, 10;
	xor.b32  	%r2216, %r2214, %r2215;
	xor.b32  	%r2217, %r2171, %r2145;
	and.b32  	%r2218, %r2197, %r2217;
	and.b32  	%r2219, %r2171, %r2145;
	xor.b32  	%r2220, %r2218, %r2219;
	add.s32 	%r2221, %r2216, %r2220;
	add.s32 	%r2222, %r2211, %r2119;
	add.s32 	%r2223, %r2221, %r2211;
	shf.l.wrap.b32 	%r2224, %r2222, %r2222, 26;
	shf.l.wrap.b32 	%r2225, %r2222, %r2222, 21;
	xor.b32  	%r2226, %r2224, %r2225;
	shf.l.wrap.b32 	%r2227, %r2222, %r2222, 7;
	xor.b32  	%r2228, %r2226, %r2227;
	and.b32  	%r2229, %r2222, %r2196;
	not.b32 	%r2230, %r2222;
	and.b32  	%r2231, %r2170, %r2230;
	or.b32  	%r2232, %r2229, %r2231;
	ld.const.u32 	%r2233, [K256+212];
	add.s32 	%r2234, %r2232, %r2144;
	add.s32 	%r2235, %r2234, %r2228;
	add.s32 	%r2236, %r2235, %r2233;
	add.s32 	%r2237, %r2236, %r740;
	shf.l.wrap.b32 	%r2238, %r2223, %r2223, 30;
	shf.l.wrap.b32 	%r2239, %r2223, %r2223, 19;
	xor.b32  	%r2240, %r2238, %r2239;
	shf.l.wrap.b32 	%r2241, %r2223, %r2223, 10;
	xor.b32  	%r2242, %r2240, %r2241;
	xor.b32  	%r2243, %r2197, %r2171;
	and.b32  	%r2244, %r2223, %r2243;
	and.b32  	%r2245, %r2197, %r2171;
	xor.b32  	%r2246, %r2244, %r2245;
	add.s32 	%r2247, %r2242, %r2246;
	add.s32 	%r2248, %r2237, %r2145;
	add.s32 	%r2249, %r2247, %r2237;
	shf.l.wrap.b32 	%r2250, %r2248, %r2248, 26;
	shf.l.wrap.b32 	%r2251, %r2248, %r2248, 21;
	xor.b32  	%r2252, %r2250, %r2251;
	shf.l.wrap.b32 	%r2253, %r2248, %r2248, 7;
	xor.b32  	%r2254, %r2252, %r2253;
	and.b32  	%r2255, %r2248, %r2222;
	not.b32 	%r2256, %r2248;
	and.b32  	%r2257, %r2196, %r2256;
	or.b32  	%r2258, %r2255, %r2257;
	ld.const.u32 	%r2259, [K256+216];
	add.s32 	%r2260, %r2258, %r2170;
	add.s32 	%r2261, %r2260, %r2254;
	add.s32 	%r2262, %r2261, %r2259;
	add.s32 	%r2263, %r2262, %r753;
	shf.l.wrap.b32 	%r2264, %r2249, %r2249, 30;
	shf.l.wrap.b32 	%r2265, %r2249, %r2249, 19;
	xor.b32  	%r2266, %r2264, %r2265;
	shf.l.wrap.b32 	%r2267, %r2249, %r2249, 10;
	xor.b32  	%r2268, %r2266, %r2267;
	xor.b32  	%r2269, %r2223, %r2197;
	and.b32  	%r2270, %r2249, %r2269;
	and.b32  	%r2271, %r2223, %r2197;
	xor.b32  	%r2272, %r2270, %r2271;
	add.s32 	%r2273, %r2268, %r2272;
	add.s32 	%r2274, %r2263, %r2171;
	add.s32 	%r2275, %r2273, %r2263;
	shf.l.wrap.b32 	%r2276, %r2274, %r2274, 26;
	shf.l.wrap.b32 	%r2277, %r2274, %r2274, 21;
	xor.b32  	%r2278, %r2276, %r2277;
	shf.l.wrap.b32 	%r2279, %r2274, %r2274, 7;
	xor.b32  	%r2280, %r2278, %r2279;
	and.b32  	%r2281, %r2274, %r2248;
	not.b32 	%r2282, %r2274;
	and.b32  	%r2283, %r2222, %r2282;
	or.b32  	%r2284, %r2281, %r2283;
	ld.const.u32 	%r2285, [K256+220];
	add.s32 	%r2286, %r2284, %r2196;
	add.s32 	%r2287, %r2286, %r2280;
	add.s32 	%r2288, %r2287, %r2285;
	add.s32 	%r2289, %r2288, %r766;
	shf.l.wrap.b32 	%r2290, %r2275, %r2275, 30;
	shf.l.wrap.b32 	%r2291, %r2275, %r2275, 19;
	xor.b32  	%r2292, %r2290, %r2291;
	shf.l.wrap.b32 	%r2293, %r2275, %r2275, 10;
	xor.b32  	%r2294, %r2292, %r2293;
	xor.b32  	%r2295, %r2249, %r2223;
	and.b32  	%r2296, %r2275, %r2295;
	and.b32  	%r2297, %r2249, %r2223;
	xor.b32  	%r2298, %r2296, %r2297;
	add.s32 	%r2299, %r2294, %r2298;
	add.s32 	%r2300, %r2289, %r2197;
	add.s32 	%r2301, %r2299, %r2289;
	shf.l.wrap.b32 	%r2302, %r2300, %r2300, 26;
	shf.l.wrap.b32 	%r2303, %r2300, %r2300, 21;
	xor.b32  	%r2304, %r2302, %r2303;
	shf.l.wrap.b32 	%r2305, %r2300, %r2300, 7;
	xor.b32  	%r2306, %r2304, %r2305;
	and.b32  	%r2307, %r2300, %r2274;
	not.b32 	%r2308, %r2300;
	and.b32  	%r2309, %r2248, %r2308;
	or.b32  	%r2310, %r2307, %r2309;
	ld.const.u32 	%r2311, [K256+224];
	add.s32 	%r2312, %r2310, %r2222;
	add.s32 	%r2313, %r2312, %r2306;
	add.s32 	%r2314, %r2313, %r2311;
	add.s32 	%r2315, %r2314, %r779;
	shf.l.wrap.b32 	%r2316, %r2301, %r2301, 30;
	shf.l.wrap.b32 	%r2317, %r2301, %r2301, 19;
	xor.b32  	%r2318, %r2316, %r2317;
	shf.l.wrap.b32 	%r2319, %r2301, %r2301, 10;
	xor.b32  	%r2320, %r2318, %r2319;
	xor.b32  	%r2321, %r2275, %r2249;
	and.b32  	%r2322, %r2301, %r2321;
	and.b32  	%r2323, %r2275, %r2249;
	xor.b32  	%r2324, %r2322, %r2323;
	add.s32 	%r2325, %r2320, %r2324;
	add.s32 	%r2326, %r2315, %r2223;
	add.s32 	%r2327, %r2325, %r2315;
	shf.l.wrap.b32 	%r2328, %r2326, %r2326, 26;
	shf.l.wrap.b32 	%r2329, %r2326, %r2326, 21;
	xor.b32  	%r2330, %r2328, %r2329;
	shf.l.wrap.b32 	%r2331, %r2326, %r2326, 7;
	xor.b32  	%r2332, %r2330, %r2331;
	and.b32  	%r2333, %r2326, %r2300;
	not.b32 	%r2334, %r2326;
	and.b32  	%r2335, %r2274, %r2334;
	or.b32  	%r2336, %r2333, %r2335;
	ld.const.u32 	%r2337, [K256+228];
	add.s32 	%r2338, %r2336, %r2248;
	add.s32 	%r2339, %r2338, %r2332;
	add.s32 	%r2340, %r2339, %r2337;
	add.s32 	%r2341, %r2340, %r792;
	shf.l.wrap.b32 	%r2342, %r2327, %r2327, 30;
	shf.l.wrap.b32 	%r2343, %r2327, %r2327, 19;
	xor.b32  	%r2344, %r2342, %r2343;
	shf.l.wrap.b32 	%r2345, %r2327, %r2327, 10;
	xor.b32  	%r2346, %r2344, %r2345;
	xor.b32  	%r2347, %r2301, %r2275;
	and.b32  	%r2348, %r2327, %r2347;
	and.b32  	%r2349, %r2301, %r2275;
	xor.b32  	%r2350, %r2348, %r2349;
	add.s32 	%r2351, %r2346, %r2350;
	add.s32 	%r2352, %r2341, %r2249;
	add.s32 	%r2353, %r2351, %r2341;
	shf.l.wrap.b32 	%r2354, %r2352, %r2352, 26;
	shf.l.wrap.b32 	%r2355, %r2352, %r2352, 21;
	xor.b32  	%r2356, %r2354, %r2355;
	shf.l.wrap.b32 	%r2357, %r2352, %r2352, 7;
	xor.b32  	%r2358, %r2356, %r2357;
	and.b32  	%r2359, %r2352, %r2326;
	not.b32 	%r2360, %r2352;
	and.b32  	%r2361, %r2300, %r2360;
	or.b32  	%r2362, %r2359, %r2361;
	ld.const.u32 	%r2363, [K256+232];
	add.s32 	%r2364, %r2362, %r2274;
	add.s32 	%r2365, %r2364, %r2358;
	add.s32 	%r2366, %r2365, %r2363;
	add.s32 	%r2367, %r2366, %r805;
	shf.l.wrap.b32 	%r2368, %r2353, %r2353, 30;
	shf.l.wrap.b32 	%r2369, %r2353, %r2353, 19;
	xor.b32  	%r2370, %r2368, %r2369;
	shf.l.wrap.b32 	%r2371, %r2353, %r2353, 10;
	xor.b32  	%r2372, %r2370, %r2371;
	xor.b32  	%r2373, %r2327, %r2301;
	and.b32  	%r2374, %r2353, %r2373;
	and.b32  	%r2375, %r2327, %r2301;
	xor.b32  	%r2376, %r2374, %r2375;
	add.s32 	%r2377, %r2372, %r2376;
	add.s32 	%r2378, %r2367, %r2275;
	add.s32 	%r2379, %r2377, %r2367;
	shf.l.wrap.b32 	%r2380, %r2378, %r2378, 26;
	shf.l.wrap.b32 	%r2381, %r2378, %r2378, 21;
	xor.b32  	%r2382, %r2380, %r2381;
	shf.l.wrap.b32 	%r2383, %r2378, %r2378, 7;
	xor.b32  	%r2384, %r2382, %r2383;
	and.b32  	%r2385, %r2378, %r2352;
	not.b32 	%r2386, %r2378;
	and.b32  	%r2387, %r2326, %r2386;
	or.b32  	%r2388, %r2385, %r2387;
	ld.const.u32 	%r2389, [K256+236];
	add.s32 	%r2390, %r2388, %r2300;
	add.s32 	%r2391, %r2390, %r2384;
	add.s32 	%r2392, %r2391, %r2389;
	add.s32 	%r2393, %r2392, %r818;
	shf.l.wrap.b32 	%r2394, %r2379, %r2379, 30;
	shf.l.wrap.b32 	%r2395, %r2379, %r2379, 19;
	xor.b32  	%r2396, %r2394, %r2395;
	shf.l.wrap.b32 	%r2397, %r2379, %r2379, 10;
	xor.b32  	%r2398, %r2396, %r2397;
	xor.b32  	%r2399, %r2353, %r2327;
	and.b32  	%r2400, %r2379, %r2399;
	and.b32  	%r2401, %r2353, %r2327;
	xor.b32  	%r2402, %r2400, %r2401;
	add.s32 	%r2403, %r2398, %r2402;
	add.s32 	%r2404, %r2393, %r2301;
	add.s32 	%r2405, %r2403, %r2393;
	shf.l.wrap.b32 	%r2406, %r2404, %r2404, 26;
	shf.l.wrap.b32 	%r2407, %r2404, %r2404, 21;
	xor.b32  	%r2408, %r2406, %r2407;
	shf.l.wrap.b32 	%r2409, %r2404, %r2404, 7;
	xor.b32  	%r2410, %r2408, %r2409;
	and.b32  	%r2411, %r2404, %r2378;
	not.b32 	%r2412, %r2404;
	and.b32  	%r2413, %r2352, %r2412;
	or.b32  	%r2414, %r2411, %r2413;
	ld.const.u32 	%r2415, [K256+240];
	add.s32 	%r2416, %r2414, %r2326;
	add.s32 	%r2417, %r2416, %r2410;
	add.s32 	%r2418, %r2417, %r2415;
	add.s32 	%r2419, %r2418, %r831;
	shf.l.wrap.b32 	%r2420, %r2405, %r2405, 30;
	shf.l.wrap.b32 	%r2421, %r2405, %r2405, 19;
	xor.b32  	%r2422, %r2420, %r2421;
	shf.l.wrap.b32 	%r2423, %r2405, %r2405, 10;
	xor.b32  	%r2424, %r2422, %r2423;
	xor.b32  	%r2425, %r2379, %r2353;
	and.b32  	%r2426, %r2405, %r2425;
	and.b32  	%r2427, %r2379, %r2353;
	xor.b32  	%r2428, %r2426, %r2427;
	add.s32 	%r2429, %r2424, %r2428;
	add.s32 	%r2430, %r2419, %r2327;
	add.s32 	%r2431, %r2429, %r2419;
	shf.l.wrap.b32 	%r2432, %r2430, %r2430, 26;
	shf.l.wrap.b32 	%r2433, %r2430, %r2430, 21;
	xor.b32  	%r2434, %r2432, %r2433;
	shf.l.wrap.b32 	%r2435, %r2430, %r2430, 7;
	xor.b32  	%r2436, %r2434, %r2435;
	and.b32  	%r2437, %r2430, %r2404;
	not.b32 	%r2438, %r2430;
	and.b32  	%r2439, %r2378, %r2438;
	or.b32  	%r2440, %r2437, %r2439;
	ld.const.u32 	%r2441, [K256+244];
	add.s32 	%r2442, %r2440, %r2352;
	add.s32 	%r2443, %r2442, %r2436;
	add.s32 	%r2444, %r2443, %r2441;
	add.s32 	%r2445, %r2444, %r844;
	shf.l.wrap.b32 	%r2446, %r2431, %r2431, 30;
	shf.l.wrap.b32 	%r2447, %r2431, %r2431, 19;
	xor.b32  	%r2448, %r2446, %r2447;
	shf.l.wrap.b32 	%r2449, %r2431, %r2431, 10;
	xor.b32  	%r2450, %r2448, %r2449;
	xor.b32  	%r2451, %r2405, %r2379;
	and.b32  	%r2452, %r2431, %r2451;
	and.b32  	%r2453, %r2405, %r2379;
	xor.b32  	%r2454, %r2452, %r2453;
	add.s32 	%r2455, %r2450, %r2454;
	add.s32 	%r2456, %r2445, %r2353;
	add.s32 	%r2457, %r2455, %r2445;
	shf.l.wrap.b32 	%r2458, %r2456, %r2456, 26;
	shf.l.wrap.b32 	%r2459, %r2456, %r2456, 21;
	xor.b32  	%r2460, %r2458, %r2459;
	shf.l.wrap.b32 	%r2461, %r2456, %r2456, 7;
	xor.b32  	%r2462, %r2460, %r2461;
	and.b32  	%r2463, %r2456, %r2430;
	not.b32 	%r2464, %r2456;
	and.b32  	%r2465, %r2404, %r2464;
	or.b32  	%r2466, %r2463, %r2465;
	ld.const.u32 	%r2467, [K256+248];
	add.s32 	%r2468, %r2466, %r2378;
	add.s32 	%r2469, %r2468, %r2462;
	add.s32 	%r2470, %r2469, %r2467;
	add.s32 	%r2471, %r2470, %r857;
	shf.l.wrap.b32 	%r2472, %r2457, %r2457, 30;
	shf.l.wrap.b32 	%r2473, %r2457, %r2457, 19;
	xor.b32  	%r2474, %r2472, %r2473;
	shf.l.wrap.b32 	%r2475, %r2457, %r2457, 10;
	xor.b32  	%r2476, %r2474, %r2475;
	xor.b32  	%r2477, %r2431, %r2405;
	and.b32  	%r2478, %r2457, %r2477;
	and.b32  	%r2479, %r2431, %r2405;
	xor.b32  	%r2480, %r2478, %r2479;
	add.s32 	%r2481, %r2476, %r2480;
	add.s32 	%r2482, %r2471, %r2379;
	add.s32 	%r2483, %r2481, %r2471;
	shf.l.wrap.b32 	%r2484, %r2482, %r2482, 26;
	shf.l.wrap.b32 	%r2485, %r2482, %r2482, 21;
	xor.b32  	%r2486, %r2484, %r2485;
	shf.l.wrap.b32 	%r2487, %r2482, %r2482, 7;
	xor.b32  	%r2488, %r2486, %r2487;
	and.b32  	%r2489, %r2482, %r2456;
	not.b32 	%r2490, %r2482;
	and.b32  	%r2491, %r2430, %r2490;
	or.b32  	%r2492, %r2489, %r2491;
	ld.const.u32 	%r2493, [K256+252];
	add.s32 	%r2494, %r2492, %r2404;
	add.s32 	%r2495, %r2494, %r2488;
	add.s32 	%r2496, %r2495, %r2493;
	add.s32 	%r2497, %r2496, %r870;
	shf.l.wrap.b32 	%r2498, %r2483, %r2483, 30;
	shf.l.wrap.b32 	%r2499, %r2483, %r2483, 19;
	xor.b32  	%r2500, %r2498, %r2499;
	shf.l.wrap.b32 	%r2501, %r2483, %r2483, 10;
	xor.b32  	%r2502, %r2500, %r2501;
	xor.b32  	%r2503, %r2457, %r2431;
	and.b32  	%r2504, %r2483, %r2503;
	and.b32  	%r2505, %r2457, %r2431;
	xor.b32  	%r2506, %r2504, %r2505;
	add.s32 	%r2507, %r2502, %r2506;
	add.s32 	%r2508, %r2497, %r2405;
	add.s32 	%r2509, %r2507, %r2497;
	add.s32 	%r2510, %r2509, 1779033703;
	add.s32 	%r2511, %r2483, -1150833019;
	add.s32 	%r2512, %r2457, 1013904242;
	add.s32 	%r2513, %r2431, -1521486534;
	add.s32 	%r2514, %r2508, 1359893119;
	add.s32 	%r2515, %r2482, -1694144372;
	add.s32 	%r2516, %r2456, 528734635;
	add.s32 	%r2517, %r2430, 1541459225;
	shr.u32 	%r2518, %r2510, 24;
	st.global.u8 	[%rd4], %r2518;
	shr.u32 	%r2519, %r2510, 16;
	st.global.u8 	[%rd4+1], %r2519;
	shr.u32 	%r2520, %r2510, 8;
	st.global.u8 	[%rd4+2], %r2520;
	st.global.u8 	[%rd4+3], %r2510;
	shr.u32 	%r2521, %r2511, 24;
	st.global.u8 	[%rd4+4], %r2521;
	shr.u32 	%r2522, %r2511, 16;
	st.global.u8 	[%rd4+5], %r2522;
	shr.u32 	%r2523, %r2511, 8;
	st.global.u8 	[%rd4+6], %r2523;
	st.global.u8 	[%rd4+7], %r2511;
	shr.u32 	%r2524, %r2512, 24;
	st.global.u8 	[%rd4+8], %r2524;
	shr.u32 	%r2525, %r2512, 16;
	st.global.u8 	[%rd4+9], %r2525;
	shr.u32 	%r2526, %r2512, 8;
	st.global.u8 	[%rd4+10], %r2526;
	st.global.u8 	[%rd4+11], %r2512;
	shr.u32 	%r2527, %r2513, 24;
	st.global.u8 	[%rd4+12], %r2527;
	shr.u32 	%r2528, %r2513, 16;
	st.global.u8 	[%rd4+13], %r2528;
	shr.u32 	%r2529, %r2513, 8;
	st.global.u8 	[%rd4+14], %r2529;
	st.global.u8 	[%rd4+15], %r2513;
	shr.u32 	%r2530, %r2514, 24;
	st.global.u8 	[%rd4+16], %r2530;
	shr.u32 	%r2531, %r2514, 16;
	st.global.u8 	[%rd4+17], %r2531;
	shr.u32 	%r2532, %r2514, 8;
	st.global.u8 	[%rd4+18], %r2532;
	st.global.u8 	[%rd4+19], %r2514;
	shr.u32 	%r2533, %r2515, 24;
	st.global.u8 	[%rd4+20], %r2533;
	shr.u32 	%r2534, %r2515, 16;
	st.global.u8 	[%rd4+21], %r2534;
	shr.u32 	%r2535, %r2515, 8;
	st.global.u8 	[%rd4+22], %r2535;
	st.global.u8 	[%rd4+23], %r2515;
	shr.u32 	%r2536, %r2516, 24;
	st.global.u8 	[%rd4+24], %r2536;
	shr.u32 	%r2537, %r2516, 16;
	st.global.u8 	[%rd4+25], %r2537;
	shr.u32 	%r2538, %r2516, 8;
	st.global.u8 	[%rd4+26], %r2538;
	st.global.u8 	[%rd4+27], %r2516;
	shr.u32 	%r2539, %r2517, 24;
	st.global.u8 	[%rd4+28], %r2539;
	shr.u32 	%r2540, %r2517, 16;
	st.global.u8 	[%rd4+29], %r2540;
	shr.u32 	%r2541, %r2517, 8;
	st.global.u8 	[%rd4+30], %r2541;
	st.global.u8 	[%rd4+31], %r2517;
$L__BB0_15:
	ret;

}
	// .globl	_Z16kernel_keccak256PKhiPhi
.visible .entry _Z16kernel_keccak256PKhiPhi(
	.param .u64 .ptr .align 1 _Z16kernel_keccak256PKhiPhi_param_0,
	.param .u32 _Z16kernel_keccak256PKhiPhi_param_1,
	.param .u64 .ptr .align 1 _Z16kernel_keccak256PKhiPhi_param_2,
	.param .u32 _Z16kernel_keccak256PKhiPhi_param_3
)
{
	.local .align 16 .b8 	__local_depot1[400];
	.reg .b64 	%SP;
	.reg .b64 	%SPL;
	.reg .pred 	%p<12>;
	.reg .b32 	%r<183>;
	.reg .b64 	%rd<363>;

	mov.u64 	%SPL, __local_depot1;
	ld.param.u64 	%rd87, [_Z16kernel_keccak256PKhiPhi_param_0];
	ld.param.u32 	%r15, [_Z16kernel_keccak256PKhiPhi_param_1];
	ld.param.u32 	%r16, [_Z16kernel_keccak256PKhiPhi_param_3];
	add.u64 	%rd337, %SPL, 0;
	add.u64 	%rd2, %SPL, 192;
	mov.u32 	%r17, %ctaid.x;
	mov.u32 	%r18, %ntid.x;
	mov.u32 	%r19, %tid.x;
	mad.lo.s32 	%r1, %r17, %r18, %r19;
	setp.ge.s32 	%p1, %r1, %r16;
	@%p1 bra 	$L__BB1_16;
	cvta.to.global.u64 	%rd3, %rd87;
	mul.lo.s32 	%r20, %r15, %r1;
	cvt.s64.s32 	%rd4, %r20;
	mov.b64 	%rd91, 0;
	st.local.u64 	[%rd2], %rd91;
	st.local.u64 	[%rd2+8], %rd91;
	st.local.u64 	[%rd2+16], %rd91;
	st.local.u64 	[%rd2+24], %rd91;
	st.local.u64 	[%rd2+32], %rd91;
	st.local.u64 	[%rd2+40], %rd91;
	st.local.u64 	[%rd2+48], %rd91;
	st.local.u64 	[%rd2+56], %rd91;
	st.local.u64 	[%rd2+64], %rd91;
	st.local.u64 	[%rd2+72], %rd91;
	st.local.u64 	[%rd2+80], %rd91;
	st.local.u64 	[%rd2+88], %rd91;
	st.local.u64 	[%rd2+96], %rd91;
	st.local.u64 	[%rd2+104], %rd91;
	st.local.u64 	[%rd2+112], %rd91;
	st.local.u64 	[%rd2+120], %rd91;
	st.local.u64 	[%rd2+128], %rd91;
	st.local.u64 	[%rd2+136], %rd91;
	st.local.u64 	[%rd2+144], %rd91;
	st.local.u64 	[%rd2+152], %rd91;
	st.local.u64 	[%rd2+160], %rd91;
	st.local.u64 	[%rd2+168], %rd91;
	st.local.u64 	[%rd2+176], %rd91;
	st.local.u64 	[%rd2+184], %rd91;
	st.local.u64 	[%rd2+192], %rd91;
	setp.lt.s32 	%p2, %r15, 1;
	@%p2 bra 	$L__BB1_13;
	and.b32  	%r2, %r15, 7;
	setp.lt.u32 	%p3, %r15, 8;
	mov.b32 	%r180, 0;
	@%p3 bra 	$L__BB1_5;
	and.b32  	%r180, %r15, 2147483640;
	neg.s32 	%r178, %r180;
	add.s64 	%rd92, %rd4, %rd3;
	add.s64 	%rd335, %rd92, 3;
	mov.u64 	%rd336, %rd2;
$L__BB1_4:
	.pragma "nounroll";
	ld.global.u8 	%rd93, [%rd335+-3];
	ld.local.u64 	%rd94, [%rd336];
	xor.b64  	%rd95, %rd94, %rd93;
	st.local.u64 	[%rd336], %rd95;
	ld.global.u8 	%r22, [%rd335+-2];
	mul.wide.u32 	%rd96, %r22, 256;
	ld.global.u8 	%r23, [%rd335+-1];
	mul.wide.u32 	%rd97, %r23, 65536;
	or.b64  	%rd98, %rd96, %rd97;
	ld.global.u8 	%r24, [%rd335];
	mul.wide.u32 	%rd99, %r24, 16777216;
	or.b64  	%rd100, %rd98, %rd99;
	ld.global.u8 	%rd101, [%rd335+1];
	shl.b64 	%rd102, %rd101, 32;
	or.b64  	%rd103, %rd100, %rd102;
	ld.global.u8 	%rd104, [%rd335+2];
	shl.b64 	%rd105, %rd104, 40;
	or.b64  	%rd106, %rd103, %rd105;
	ld.global.u8 	%rd107, [%rd335+3];
	shl.b64 	%rd108, %rd107, 48;
	or.b64  	%rd109, %rd106, %rd108;
	ld.global.u8 	%rd110, [%rd335+4];
	shl.b64 	%rd111, %rd110, 56;
	xor.b64  	%rd112, %rd109, %rd111;
	xor.b64  	%rd113, %rd112, %rd95;
	st.local.u64 	[%rd336], %rd113;
	add.s32 	%r178, %r178, 8;
	add.s64 	%rd336, %rd336, 8;
	add.s64 	%rd335, %rd335, 8;
	setp.ne.s32 	%p4, %r178, 0;
	@%p4 bra 	$L__BB1_4;
$L__BB1_5:
	setp.eq.s32 	%p5, %r2, 0;
	@%p5 bra 	$L__BB1_13;
	and.b32  	%r8, %r15, 3;
	setp.lt.u32 	%p6, %r2, 4;
	@%p6 bra 	$L__BB1_8;
	cvt.u64.u32 	%rd114, %r180;
	add.s64 	%rd115, %rd114, %rd4;
	add.s64 	%rd116, %rd3, %rd115;
	ld.global.u8 	%rd117, [%rd116];
	and.b32  	%r25, %r180, 2147483640;
	cvt.u64.u32 	%rd118, %r25;
	add.s64 	%rd119, %rd2, %rd118;
	ld.local.u64 	%rd120, [%rd119];
	xor.b64  	%rd121, %rd117, %rd120;
	st.local.u64 	[%rd119], %rd121;
	add.s32 	%r26, %r180, 1;
	shl.b32 	%r27, %r26, 3;
	and.b32  	%r28, %r27, 56;
	ld.global.u8 	%rd122, [%rd116+1];
	shl.b64 	%rd123, %rd122, %r28;
	and.b32  	%r29, %r26, 2147483640;
	cvt.u64.u32 	%rd124, %r29;
	add.s64 	%rd125, %rd2, %rd124;
	ld.local.u64 	%rd126, [%rd125];
	xor.b64  	%rd127, %rd123, %rd126;
	st.local.u64 	[%rd125], %rd127;
	add.s32 	%r30, %r180, 2;
	shl.b32 	%r31, %r30, 3;
	and.b32  	%r32, %r31, 56;
	ld.global.u8 	%rd128, [%rd116+2];
	shl.b64 	%rd129, %rd128, %r32;
	and.b32  	%r33, %r30, -8;
	cvt.u64.u32 	%rd130, %r33;
	add.s64 	%rd131, %rd2, %rd130;
	ld.local.u64 	%rd132, [%rd131];
	xor.b64  	%rd133, %rd129, %rd132;
	st.local.u64 	[%rd131], %rd133;
	add.s32 	%r34, %r180, 3;
	shl.b32 	%r35, %r34, 3;
	and.b32  	%r36, %r35, 56;
	ld.global.u8 	%rd134, [%rd116+3];
	shl.b64 	%rd135, %rd134, %r36;
	and.b32  	%r37, %r34, -8;
	cvt.u64.u32 	%rd136, %r37;
	add.s64 	%rd137, %rd2, %rd136;
	ld.local.u64 	%rd138, [%rd137];
	xor.b64  	%rd139, %rd135, %rd138;
	st.local.u64 	[%rd137], %rd139;
	add.s32 	%r180, %r180, 4;
$L__BB1_8:
	setp.eq.s32 	%p7, %r8, 0;
	@%p7 bra 	$L__BB1_13;
	setp.eq.s32 	%p8, %r8, 1;
	@%p8 bra 	$L__BB1_11;
	shl.b32 	%r38, %r180, 3;
	and.b32  	%r39, %r38, 56;
	cvt.u64.u32 	%rd140, %r180;
	add.s64 	%rd141, %rd140, %rd4;
	add.s64 	%rd142, %rd3, %rd141;
	ld.global.u8 	%rd143, [%rd142];
	shl.b64 	%rd144, %rd143, %r39;
	and.b32  	%r40, %r180, -8;
	cvt.u64.u32 	%rd145, %r40;
	add.s64 	%rd146, %rd2, %rd145;
	ld.local.u64 	%rd147, [%rd146];
	xor.b64  	%rd148, %rd144, %rd147;
	st.local.u64 	[%rd146], %rd148;
	add.s32 	%r41, %r180, 1;
	shl.b32 	%r42, %r41, 3;
	and.b32  	%r43, %r42, 56;
	ld.global.u8 	%rd149, [%rd142+1];
	shl.b64 	%rd150, %rd149, %r43;
	and.b32  	%r44, %r41, -8;
	cvt.u64.u32 	%rd151, %r44;
	add.s64 	%rd152, %rd2, %rd151;
	ld.local.u64 	%rd153, [%rd152];
	xor.b64  	%rd154, %rd150, %rd153;
	st.local.u64 	[%rd152], %rd154;
	add.s32 	%r180, %r180, 2;
$L__BB1_11:
	and.b32  	%r45, %r15, 1;
	setp.eq.b32 	%p9, %r45, 1;
	not.pred 	%p10, %p9;
	@%p10 bra 	$L__BB1_13;
	shl.b32 	%r46, %r180, 3;
	and.b32  	%r47, %r46, 56;
	cvt.u64.u32 	%rd155, %r180;
	add.s64 	%rd156, %rd155, %rd4;
	add.s64 	%rd157, %rd3, %rd156;
	ld.global.u8 	%rd158, [%rd157];
	shl.b64 	%rd159, %rd158, %r47;
	and.b32  	%r48, %r180, -8;
	cvt.u64.u32 	%rd160, %r48;
	add.s64 	%rd161, %rd2, %rd160;
	ld.local.u64 	%rd162, [%rd161];
	xor.b64  	%rd163, %rd159, %rd162;
	st.local.u64 	[%rd161], %rd163;
$L__BB1_13:
	shr.s32 	%r50, %r15, 31;
	shr.u32 	%r51, %r50, 29;
	add.s32 	%r52, %r15, %r51;
	and.b32  	%r53, %r52, 536870904;
	sub.s32 	%r54, %r15, %r53;
	shl.b32 	%r55, %r54, 3;
	mov.b64 	%rd164, 1;
	shl.b64 	%rd165, %rd164, %r55;
	shr.s32 	%r56, %r52, 3;
	mul.wide.s32 	%rd166, %r56, 8;
	add.s64 	%rd167, %rd2, %rd166;
	ld.local.u64 	%rd168, [%rd167];
	xor.b64  	%rd169, %rd168, %rd165;
	st.local.u64 	[%rd167], %rd169;
	ld.local.u64 	%rd170, [%rd2+128];
	xor.b64  	%rd354, %rd170, -9223372036854775808;
	mov.b64 	%rd171, 32898;
	st.local.v2.u64 	[%rd337], {%rd164, %rd171};
	mov.b64 	%rd172, -9223372034707259392;
	mov.b64 	%rd173, -9223372036854742902;
	st.local.v2.u64 	[%rd337+16], {%rd173, %rd172};
	mov.b64 	%rd174, 2147483649;
	mov.b64 	%rd175, 32907;
	st.local.v2.u64 	[%rd337+32], {%rd175, %rd174};
	mov.b64 	%rd176, -9223372036854743031;
	mov.b64 	%rd177, -9223372034707259263;
	st.local.v2.u64 	[%rd337+48], {%rd177, %rd176};
	mov.b64 	%rd178, 136;
	mov.b64 	%rd179, 138;
	st.local.v2.u64 	[%rd337+64], {%rd179, %rd178};
	mov.b64 	%rd180, 2147483658;
	mov.b64 	%rd181, 2147516425;
	st.local.v2.u64 	[%rd337+80], {%rd181, %rd180};
	mov.b64 	%rd182, -9223372036854775669;
	mov.b64 	%rd183, 2147516555;
	st.local.v2.u64 	[%rd337+96], {%rd183, %rd182};
	mov.b64 	%rd184, -9223372036854743037;
	mov.b64 	%rd185, -9223372036854742903;
	st.local.v2.u64 	[%rd337+112], {%rd185, %rd184};
	mov.b64 	%rd186, -9223372036854775680;
	mov.b64 	%rd187, -9223372036854743038;
	st.local.v2.u64 	[%rd337+128], {%rd187, %rd186};
	mov.b64 	%rd188, -9223372034707292150;
	mov.b64 	%rd189, 32778;
	st.local.v2.u64 	[%rd337+144], {%rd189, %rd188};
	mov.b64 	%rd190, -9223372036854742912;
	st.local.v2.u64 	[%rd337+160], {%rd177, %rd190};
	mov.b64 	%rd191, -9223372034707259384;
	st.local.v2.u64 	[%rd337+176], {%rd174, %rd191};
	ld.local.u64 	%rd362, [%rd2];
	ld.local.u64 	%rd361, [%rd2+40];
	ld.local.u64 	%rd360, [%rd2+80];
	ld.local.u64 	%rd359, [%rd2+120];
	ld.local.u64 	%rd358, [%rd2+160];
	ld.local.u64 	%rd357, [%rd2+8];
	ld.local.u64 	%rd356, [%rd2+48];
	ld.local.u64 	%rd355, [%rd2+88];
	ld.local.u64 	%rd353, [%rd2+168];
	ld.local.u64 	%rd352, [%rd2+16];
	ld.local.u64 	%rd351, [%rd2+56];
	ld.local.u64 	%rd350, [%rd2+96];
	ld.local.u64 	%rd349, [%rd2+136];
	ld.local.u64 	%rd348, [%rd2+176];
	ld.local.u64 	%rd347, [%rd2+24];
	ld.local.u64 	%rd346, [%rd2+64];
	ld.local.u64 	%rd345, [%rd2+104];
	ld.local.u64 	%rd344, [%rd2+144];
	ld.local.u64 	%rd343, [%rd2+184];
	ld.local.u64 	%rd342, [%rd2+32];
	ld.local.u64 	%rd341, [%rd2+72];
	ld.local.u64 	%rd340, [%rd2+112];
	ld.local.u64 	%rd339, [%rd2+152];
	ld.local.u64 	%rd338, [%rd2+192];
	mov.b32 	%r182, 0;
$L__BB1_14:
	xor.b64  	%rd192, %rd361, %rd362;
	xor.b64  	%rd193, %rd192, %rd360;
	xor.b64  	%rd194, %rd193, %rd359;
	xor.b64  	%rd195, %rd194, %rd358;
	xor.b64  	%rd196, %rd356, %rd357;
	xor.b64  	%rd197, %rd196, %rd355;
	xor.b64  	%rd198, %rd197, %rd354;
	xor.b64  	%rd199, %rd198, %rd353;
	xor.b64  	%rd200, %rd351, %rd352;
	xor.b64  	%rd201, %rd200, %rd350;
	xor.b64  	%rd202, %rd201, %rd349;
	xor.b64  	%rd203, %rd202, %rd348;
	xor.b64  	%rd204, %rd346, %rd347;
	xor.b64  	%rd205, %rd204, %rd345;
	xor.b64  	%rd206, %rd205, %rd344;
	xor.b64  	%rd207, %rd206, %rd343;
	xor.b64  	%rd208, %rd341, %rd342;
	xor.b64  	%rd209, %rd208, %rd340;
	xor.b64  	%rd210, %rd209, %rd339;
	xor.b64  	%rd211, %rd210, %rd338;
	mov.b64 	{%r57, %r58}, %rd199;
	shf.l.wrap.b32 	%r59, %r58, %r57, 31;
	shf.l.wrap.b32 	%r60, %r57, %r58, 31;
	mov.b64 	%rd212, {%r60, %r59};
	xor.b64  	%rd213, %rd212, %rd211;
	xor.b64  	%rd214, %rd213, %rd362;
	xor.b64  	%rd215, %rd213, %rd361;
	xor.b64  	%rd216, %rd213, %rd360;
	xor.b64  	%rd217, %rd213, %rd359;
	xor.b64  	%rd218, %rd213, %rd358;
	mov.b64 	{%r61, %r62}, %rd203;
	shf.l.wrap.b32 	%r63, %r62, %r61, 31;
	shf.l.wrap.b32 	%r64, %r61, %r62, 31;
	mov.b64 	%rd219, {%r64, %r63};
	xor.b64  	%rd220, %rd219, %rd195;
	xor.b64  	%rd221, %rd220, %rd357;
	xor.b64  	%rd222, %rd220, %rd356;
	xor.b64  	%rd223, %rd220, %rd355;
	xor.b64  	%rd224, %rd220, %rd354;
	xor.b64  	%rd225, %rd220, %rd353;
	mov.b64 	{%r65, %r66}, %rd207;
	shf.l.wrap.b32 	%r67, %r66, %r65, 31;
	shf.l.wrap.b32 	%r68, %r65, %r66, 31;
	mov.b64 	%rd226, {%r68, %r67};
	xor.b64  	%rd227, %rd226, %rd199;
	xor.b64  	%rd228, %rd227, %rd352;
	xor.b64  	%rd229, %rd227, %rd351;
	xor.b64  	%rd230, %rd227, %rd350;
	xor.b64  	%rd231, %rd227, %rd349;
	xor.b64  	%rd232, %rd227, %rd348;
	mov.b64 	{%r69, %r70}, %rd211;
	shf.l.wrap.b32 	%r71, %r70, %r69, 31;
	shf.l.wrap.b32 	%r72, %r69, %r70, 31;
	mov.b64 	%rd233, {%r72, %r71};
	xor.b64  	%rd234, %rd233, %rd203;
	xor.b64  	%rd235, %rd234, %rd347;
	xor.b64  	%rd236, %rd234, %rd346;
	xor.b64  	%rd237, %rd234, %rd345;
	xor.b64  	%rd238, %rd234, %rd344;
	xor.b64  	%rd239, %rd234, %rd343;
	mov.b64 	{%r73, %r74}, %rd195;
	shf.l.wrap.b32 	%r75, %r74, %r73, 31;
	shf.l.wrap.b32 	%r76, %r73, %r74, 31;
	mov.b64 	%rd240, {%r76, %r75};
	xor.b64  	%rd241, %rd240, %rd207;
	xor.b64  	%rd242, %rd241, %rd342;
	xor.b64  	%rd243, %rd241, %rd341;
	xor.b64  	%rd244, %rd241, %rd340;
	xor.b64  	%rd245, %rd241, %rd339;
	xor.b64  	%rd246, %rd241, %rd338;
	mov.b64 	{%r77, %r78}, %rd221;
	shf.l.wrap.b32 	%r79, %r78, %r77, 31;
	shf.l.wrap.b32 	%r80, %r77, %r78, 31;
	mov.b64 	%rd247, {%r80, %r79};
	mov.b64 	{%r81, %r82}, %rd216;
	shf.l.wrap.b32 	%r83, %r82, %r81, 29;
	shf.l.wrap.b32 	%r84, %r81, %r82, 29;
	mov.b64 	%rd248, {%r84, %r83};
	mov.b64 	{%r85, %r86}, %rd229;
	shf.l.wrap.b32 	%r87, %r86, %r85, 26;
	shf.l.wrap.b32 	%r88, %r85, %r86, 26;
	mov.b64 	%rd249, {%r88, %r87};
	mov.b64 	{%r89, %r90}, %rd223;
	shf.l.wrap.b32 	%r91, %r90, %r89, 22;
	shf.l.wrap.b32 	%r92, %r89, %r90, 22;
	mov.b64 	%rd250, {%r92, %r91};
	mov.b64 	{%r93, %r94}, %rd231;
	shf.l.wrap.b32 	%r95, %r94, %r93, 17;
	shf.l.wrap.b32 	%r96, %r93, %r94, 17;
	mov.b64 	%rd251, {%r96, %r95};
	mov.b64 	{%r97, %r98}, %rd238;
	shf.l.wrap.b32 	%r99, %r98, %r97, 11;
	shf.l.wrap.b32 	%r100, %r97, %r98, 11;
	mov.b64 	%rd252, {%r100, %r99};
	mov.b64 	{%r101, %r102}, %rd235;
	shf.l.wrap.b32 	%r103, %r102, %r101, 4;
	shf.l.wrap.b32 	%r104, %r101, %r102, 4;
	mov.b64 	%rd253, {%r104, %r103};
	mov.b64 	{%r105, %r106}, %rd215;
	shf.l.wrap.b32 	%r107, %r105, %r106, 28;
	shf.l.wrap.b32 	%r108, %r106, %r105, 28;
	mov.b64 	%rd254, {%r108, %r107};
	mov.b64 	{%r109, %r110}, %rd224;
	shf.l.wrap.b32 	%r111, %r109, %r110, 19;
	shf.l.wrap.b32 	%r112, %r110, %r109, 19;
	mov.b64 	%rd255, {%r112, %r111};
	mov.b64 	{%r113, %r114}, %rd236;
	shf.l.wrap.b32 	%r115, %r113, %r114, 9;
	shf.l.wrap.b32 	%r116, %r114, %r113, 9;
	mov.b64 	%rd256, {%r116, %r115};
	mov.b64 	{%r117, %r118}, %rd225;
	shf.l.wrap.b32 	%r119, %r118, %r117, 30;
	shf.l.wrap.b32 	%r120, %r117, %r118, 30;
	mov.b64 	%rd257, {%r120, %r119};
	mov.b64 	{%r121, %r122}, %rd246;
	shf.l.wrap.b32 	%r123, %r122, %r121, 18;
	shf.l.wrap.b32 	%r124, %r121, %r122, 18;
	mov.b64 	%rd258, {%r124, %r123};
	mov.b64 	{%r125, %r126}, %rd242;
	shf.l.wrap.b32 	%r127, %r126, %r125, 5;
	shf.l.wrap.b32 	%r128, %r125, %r126, 5;
	mov.b64 	%rd259, {%r128, %r127};
	mov.b64 	{%r129, %r130}, %rd217;
	shf.l.wrap.b32 	%r131, %r129, %r130, 23;
	shf.l.wrap.b32 	%r132, %r130, %r129, 23;
	mov.b64 	%rd260, {%r132, %r131};
	mov.b64 	{%r133, %r134}, %rd239;
	shf.l.wrap.b32 	%r135, %r133, %r134, 8;
	shf.l.wrap.b32 	%r136, %r134, %r133, 8;
	mov.b64 	%rd261, {%r136, %r135};
	mov.b64 	{%r137, %r138}, %rd245;
	shf.l.wrap.b32 	%r139, %r138, %r137, 24;
	shf.l.wrap.b32 	%r140, %r137, %r138, 24;
	mov.b64 	%rd262, {%r140, %r139};
	mov.b64 	{%r141, %r142}, %rd237;
	shf.l.wrap.b32 	%r143, %r142, %r141, 7;
	shf.l.wrap.b32 	%r144, %r141, %r142, 7;
	mov.b64 	%rd263, {%r144, %r143};
	mov.b64 	{%r145, %r146}, %rd230;
	shf.l.wrap.b32 	%r147, %r145, %r146, 21;
	shf.l.wrap.b32 	%r148, %r146, %r145, 21;
	mov.b64 	%rd264, {%r148, %r147};
	mov.b64 	{%r149, %r150}, %rd228;
	shf.l.wrap.b32 	%r151, %r149, %r150, 2;
	shf.l.wrap.b32 	%r152, %r150, %r149, 2;
	mov.b64 	%rd265, {%r152, %r151};
	mov.b64 	{%r153, %r154}, %rd218;
	shf.l.wrap.b32 	%r155, %r154, %r153, 14;
	shf.l.wrap.b32 	%r156, %r153, %r154, 14;
	mov.b64 	%rd266, {%r156, %r155};
	mov.b64 	{%r157, %r158}, %rd244;
	shf.l.wrap.b32 	%r159, %r157, %r158, 25;
	shf.l.wrap.b32 	%r160, %r158, %r157, 25;
	mov.b64 	%rd267, {%r160, %r159};
	mov.b64 	{%r161, %r162}, %rd232;
	shf.l.wrap.b32 	%r163, %r161, %r162, 3;
	shf.l.wrap.b32 	%r164, %r162, %r161, 3;
	mov.b64 	%rd268, {%r164, %r163};
	mov.b64 	{%r165, %r166}, %rd243;
	shf.l.wrap.b32 	%r167, %r166, %r165, 12;
	shf.l.wrap.b32 	%r168, %r165, %r166, 12;
	mov.b64 	%rd269, {%r168, %r167};
	mov.b64 	{%r169, %r170}, %rd222;
	shf.l.wrap.b32 	%r171, %r169, %r170, 20;
	shf.l.wrap.b32 	%r172, %r170, %r169, 20;
	mov.b64 	%rd270, {%r172, %r171};
	xor.b64  	%rd271, %rd253, %rd214;
	xor.b64  	%rd272, %rd271, %rd247;
	xor.b64  	%rd273, %rd272, %rd259;
	xor.b64  	%rd274, %rd273, %rd265;
	xor.b64  	%rd275, %rd269, %rd270;
	xor.b64  	%rd276, %rd275, %rd249;
	xor.b64  	%rd277, %rd276, %rd254;
	xor.b64  	%rd278, %rd277, %rd256;
	xor.b64  	%rd279, %rd248, %rd264;
	xor.b64  	%rd280, %rd279, %rd263;
	xor.b64  	%rd281, %rd280, %rd250;
	xor.b64  	%rd282, %rd281, %rd267;
	xor.b64  	%rd283, %rd255, %rd252;
	xor.b64  	%rd284, %rd283, %rd262;
	xor.b64  	%rd285, %rd284, %rd251;
	xor.b64  	%rd286, %rd285, %rd260;
	xor.b64  	%rd287, %rd268, %rd258;
	xor.b64  	%rd288, %rd287, %rd266;
	xor.b64  	%rd289, %rd288, %rd261;
	xor.b64  	%rd290, %rd289, %rd257;
	not.b64 	%rd291, %rd278;
	and.b64  	%rd292, %rd282, %rd291;
	xor.b64  	%rd361, %rd253, %rd292;
	xor.b64  	%rd360, %rd247, %rd292;
	xor.b64  	%rd359, %rd259, %rd292;
	xor.b64  	%rd358, %rd265, %rd292;
	not.b64 	%rd293, %rd282;
	and.b64  	%rd294, %rd286, %rd293;
	xor.b64  	%rd357, %rd270, %rd294;
	xor.b64  	%rd356, %rd269, %rd294;
	xor.b64  	%rd355, %rd249, %rd294;
	xor.b64  	%rd354, %rd254, %rd294;
	xor.b64  	%rd353, %rd256, %rd294;
	not.b64 	%rd295, %rd286;
	and.b64  	%rd296, %rd290, %rd295;
	xor.b64  	%rd352, %rd264, %rd296;
	xor.b64  	%rd351, %rd248, %rd296;
	xor.b64  	%rd350, %rd263, %rd296;
	xor.b64  	%rd349, %rd250, %rd296;
	xor.b64  	%rd348, %rd267, %rd296;
	not.b64 	%rd297, %rd290;
	and.b64  	%rd298, %rd274, %rd297;
	xor.b64  	%rd347, %rd252, %rd298;
	xor.b64  	%rd346, %rd255, %rd298;
	xor.b64  	%rd345, %rd262, %rd298;
	xor.b64  	%rd344, %rd251, %rd298;
	xor.b64  	%rd343, %rd260, %rd298;
	not.b64 	%rd299, %rd274;
	and.b64  	%rd300, %rd278, %rd299;
	xor.b64  	%rd342, %rd258, %rd300;
	xor.b64  	%rd341, %rd268, %rd300;
	xor.b64  	%rd340, %rd266, %rd300;
	xor.b64  	%rd339, %rd261, %rd300;
	xor.b64  	%rd338, %rd257, %rd300;
	ld.local.u64 	%rd301, [%rd337];
	xor.b64  	%rd302, %rd292, %rd301;
	xor.b64  	%rd362, %rd302, %rd214;
	add.s32 	%r182, %r182, 1;
	add.s64 	%rd337, %rd337, 8;
	setp.ne.s32 	%p11, %r182, 24;
	@%p11 bra 	$L__BB1_14;
	ld.param.u64 	%rd334, [_Z16kernel_keccak256PKhiPhi_param_2];
	mov.u32 	%r173, %ctaid.x;
	mov.u32 	%r174, %ntid.x;
	mov.u32 	%r175, %tid.x;
	mad.lo.s32 	%r176, %r173, %r174, %r175;
	shl.b32 	%r177, %r176, 5;
	cvt.s64.s32 	%rd303, %r177;
	cvta.to.global.u64 	%rd304, %rd334;
	add.s64 	%rd305, %rd304, %rd303;
	st.global.u8 	[%rd305], %rd362;
	shr.u64 	%rd306, %rd362, 8;
	st.global.u8 	[%rd305+1], %rd306;
	shr.u64 	%rd307, %rd362, 16;
	st.global.u8 	[%rd305+2], %rd307;
	shr.u64 	%rd308, %rd362, 24;
	st.global.u8 	[%rd305+3], %rd308;
	shr.u64 	%rd309, %rd362, 32;
	st.global.u8 	[%rd305+4], %rd309;
	shr.u64 	%rd310, %rd362, 40;
	st.global.u8 	[%rd305+5], %rd310;
	shr.u64 	%rd311, %rd362, 48;
	st.global.u8 	[%rd305+6], %rd311;
	shr.u64 	%rd312, %rd362, 56;
	st.global.u8 	[%rd305+7], %rd312;
	st.global.u8 	[%rd305+8], %rd357;
	shr.u64 	%rd313, %rd357, 8;
	st.global.u8 	[%rd305+9], %rd313;
	shr.u64 	%rd314, %rd357, 16;
	st.global.u8 	[%rd305+10], %rd314;
	shr.u64 	%rd315, %rd357, 24;
	st.global.u8 	[%rd305+11], %rd315;
	shr.u64 	%rd316, %rd357, 32;
	st.global.u8 	[%rd305+12], %rd316;
	shr.u64 	%rd317, %rd357, 40;
	st.global.u8 	[%rd305+13], %rd317;
	shr.u64 	%rd318, %rd357, 48;
	st.global.u8 	[%rd305+14], %rd318;
	shr.u64 	%rd319, %rd357, 56;
	st.global.u8 	[%rd305+15], %rd319;
	st.global.u8 	[%rd305+16], %rd352;
	shr.u64 	%rd320, %rd352, 8;
	st.global.u8 	[%rd305+17], %rd320;
	shr.u64 	%rd321, %rd352, 16;
	st.global.u8 	[%rd305+18], %rd321;
	shr.u64 	%rd322, %rd352, 24;
	st.global.u8 	[%rd305+19], %rd322;
	shr.u64 	%rd323, %rd352, 32;
	st.global.u8 	[%rd305+20], %rd323;
	shr.u64 	%rd324, %rd352, 40;
	st.global.u8 	[%rd305+21], %rd324;
	shr.u64 	%rd325, %rd352, 48;
	st.global.u8 	[%rd305+22], %rd325;
	shr.u64 	%rd326, %rd352, 56;
	st.global.u8 	[%rd305+23], %rd326;
	st.global.u8 	[%rd305+24], %rd347;
	shr.u64 	%rd327, %rd347, 8;
	st.global.u8 	[%rd305+25], %rd327;
	shr.u64 	%rd328, %rd347, 16;
	st.global.u8 	[%rd305+26], %rd328;
	shr.u64 	%rd329, %rd347, 24;
	st.global.u8 	[%rd305+27], %rd329;
	shr.u64 	%rd330, %rd347, 32;
	st.global.u8 	[%rd305+28], %rd330;
	shr.u64 	%rd331, %rd347, 40;
	st.global.u8 	[%rd305+29], %rd331;
	shr.u64 	%rd332, %rd347, 48;
	st.global.u8 	[%rd305+30], %rd332;
	shr.u64 	%rd333, %rd347, 56;
	st.global.u8 	[%rd305+31], %rd333;
$L__BB1_16:
	ret;

}
	// .globl	_Z22kernel_wordlist_lookupPciPi
.visible .entry _Z22kernel_wordlist_lookupPciPi(
	.param .u64 .ptr .align 1 _Z22kernel_wordlist_lookupPciPi_param_0,
	.param .u32 _Z22kernel_wordlist_lookupPciPi_param_1,
	.param .u64 .ptr .align 1 _Z22kernel_wordlist_lookupPciPi_param_2
)
{
	.reg .pred 	%p<7>;
	.reg .b16 	%rs<3>;
	.reg .b32 	%r<16>;
	.reg .b64 	%rd<15>;

	ld.param.u64 	%rd5, [_Z22kernel_wordlist_lookupPciPi_param_0];
	ld.param.u32 	%r6, [_Z22kernel_wordlist_lookupPciPi_param_1];
	ld.param.u64 	%rd6, [_Z22kernel_wordlist_lookupPciPi_param_2];
	mov.u32 	%r7, %ctaid.x;
	mov.u32 	%r8, %ntid.x;
	mov.u32 	%r9, %tid.x;
	mad.lo.s32 	%r1, %r7, %r8, %r9;
	setp.ge.s32 	%p1, %r1, %r6;
	@%p1 bra 	$L__BB2_7;
	cvta.to.global.u64 	%rd7, %rd6;
	cvta.to.global.u64 	%rd1, %rd5;
	mul.lo.s32 	%r11, %r1, 10;
	cvt.s64.s32 	%rd2, %r11;
	mul.wide.s32 	%rd8, %r1, 4;
	add.s64 	%rd3, %rd7, %rd8;
	mov.b32 	%r12, -1;
	st.global.u32 	[%rd3], %r12;
	mov.b32 	%r14, 0;
	mov.u64 	%rd10, wordlist;
$L__BB2_2:
	mul.wide.u32 	%rd9, %r14, 11;
	add.s64 	%rd4, %rd10, %rd9;
	mov.b32 	%r15, 0;
$L__BB2_3:
	cvt.u64.u32 	%rd11, %r15;
	add.s64 	%rd12, %rd11, %rd2;
	add.s64 	%rd13, %rd1, %rd12;
	ld.global.u8 	%rs1, [%rd13];
	add.s64 	%rd14, %rd4, %rd11;
	ld.const.u8 	%rs2, [%rd14];
	setp.ne.s16 	%p2, %rs1, %rs2;
	@%p2 bra 	$L__BB2_6;
	setp.ne.s16 	%p4, %rs1, 0;
	add.s32 	%r4, %r15, 1;
	setp.lt.u32 	%p5, %r15, 9;
	and.pred  	%p6, %p4, %p5;
	mov.u32 	%r15, %r4;
	@%p6 bra 	$L__BB2_3;
	st.global.u32 	[%rd3], %r14;
	bra.uni 	$L__BB2_7;
$L__BB2_6:
	add.s32 	%r14, %r14, 1;
	setp.ne.s32 	%p3, %r14, 2048;
	@%p3 bra 	$L__BB2_2;
$L__BB2_7:
	ret;

}
	// .globl	_Z24kernel_validate_mnemonicPiiiS_
.visible .entry _Z24kernel_validate_mnemonicPiiiS_(
	.param .u64 .ptr .align 1 _Z24kernel_validate_mnemonicPiiiS__param_0,
	.param .u32 _Z24kernel_validate_mnemonicPiiiS__param_1,
	.param .u32 _Z24kernel_validate_mnemonicPiiiS__param_2,
	.param .u64 .ptr .align 1 _Z24kernel_validate_mnemonicPiiiS__param_3
)
{
	.local .align 16 .b8 	__local_depot3[96];
	.reg .b64 	%SP;
	.reg .b64 	%SPL;
	.reg .pred 	%p<24>;
	.reg .b16 	%rs<111>;
	.reg .b32 	%r<2707>;
	.reg .b64 	%rd<87>;

	mov.u64 	%SPL, __local_depot3;
	ld.param.u64 	%rd14, [_Z24kernel_validate_mnemonicPiiiS__param_0];
	ld.param.u32 	%r40, [_Z24kernel_validate_mnemonicPiiiS__param_2];
	cvta.to.global.u64 	%rd1, %rd14;
	add.u64 	%rd2, %SPL, 0;
	add.u64 	%rd3, %SPL, 64;
	mov.u32 	%r41, %ctaid.x;
	mov.u32 	%r42, %ntid.x;
	mov.u32 	%r43, %tid.x;
	mad.lo.s32 	%r1, %r41, %r42, %r43;
	setp.ge.s32 	%p1, %r1, %r40;
	@%p1 bra 	$L__BB3_31;
	ld.param.u32 	%r2691, [_Z24kernel_validate_mnemonicPiiiS__param_1];
	mul.lo.s32 	%r2, %r2691, 11;
	mul.hi.s32 	%r44, %r2691, 1431655766;
	shr.u32 	%r45, %r44, 31;
	add.s32 	%r3, %r44, %r45;
	sub.s32 	%r4, %r2, %r3;
	shr.s32 	%r46, %r4, 31;
	shr.u32 	%r47, %r46, 29;
	add.s32 	%r48, %r4, %r47;
	shr.s32 	%r5, %r48, 3;
	mov.b32 	%r49, 0;
	st.local.v4.b32 	[%rd3], {%r49, %r49, %r49, %r49};
	st.local.v4.b32 	[%rd3+16], {%r49, %r49, %r49, %r49};
	setp.lt.s32 	%p2, %r4, 1;
	@%p2 bra 	$L__BB3_13;
	ld.param.u32 	%r2692, [_Z24kernel_validate_mnemonicPiiiS__param_1];
	mul.lo.s32 	%r6, %r2692, %r1;
	and.b32  	%r7, %r4, 7;
	sub.s32 	%r51, %r3, %r2;
	setp.gt.u32 	%p3, %r51, -8;
	mov.b32 	%r2698, 0;
	@%p3 bra 	$L__BB3_5;
	and.b32  	%r2698, %r4, 2147483640;
	mov.b32 	%r2696, 0;
$L__BB3_4:
	.pragma "nounroll";
	mul.hi.u32 	%r53, %r2696, -1171354717;
	shr.u32 	%r54, %r53, 3;
	mul.lo.s32 	%r55, %r54, 11;
	sub.s32 	%r56, %r55, %r2696;
	add.s32 	%r57, %r56, 10;
	add.s32 	%r58, %r54, %r6;
	mul.wide.s32 	%rd18, %r58, 4;
	add.s64 	%rd19, %rd1, %rd18;
	ld.global.u32 	%r59, [%rd19];
	shr.u32 	%r60, %r59, %r57;
	shr.u32 	%r61, %r2696, 3;
	cvt.u64.u32 	%rd20, %r61;
	add.s64 	%rd21, %rd3, %rd20;
	ld.local.u8 	%rs1, [%rd21];
	cvt.u16.u32 	%rs2, %r60;
	shl.b16 	%rs3, %rs2, 7;
	or.b16  	%rs4, %rs1, %rs3;
	add.s32 	%r62, %r2696, 1;
	mul.hi.u32 	%r63, %r62, -1171354717;
	shr.u32 	%r64, %r63, 3;
	mul.lo.s32 	%r65, %r64, 11;
	sub.s32 	%r66, %r65, %r62;
	add.s32 	%r67, %r66, 10;
	add.s32 	%r68, %r64, %r6;
	mul.wide.s32 	%rd22, %r68, 4;
	add.s64 	%rd23, %rd1, %rd22;
	ld.global.u32 	%r69, [%rd23];
	shr.u32 	%r70, %r69, %r67;
	cvt.u16.u32 	%rs5, %r70;
	shl.b16 	%rs6, %rs5, 6;
	and.b16  	%rs7, %rs6, 64;
	or.b16  	%rs8, %rs4, %rs7;
	add.s32 	%r71, %r2696, 2;
	mul.hi.u32 	%r72, %r71, -1171354717;
	shr.u32 	%r73, %r72, 3;
	mul.lo.s32 	%r74, %r73, 11;
	sub.s32 	%r75, %r74, %r71;
	add.s32 	%r76, %r75, 10;
	add.s32 	%r77, %r73, %r6;
	mul.wide.s32 	%rd24, %r77, 4;
	add.s64 	%rd25, %rd1, %rd24;
	ld.global.u32 	%r78, [%rd25];
	shr.u32 	%r79, %r78, %r76;
	cvt.u16.u32 	%rs9, %r79;
	shl.b16 	%rs10, %rs9, 5;
	and.b16  	%rs11, %rs10, 32;
	or.b16  	%rs12, %rs8, %rs11;
	add.s32 	%r80, %r2696, 3;
	mul.hi.u32 	%r81, %r80, -1171354717;
	shr.u32 	%r82, %r81, 3;
	mul.lo.s32 	%r83, %r82, 11;
	sub.s32 	%r84, %r83, %r80;
	add.s32 	%r85, %r84, 10;
	add.s32 	%r86, %r82, %r6;
	mul.wide.s32 	%rd26, %r86, 4;
	add.s64 	%rd27, %rd1, %rd26;
	ld.global.u32 	%r87, [%rd27];
	shr.u32 	%r88, %r87, %r85;
	cvt.u16.u32 	%rs13, %r88;
	shl.b16 	%rs14, %rs13, 4;
	and.b16  	%rs15, %rs14, 16;
	or.b16  	%rs16, %rs12, %rs15;
	add.s32 	%r89, %r2696, 4;
	mul.hi.u32 	%r90, %r89, -1171354717;
	shr.u32 	%r91, %r90, 3;
	mul.lo.s32 	%r92, %r91, 11;
	sub.s32 	%r93, %r92, %r89;
	add.s32 	%r94, %r93, 10;
	add.s32 	%r95, %r91, %r6;
	mul.wide.s32 	%rd28, %r95, 4;
	add.s64 	%rd29, %rd1, %rd28;
	ld.global.u32 	%r96, [%rd29];
	shr.u32 	%r97, %r96, %r94;
	cvt.u16.u32 	%rs17, %r97;
	shl.b16 	%rs18, %rs17, 3;
	and.b16  	%rs19, %rs18, 8;
	or.b16  	%rs20, %rs16, %rs19;
	add.s32 	%r98, %r2696, 5;
	mul.hi.u32 	%r99, %r98, -1171354717;
	shr.u32 	%r100, %r99, 3;
	mul.lo.s32 	%r101, %r100, 11;
	sub.s32 	%r102, %r101, %r98;
	add.s32 	%r103, %r102, 10;
	add.s32 	%r104, %r100, %r6;
	mul.wide.s32 	%rd30, %r104, 4;
	add.s64 	%rd31, %rd1, %rd30;
	ld.global.u32 	%r105, [%rd31];
	shr.u32 	%r106, %r105, %r103;
	cvt.u16.u32 	%rs21, %r106;
	shl.b16 	%rs22, %rs21, 2;
	and.b16  	%rs23, %rs22, 4;
	or.b16  	%rs24, %rs20, %rs23;
	add.s32 	%r107, %r2696, 6;
	mul.hi.u32 	%r108, %r107, -1171354717;
	shr.u32 	%r109, %r108, 3;
	mul.lo.s32 	%r110, %r109, 11;
	sub.s32 	%r111, %r110, %r107;
	add.s32 	%r112, %r111, 10;
	add.s32 	%r113, %r109, %r6;
	mul.wide.s32 	%rd32, %r113, 4;
	add.s64 	%rd33, %rd1, %rd32;
	ld.global.u32 	%r114, [%rd33];
	shr.u32 	%r115, %r114, %r112;
	cvt.u16.u32 	%rs25, %r115;
	shl.b16 	%rs26, %rs25, 1;
	and.b16  	%rs27, %rs26, 2;
	or.b16  	%rs28, %rs24, %rs27;
	add.s32 	%r116, %r2696, 7;
	mul.hi.u32 	%r117, %r116, -1171354717;
	shr.u32 	%r118, %r117, 3;
	mul.lo.s32 	%r119, %r118, 11;
	sub.s32 	%r120, %r119, %r116;
	add.s32 	%r121, %r120, 10;
	add.s32 	%r122, %r118, %r6;
	mul.wide.s32 	%rd34, %r122, 4;
	add.s64 	%rd35, %rd1, %rd34;
	ld.global.u32 	%r123, [%rd35];
	shr.u32 	%r124, %r123, %r121;
	cvt.u16.u32 	%rs29, %r124;
	and.b16  	%rs30, %rs29, 1;
	or.b16  	%rs31, %rs28, %rs30;
	st.local.u8 	[%rd21], %rs31;
	add.s32 	%r2696, %r2696, 8;
	setp.ne.s32 	%p4, %r2696, %r2698;
	@%p4 bra 	$L__BB3_4;
$L__BB3_5:
	setp.eq.s32 	%p5, %r7, 0;
	@%p5 bra 	$L__BB3_13;
	and.b32  	%r12, %r4, 3;
	setp.lt.u32 	%p6, %r7, 4;
	@%p6 bra 	$L__BB3_8;
	mul.hi.u32 	%r125, %r2698, 780903145;
	shr.u32 	%r126, %r125, 1;
	mul.lo.s32 	%r127, %r126, 11;
	sub.s32 	%r128, %r127, %r2698;
	add.s32 	%r129, %r128, 10;
	add.s32 	%r130, %r126, %r6;
	mul.wide.s32 	%rd36, %r130, 4;
	add.s64 	%rd37, %rd1, %rd36;
	ld.global.u32 	%r131, [%rd37];
	shr.u32 	%r132, %r131, %r129;
	shr.u32 	%r133, %r2698, 3;
	cvt.u64.u32 	%rd38, %r133;
	add.s64 	%rd39, %rd3, %rd38;
	ld.local.u8 	%rs32, [%rd39];
	cvt.u16.u32 	%rs33, %r132;
	shl.b16 	%rs34, %rs33, 7;
	or.b16  	%rs35, %rs32, %rs34;
	st.local.u8 	[%rd39], %rs35;
	add.s32 	%r134, %r2698, 1;
	not.b32 	%r135, %r134;
	mul.hi.u32 	%r136, %r134, 780903145;
	shr.u32 	%r137, %r136, 1;
	mul.lo.s32 	%r138, %r137, 11;
	sub.s32 	%r139, %r138, %r134;
	add.s32 	%r140, %r139, 10;
	add.s32 	%r141, %r137, %r6;
	mul.wide.s32 	%rd40, %r141, 4;
	add.s64 	%rd41, %rd1, %rd40;
	ld.global.u32 	%r142, [%rd41];
	shr.u32 	%r143, %r142, %r140;
	and.b32  	%r144, %r135, 7;
	shr.u32 	%r145, %r134, 3;
	cvt.u64.u32 	%rd42, %r145;
	add.s64 	%rd43, %rd3, %rd42;
	ld.local.u8 	%rs36, [%rd43];
	cvt.u16.u32 	%rs37, %r143;
	and.b16  	%rs38, %rs37, 1;
	shl.b16 	%rs39, %rs38, %r144;
	or.b16  	%rs40, %rs36, %rs39;
	st.local.u8 	[%rd43], %rs40;
	add.s32 	%r146, %r2698, 2;
	not.b32 	%r147, %r146;
	mul.hi.u32 	%r148, %r146, -1171354717;
	shr.u32 	%r149, %r148, 3;
	mul.lo.s32 	%r150, %r149, 11;
	sub.s32 	%r151, %r150, %r146;
	add.s32 	%r152, %r151, 10;
	add.s32 	%r153, %r149, %r6;
	mul.wide.s32 	%rd44, %r153, 4;
	add.s64 	%rd45, %rd1, %rd44;
	ld.global.u32 	%r154, [%rd45];
	shr.u32 	%r155, %r154, %r152;
	and.b32  	%r156, %r147, 7;
	shr.u32 	%r157, %r146, 3;
	cvt.u64.u32 	%rd46, %r157;
	add.s64 	%rd47, %rd3, %rd46;
	ld.local.u8 	%rs41, [%rd47];
	cvt.u16.u32 	%rs42, %r155;
	and.b16  	%rs43, %rs42, 1;
	shl.b16 	%rs44, %rs43, %r156;
	or.b16  	%rs45, %rs41, %rs44;
	st.local.u8 	[%rd47], %rs45;
	add.s32 	%r158, %r2698, 3;
	not.b32 	%r159, %r158;
	mul.hi.u32 	%r160, %r158, -1171354717;
	shr.u32 	%r161, %r160, 3;
	mul.lo.s32 	%r162, %r161, 11;
	sub.s32 	%r163, %r162, %r158;
	add.s32 	%r164, %r163, 10;
	add.s32 	%r165, %r161, %r6;
	mul.wide.s32 	%rd48, %r165, 4;
	add.s64 	%rd49, %rd1, %rd48;
	ld.global.u32 	%r166, [%rd49];
	shr.u32 	%r167, %r166, %r164;
	and.b32  	%r168, %r159, 7;
	shr.u32 	%r169, %r158, 3;
	cvt.u64.u32 	%rd50, %r169;
	add.s64 	%rd51, %rd3, %rd50;
	ld.local.u8 	%rs46, [%rd51];
	cvt.u16.u32 	%rs47, %r167;
	and.b16  	%rs48, %rs47, 1;
	shl.b16 	%rs49, %rs48, %r168;
	or.b16  	%rs50, %rs46, %rs49;
	st.local.u8 	[%rd51], %rs50;
	add.s32 	%r2698, %r2698, 4;
$L__BB3_8:
	setp.eq.s32 	%p7, %r12, 0;
	@%p7 bra 	$L__BB3_13;
	setp.eq.s32 	%p8, %r12, 1;
	@%p8 bra 	$L__BB3_11;
	not.b32 	%r170, %r2698;
	mul.hi.u32 	%r171, %r2698, -1171354717;
	shr.u32 	%r172, %r171, 3;
	mul.lo.s32 	%r173, %r172, 11;
	sub.s32 	%r174, %r173, %r2698;
	add.s32 	%r175, %r174, 10;
	add.s32 	%r176, %r172, %r6;
	mul.wide.s32 	%rd52, %r176, 4;
	add.s64 	%rd53, %rd1, %rd52;
	ld.global.u32 	%r177, [%rd53];
	shr.u32 	%r178, %r177, %r175;
	and.b32  	%r179, %r170, 7;
	shr.u32 	%r180, %r2698, 3;
	cvt.u64.u32 	%rd54, %r180;
	add.s64 	%rd55, %rd3, %rd54;
	ld.local.u8 	%rs51, [%rd55];
	cvt.u16.u32 	%rs52, %r178;
	and.b16  	%rs53, %rs52, 1;
	shl.b16 	%rs54, %rs53, %r179;
	or.b16  	%rs55, %rs51, %rs54;
	st.local.u8 	[%rd55], %rs55;
	add.s32 	%r181, %r2698, 1;
	not.b32 	%r182, %r181;
	mul.hi.u32 	%r183, %r181, -1171354717;
	shr.u32 	%r184, %r183, 3;
	mul.lo.s32 	%r185, %r184, 11;
	sub.s32 	%r186, %r185, %r181;
	add.s32 	%r187, %r186, 10;
	add.s32 	%r188, %r184, %r6;
	mul.wide.s32 	%rd56, %r188, 4;
	add.s64 	%rd57, %rd1, %rd56;
	ld.global.u32 	%r189, [%rd57];
	shr.u32 	%r190, %r189, %r187;
	and.b32  	%r191, %r182, 7;
	shr.u32 	%r192, %r181, 3;
	cvt.u64.u32 	%rd58, %r192;
	add.s64 	%rd59, %rd3, %rd58;
	ld.local.u8 	%rs56, [%rd59];
	cvt.u16.u32 	%rs57, %r190;
	and.b16  	%rs58, %rs57, 1;
	shl.b16 	%rs59, %rs58, %r191;
	or.b16  	%rs60, %rs56, %rs59;
	st.local.u8 	[%rd59], %rs60;
	add.s32 	%r2698, %r2698, 2;
$L__BB3_11:
	and.b32  	%r193, %r4, 1;
	setp.eq.b32 	%p9, %r193, 1;
	not.pred 	%p10, %p9;
	@%p10 bra 	$L__BB3_13;
	not.b32 	%r194, %r2698;
	mul.hi.u32 	%r195, %r2698, -1171354717;
	shr.u32 	%r196, %r195, 3;
	mul.lo.s32 	%r197, %r196, 11;
	sub.s32 	%r198, %r197, %r2698;
	add.s32 	%r199, %r198, 10;
	add.s32 	%r200, %r196, %r6;
	mul.wide.s32 	%rd60, %r200, 4;
	add.s64 	%rd61, %rd1, %rd60;
	ld.global.u32 	%r201, [%rd61];
	shr.u32 	%r202, %r201, %r199;
	and.b32  	%r203, %r194, 7;
	shr.u32 	%r204, %r2698, 3;
	cvt.u64.u32 	%rd62, %r204;
	add.s64 	%rd63, %rd3, %rd62;
	ld.local.u8 	%rs61, [%rd63];
	cvt.u16.u32 	%rs62, %r202;
	and.b16  	%rs63, %rs62, 1;
	shl.b16 	%rs64, %rs63, %r203;
	or.b16  	%rs65, %rs61, %rs64;
	st.local.u8 	[%rd63], %rs65;
$L__BB3_13:
	mov.b32 	%r205, 0;
	st.local.v4.b32 	[%rd2], {%r205, %r205, %r205, %r205};
	st.local.v4.b32 	[%rd2+16], {%r205, %r205, %r205, %r205};
	st.local.v4.b32 	[%rd2+32], {%r205, %r205, %r205, %r205};
	st.local.v2.b32 	[%rd2+48], {%r205, %r205};
	st.local.u32 	[%rd2+56], %r205;
	mov.b16 	%rs66, 0;
	st.local.v2.u8 	[%rd2+60], {%rs66, %rs66};
	setp.lt.s32 	%p11, %r4, 8;
	@%p11 bra 	$L__BB3_26;
	add.s32 	%r207, %r5, -1;
	and.b32  	%r17, %r5, 15;
	setp.lt.u32 	%p12, %r207, 15;
	mov.b32 	%r2702, 0;
	@%p12 bra 	$L__BB3_17;
	and.b32  	%r2702, %r5, 268435440;
	neg.s32 	%r2700, %r2702;
	mov.u64 	%rd83, %rd3;
	mov.u64 	%rd84, %rd2;
$L__BB3_16:
	.pragma "nounroll";
	ld.local.v4.b32 	{%r208, %r209, %r210, %r211}, [%rd83];
	st.local.v4.b32 	[%rd84], {%r208, %r209, %r210, %r211};
	add.s32 	%r2700, %r2700, 16;
	add.s64 	%rd84, %rd84, 16;
	add.s64 	%rd83, %rd83, 16;
	setp.ne.s32 	%p13, %r2700, 0;
	@%p13 bra 	$L__BB3_16;
$L__BB3_17:
	setp.eq.s32 	%p14, %r17, 0;
	@%p14 bra 	$L__BB3_26;
	and.b32  	%r23, %r5, 7;
	setp.lt.u32 	%p15, %r17, 8;
	@%p15 bra 	$L__BB3_20;
	cvt.u64.u32 	%rd64, %r2702;
	add.s64 	%rd65, %rd3, %rd64;
	ld.local.u8 	%rs67, [%rd65];
	add.s64 	%rd66, %rd2, %rd64;
	st.local.u8 	[%rd66], %rs67;
	ld.local.u8 	%rs68, [%rd65+1];
	st.local.u8 	[%rd66+1], %rs68;
	ld.local.u8 	%rs69, [%rd65+2];
	st.local.u8 	[%rd66+2], %rs69;
	ld.local.u8 	%rs70, [%rd65+3];
	st.local.u8 	[%rd66+3], %rs70;
	ld.local.u8 	%rs71, [%rd65+4];
	st.local.u8 	[%rd66+4], %rs71;
	ld.local.u8 	%rs72, [%rd65+5];
	st.local.u8 	[%rd66+5], %rs72;
	ld.local.u8 	%rs73, [%rd65+6];
	st.local.u8 	[%rd66+6], %rs73;
	ld.local.u8 	%rs74, [%rd65+7];
	st.local.u8 	[%rd66+7], %rs74;
	add.s32 	%r2702, %r2702, 8;
$L__BB3_20:
	setp.eq.s32 	%p16, %r23, 0;
	@%p16 bra 	$L__BB3_26;
	and.b32  	%r26, %r5, 3;
	setp.lt.u32 	%p17, %r23, 4;
	@%p17 bra 	$L__BB3_23;
	cvt.u64.u32 	%rd67, %r2702;
	add.s64 	%rd68, %rd3, %rd67;
	ld.local.u8 	%rs75, [%rd68];
	add.s64 	%rd69, %rd2, %rd67;
	st.local.u8 	[%rd69], %rs75;
	ld.local.u8 	%rs76, [%rd68+1];
	st.local.u8 	[%rd69+1], %rs76;
	ld.local.u8 	%rs77, [%rd68+2];
	st.local.u8 	[%rd69+2], %rs77;
	ld.local.u8 	%rs78, [%rd68+3];
	st.local.u8 	[%rd69+3], %rs78;
	add.s32 	%r2702, %r2702, 4;
$L__BB3_23:
	setp.eq.s32 	%p18, %r26, 0;
	@%p18 bra 	$L__BB3_26;
	cvt.u64.u32 	%rd70, %r2702;
	add.s64 	%rd86, %rd2, %rd70;
	add.s64 	%rd85, %rd3, %rd70;
	neg.s32 	%r2704, %r26;
$L__BB3_25:
	.pragma "nounroll";
	ld.local.u8 	%rs79, [%rd85];
	st.local.u8 	[%rd86], %rs79;
	add.s64 	%rd86, %rd86, 1;
	add.s64 	%rd85, %rd85, 1;
	add.s32 	%r2704, %r2704, 1;
	setp.ne.s32 	%p19, %r2704, 0;
	@%p19 bra 	$L__BB3_25;
$L__BB3_26:
	ld.param.u32 	%r2693, [_Z24kernel_validate_mnemonicPiiiS__param_1];
	mov.u32 	%r213, %ctaid.x;
	mov.u32 	%r214, %ntid.x;
	mov.u32 	%r215, %tid.x;
	mad.lo.s32 	%r32, %r213, %r214, %r215;
	cvt.s64.s32 	%rd71, %r5;
	add.s64 	%rd72, %rd2, %rd71;
	mov.b16 	%rs80, 128;
	st.local.u8 	[%rd72], %rs80;
	shl.b32 	%r216, %r5, 3;
	ld.local.v4.b32 	{%r217, %r218, %r219, %r220}, [%rd2];
	bfe.u32 	%r221, %r220, 16, 8;
	cvt.u16.u32 	%rs81, %r221;
	bfe.u32 	%r222, %r220, 8, 8;
	bfe.u32 	%r223, %r220, 0, 8;
	bfe.u32 	%r224, %r219, 16, 8;
	cvt.u16.u32 	%rs82, %r224;
	bfe.u32 	%r225, %r219, 8, 8;
	bfe.u32 	%r226, %r219, 0, 8;
	bfe.u32 	%r227, %r218, 16, 8;
	cvt.u16.u32 	%rs83, %r227;
	bfe.u32 	%r228, %r218, 8, 8;
	bfe.u32 	%r229, %r218, 0, 8;
	bfe.u32 	%r230, %r217, 16, 8;
	cvt.u16.u32 	%rs84, %r230;
	bfe.u32 	%r231, %r217, 8, 8;
	bfe.u32 	%r232, %r217, 0, 8;
	shl.b32 	%r233, %r232, 24;
	shl.b32 	%r234, %r231, 16;
	and.b32  	%r235, %r234, 16711680;
	or.b32  	%r236, %r235, %r233;
	and.b16  	%rs85, %rs84, 255;
	mul.wide.u16 	%r237, %rs85, 256;
	or.b32  	%r238, %r236, %r237;
	bfe.u32 	%r239, %r217, 24, 8;
	or.b32  	%r240, %r238, %r239;
	shl.b32 	%r241, %r229, 24;
	shl.b32 	%r242, %r228, 16;
	and.b32  	%r243, %r242, 16711680;
	or.b32  	%r244, %r243, %r241;
	and.b16  	%rs86, %rs83, 255;
	mul.wide.u16 	%r245, %rs86, 256;
	or.b32  	%r246, %r244, %r245;
	bfe.u32 	%r247, %r218, 24, 8;
	or.b32  	%r248, %r246, %r247;
	shl.b32 	%r249, %r226, 24;
	shl.b32 	%r250, %r225, 16;
	and.b32  	%r251, %r250, 16711680;
	or.b32  	%r252, %r251, %r249;
	and.b16  	%rs87, %rs82, 255;
	mul.wide.u16 	%r253, %rs87, 256;
	or.b32  	%r254, %r252, %r253;
	bfe.u32 	%r255, %r219, 24, 8;
	or.b32  	%r256, %r254, %r255;
	shl.b32 	%r257, %r223, 24;
	shl.b32 	%r258, %r222, 16;
	and.b32  	%r259, %r258, 16711680;
	or.b32  	%r260, %r259, %r257;
	and.b16  	%rs88, %rs81, 255;
	mul.wide.u16 	%r261, %rs88, 256;
	or.b32  	%r262, %r260, %r261;
	bfe.u32 	%r263, %r220, 24, 8;
	or.b32  	%r264, %r262, %r263;
	ld.local.v4.b32 	{%r265, %r266, %r267, %r268}, [%rd2+16];
	bfe.u32 	%r269, %r268, 16, 8;
	cvt.u16.u32 	%rs89, %r269;
	bfe.u32 	%r270, %r268, 8, 8;
	bfe.u32 	%r271, %r268, 0, 8;
	bfe.u32 	%r272, %r267, 16, 8;
	cvt.u16.u32 	%rs90, %r272;
	bfe.u32 	%r273, %r267, 8, 8;
	bfe.u32 	%r274, %r267, 0, 8;
	bfe.u32 	%r275, %r266, 16, 8;
	cvt.u16.u32 	%rs91, %r275;
	bfe.u32 	%r276, %r266, 8, 8;
	bfe.u32 	%r277, %r266, 0, 8;
	bfe.u32 	%r278, %r265, 16, 8;
	cvt.u16.u32 	%rs92, %r278;
	bfe.u32 	%r279, %r265, 8, 8;
	bfe.u32 	%r280, %r265, 0, 8;
	shl.b32 	%r281, %r280, 24;
	shl.b32 	%r282, %r279, 16;
	and.b32  	%r283, %r282, 16711680;
	or.b32  	%r284, %r283, %r281;
	and.b16  	%rs93, %rs92, 255;
	mul.wide.u16 	%r285, %rs93, 256;
	or.b32  	%r286, %r284, %r285;
	bfe.u32 	%r287, %r265, 24, 8;
	or.b32  	%r288, %r286, %r287;
	shl.b32 	%r289, %r277, 24;
	shl.b32 	%r290, %r276, 16;
	and.b32  	%r291, %r290, 16711680;
	or.b32  	%r292, %r291, %r289;
	and.b16  	%rs94, %rs91, 255;
	mul.wide.u16 	%r293, %rs94, 256;
	or.b32  	%r294, %r292, %r293;
	bfe.u32 	%r295, %r266, 24, 8;
	or.b32  	%r296, %r294, %r295;
	shl.b32 	%r297, %r274, 24;
	shl.b32 	%r298, %r273, 16;
	and.b32  	%r299, %r298, 16711680;
	or.b32  	%r300, %r299, %r297;
	and.b16  	%rs95, %rs90, 255;
	mul.wide.u16 	%r301, %rs95, 256;
	or.b32  	%r302, %r300, %r301;
	bfe.u32 	%r303, %r267, 24, 8;
	or.b32  	%r304, %r302, %r303;
	shl.b32 	%r305, %r271, 24;
	shl.b32 	%r306, %r270, 16;
	and.b32  	%r307, %r306, 16711680;
	or.b32  	%r308, %r307, %r305;
	and.b16  	%rs96, %rs89, 255;
	mul.wide.u16 	%r309, %rs96, 256;
	or.b32  	%r310, %r308, %r309;
	bfe.u32 	%r311, %r268, 24, 8;
	or.b32  	%r312, %r310, %r311;
	ld.local.v4.b32 	{%r313, %r314, %r315, %r316}, [%rd2+32];
	bfe.u32 	%r317, %r316, 16, 8;
	cvt.u16.u32 	%rs97, %r317;
	bfe.u32 	%r318, %r316, 8, 8;
	bfe.u32 	%r319, %r316, 0, 8;
	bfe.u32 	%r320, %r315, 16, 8;
	cvt.u16.u32 	%rs98, %r320;
	bfe.u32 	%r321, %r315, 8, 8;
	bfe.u32 	%r322, %r315, 0, 8;
	bfe.u32 	%r323, %r314, 16, 8;
	cvt.u16.u32 	%rs99, %r323;
	bfe.u32 	%r324, %r314, 8, 8;
	bfe.u32 	%r325, %r314, 0, 8;
	bfe.u32 	%r326, %r313, 16, 8;
	cvt.u16.u32 	%rs100, %r326;
	bfe.u32 	%r327, %r313, 8, 8;
	bfe.u32 	%r328, %r313, 0, 8;
	shl.b32 	%r329, %r328, 24;
	shl.b32 	%r330, %r327, 16;
	and.b32  	%r331, %r330, 16711680;
	or.b32  	%r332, %r331, %r329;
	and.b16  	%rs101, %rs100, 255;
	mul.wide.u16 	%r333, %rs101, 256;
	or.b32  	%r334, %r332, %r333;
	bfe.u32 	%r335, %r313, 24, 8;
	or.b32  	%r336, %r334, %r335;
	shl.b32 	%r337, %r325, 24;
	shl.b32 	%r338, %r324, 16;
	and.b32  	%r339, %r338, 16711680;
	or.b32  	%r340, %r339, %r337;
	and.b16  	%rs102, %rs99, 255;
	mul.wide.u16 	%r341, %rs102, 256;
	or.b32  	%r342, %r340, %r341;
	bfe.u32 	%r343, %r314, 24, 8;
	or.b32  	%r344, %r342, %r343;
	shl.b32 	%r345, %r322, 24;
	shl.b32 	%r346, %r321, 16;
	and.b32  	%r347, %r346, 16711680;
	or.b32  	%r348, %r347, %r345;
	and.b16  	%rs103, %rs98, 255;
	mul.wide.u16 	%r349, %rs103, 256;
	or.b32  	%r350, %r348, %r349;
	bfe.u32 	%r351, %r315, 24, 8;
	or.b32  	%r352, %r350, %r351;
	shl.b32 	%r353, %r319, 24;
	shl.b32 	%r354, %r318, 16;
	and.b32  	%r355, %r354, 16711680;
	or.b32  	%r356, %r355, %r353;
	and.b16  	%rs104, %rs97, 255;
	mul.wide.u16 	%r357, %rs104, 256;
	or.b32  	%r358, %r356, %r357;
	bfe.u32 	%r359, %r316, 24, 8;
	or.b32  	%r360, %r358, %r359;
	ld.local.v4.b32 	{%r361, %r362, %r363, %r364}, [%rd2+48];
	mov.b64 	%rd73, {%r365, %r364};
	bfe.u32 	%r366, %r364, 0, 8;
	bfe.u32 	%r367, %r363, 16, 8;
	cvt.u16.u32 	%rs105, %r367;
	bfe.u32 	%r368, %r363, 8, 8;
	bfe.u32 	%r369, %r363, 0, 8;
	bfe.u32 	%r370, %r362, 16, 8;
	cvt.u16.u32 	%rs106, %r370;
	bfe.u32 	%r371, %r362, 8, 8;
	bfe.u32 	%r372, %r362, 0, 8;
	bfe.u32 	%r373, %r361, 16, 8;
	cvt.u16.u32 	%rs107, %r373;
	bfe.u32 	%r374, %r361, 8, 8;
	bfe.u32 	%r375, %r361, 0, 8;
	shl.b32 	%r376, %r375, 24;
	shl.b32 	%r377, %r374, 16;
	and.b32  	%r378, %r377, 16711680;
	or.b32  	%r379, %r378, %r376;
	and.b16  	%rs108, %rs107, 255;
	mul.wide.u16 	%r380, %rs108, 256;
	or.b32  	%r381, %r379, %r380;
	bfe.u32 	%r382, %r361, 24, 8;
	or.b32  	%r383, %r381, %r382;
	shl.b32 	%r384, %r372, 24;
	shl.b32 	%r385, %r371, 16;
	and.b32  	%r386, %r385, 16711680;
	or.b32  	%r387, %r386, %r384;
	and.b16  	%rs109, %rs106, 255;
	mul.wide.u16 	%r388, %rs109, 256;
	or.b32  	%r389, %r387, %r388;
	bfe.u32 	%r390, %r362, 24, 8;
	or.b32  	%r391, %r389, %r390;
	shl.b32 	%r392, %r369, 24;
	shl.b32 	%r393, %r368, 16;
	and.b32  	%r394, %r393, 16711680;
	or.b32  	%r395, %r394, %r392;
	and.b16  	%rs110, %rs105, 255;
	mul.wide.u16 	%r396, %rs110, 256;
	or.b32  	%r397, %r395, %r396;
	bfe.u32 	%r398, %r363, 24, 8;
	or.b32  	%r399, %r397, %r398;
	shl.b32 	%r400, %r366, 24;
	shr.u64 	%rd74, %rd73, 40;
	cvt.u32.u64 	%r401, %rd74;
	shl.b32 	%r402, %r401, 16;
	and.b32  	%r403, %r402, 16711680;
	or.b32  	%r404, %r403, %r400;
	and.b32  	%r405, %r216, 65280;
	or.b32  	%r406, %r404, %r405;
	and.b32  	%r407, %r216, 248;
	or.b32  	%r408, %r406, %r407;
	shf.l.wrap.b32 	%r409, %r248, %r248, 25;
	shf.l.wrap.b32 	%r410, %r246, %r248, 14;
	xor.b32  	%r411, %r409, %r410;
	shr.u32 	%r412, %r248, 3;
	xor.b32  	%r413, %r411, %r412;
	shf.l.wrap.b32 	%r414, %r397, %r399, 15;
	shf.l.wrap.b32 	%r415, %r397, %r399, 13;
	xor.b32  	%r416, %r414, %r415;
	shr.u32 	%r417, %r397, 10;
	xor.b32  	%r418, %r416, %r417;
	add.s32 	%r419, %r413, %r240;
	add.s32 	%r420, %r419, %r344;
	add.s32 	%r421, %r420, %r418;
	shf.l.wrap.b32 	%r422, %r256, %r256, 25;
	shf.l.wrap.b32 	%r423, %r254, %r256, 14;
	xor.b32  	%r424, %r422, %r423;
	shr.u32 	%r425, %r256, 3;
	xor.b32  	%r426, %r424, %r425;
	shf.l.wrap.b32 	%r427, %r404, %r408, 15;
	shf.l.wrap.b32 	%r428, %r404, %r408, 13;
	xor.b32  	%r429, %r427, %r428;
	shr.u32 	%r430, %r406, 10;
	xor.b32  	%r431, %r429, %r430;
	add.s32 	%r432, %r426, %r248;
	add.s32 	%r433, %r432, %r352;
	add.s32 	%r434, %r433, %r431;
	shf.l.wrap.b32 	%r435, %r264, %r264, 25;
	shf.l.wrap.b32 	%r436, %r262, %r264, 14;
	xor.b32  	%r437, %r435, %r436;
	shr.u32 	%r438, %r264, 3;
	xor.b32  	%r439, %r437, %r438;
	shf.l.wrap.b32 	%r440, %r421, %r421, 15;
	shf.l.wrap.b32 	%r441, %r421, %r421, 13;
	xor.b32  	%r442, %r440, %r441;
	shr.u32 	%r443, %r421, 10;
	xor.b32  	%r444, %r442, %r443;
	add.s32 	%r445, %r439, %r256;
	add.s32 	%r446, %r445, %r360;
	add.s32 	%r447, %r446, %r444;
	shf.l.wrap.b32 	%r448, %r288, %r288, 25;
	shf.l.wrap.b32 	%r449, %r286, %r288, 14;
	xor.b32  	%r450, %r448, %r449;
	shr.u32 	%r451, %r288, 3;
	xor.b32  	%r452, %r450, %r451;
	shf.l.wrap.b32 	%r453, %r434, %r434, 15;
	shf.l.wrap.b32 	%r454, %r434, %r434, 13;
	xor.b32  	%r455, %r453, %r454;
	shr.u32 	%r456, %r434, 10;
	xor.b32  	%r457, %r455, %r456;
	add.s32 	%r458, %r452, %r264;
	add.s32 	%r459, %r458, %r383;
	add.s32 	%r460, %r459, %r457;
	shf.l.wrap.b32 	%r461, %r296, %r296, 25;
	shf.l.wrap.b32 	%r462, %r294, %r296, 14;
	xor.b32  	%r463, %r461, %r462;
	shr.u32 	%r464, %r296, 3;
	xor.b32  	%r465, %r463, %r464;
	shf.l.wrap.b32 	%r466, %r447, %r447, 15;
	shf.l.wrap.b32 	%r467, %r447, %r447, 13;
	xor.b32  	%r468, %r466, %r467;
	shr.u32 	%r469, %r447, 10;
	xor.b32  	%r470, %r468, %r469;
	add.s32 	%r471, %r465, %r288;
	add.s32 	%r472, %r471, %r391;
	add.s32 	%r473, %r472, %r470;
	shf.l.wrap.b32 	%r474, %r304, %r304, 25;
	shf.l.wrap.b32 	%r475, %r302, %r304, 14;
	xor.b32  	%r476, %r474, %r475;
	shr.u32 	%r477, %r304, 3;
	xor.b32  	%r478, %r476, %r477;
	shf.l.wrap.b32 	%r479, %r460, %r460, 15;
	shf.l.wrap.b32 	%r480, %r460, %r460, 13;
	xor.b32  	%r481, %r479, %r480;
	shr.u32 	%r482, %r460, 10;
	xor.b32  	%r483, %r481, %r482;
	add.s32 	%r484, %r478, %r296;
	add.s32 	%r485, %r484, %r399;
	add.s32 	%r486, %r485, %r483;
	shf.l.wrap.b32 	%r487, %r312, %r312, 25;
	shf.l.wrap.b32 	%r488, %r310, %r312, 14;
	xor.b32  	%r489, %r487, %r488;
	shr.u32 	%r490, %r312, 3;
	xor.b32  	%r491, %r489, %r490;
	shf.l.wrap.b32 	%r492, %r473, %r473, 15;
	shf.l.wrap.b32 	%r493, %r473, %r473, 13;
	xor.b32  	%r494, %r492, %r493;
	shr.u32 	%r495, %r473, 10;
	xor.b32  	%r496, %r494, %r495;
	add.s32 	%r497, %r491, %r304;
	add.s32 	%r498, %r497, %r408;
	add.s32 	%r499, %r498, %r496;
	shf.l.wrap.b32 	%r500, %r336, %r336, 25;
	shf.l.wrap.b32 	%r501, %r334, %r336, 14;
	xor.b32  	%r502, %r500, %r501;
	shr.u32 	%r503, %r336, 3;
	xor.b32  	%r504, %r502, %r503;
	shf.l.wrap.b32 	%r505, %r486, %r486, 15;
	shf.l.wrap.b32 	%r506, %r486, %r486, 13;
	xor.b32  	%r507, %r505, %r506;
	shr.u32 	%r508, %r486, 10;
	xor.b32  	%r509, %r507, %r508;
	add.s32 	%r510, %r504, %r312;
	add.s32 	%r511, %r510, %r421;
	add.s32 	%r512, %r511, %r509;
	shf.l.wrap.b32 	%r513, %r344, %r344, 25;
	shf.l.wrap.b32 	%r514, %r342, %r344, 14;
	xor.b32  	%r515, %r513, %r514;
	shr.u32 	%r516, %r344, 3;
	xor.b32  	%r517, %r515, %r516;
	shf.l.wrap.b32 	%r518, %r499, %r499, 15;
	shf.l.wrap.b32 	%r519, %r499, %r499, 13;
	xor.b32  	%r520, %r518, %r519;
	shr.u32 	%r521, %r499, 10;
	xor.b32  	%r522, %r520, %r521;
	add.s32 	%r523, %r517, %r336;
	add.s32 	%r524, %r523, %r434;
	add.s32 	%r525, %r524, %r522;
	shf.l.wrap.b32 	%r526, %r352, %r352, 25;
	shf.l.wrap.b32 	%r527, %r350, %r352, 14;
	xor.b32  	%r528, %r526, %r527;
	shr.u32 	%r529, %r352, 3;
	xor.b32  	%r530, %r528, %r529;
	shf.l.wrap.b32 	%r531, %r512, %r512, 15;
	shf.l.wrap.b32 	%r532, %r512, %r512, 13;
	xor.b32  	%r533, %r531, %r532;
	shr.u32 	%r534, %r512, 10;
	xor.b32  	%r535, %r533, %r534;
	add.s32 	%r536, %r530, %r344;
	add.s32 	%r537, %r536, %r447;
	add.s32 	%r538, %r537, %r535;
	shf.l.wrap.b32 	%r539, %r360, %r360, 25;
	shf.l.wrap.b32 	%r540, %r358, %r360, 14;
	xor.b32  	%r541, %r539, %r540;
	shr.u32 	%r542, %r360, 3;
	xor.b32  	%r543, %r541, %r542;
	shf.l.wrap.b32 	%r544, %r525, %r525, 15;
	shf.l.wrap.b32 	%r545, %r525, %r525, 13;
	xor.b32  	%r546, %r544, %r545;
	shr.u32 	%r547, %r525, 10;
	xor.b32  	%r548, %r546, %r547;
	add.s32 	%r549, %r543, %r352;
	add.s32 	%r550, %r549, %r460;
	add.s32 	%r551, %r550, %r548;
	shf.l.wrap.b32 	%r552, %r383, %r383, 25;
	shf.l.wrap.b32 	%r553, %r381, %r383, 14;
	xor.b32  	%r554, %r552, %r553;
	shr.u32 	%r555, %r383, 3;
	xor.b32  	%r556, %r554, %r555;
	shf.l.wrap.b32 	%r557, %r538, %r538, 15;
	shf.l.wrap.b32 	%r558, %r538, %r538, 13;
	xor.b32  	%r559, %r557, %r558;
	shr.u32 	%r560, %r538, 10;
	xor.b32  	%r561, %r559, %r560;
	add.s32 	%r562, %r556, %r360;
	add.s32 	%r563, %r562, %r473;
	add.s32 	%r564, %r563, %r561;
	shf.l.wrap.b32 	%r565, %r391, %r391, 25;
	shf.l.wrap.b32 	%r566, %r389, %r391, 14;
	xor.b32  	%r567, %r565, %r566;
	shr.u32 	%r568, %r391, 3;
	xor.b32  	%r569, %r567, %r568;
	shf.l.wrap.b32 	%r570, %r551, %r551, 15;
	shf.l.wrap.b32 	%r571, %r551, %r551, 13;
	xor.b32  	%r572, %r570, %r571;
	shr.u32 	%r573, %r551, 10;
	xor.b32  	%r574, %r572, %r573;
	add.s32 	%r575, %r569, %r383;
	add.s32 	%r576, %r575, %r486;
	add.s32 	%r577, %r576, %r574;
	shf.l.wrap.b32 	%r578, %r399, %r399, 25;
	shf.l.wrap.b32 	%r579, %r397, %r399, 14;
	xor.b32  	%r580, %r578, %r579;
	shr.u32 	%r581, %r399, 3;
	xor.b32  	%r582, %r580, %r581;
	shf.l.wrap.b32 	%r583, %r564, %r564, 15;
	shf.l.wrap.b32 	%r584, %r564, %r564, 13;
	xor.b32  	%r585, %r583, %r584;
	shr.u32 	%r586, %r564, 10;
	xor.b32  	%r587, %r585, %r586;
	add.s32 	%r588, %r582, %r391;
	add.s32 	%r589, %r588, %r499;
	add.s32 	%r590, %r589, %r587;
	shf.l.wrap.b32 	%r591, %r408, %r216, 25;
	shf.l.wrap.b32 	%r592, %r404, %r408, 14;
	xor.b32  	%r593, %r591, %r592;
	shr.u32 	%r594, %r408, 3;
	xor.b32  	%r595, %r593, %r594;
	shf.l.wrap.b32 	%r596, %r577, %r577, 15;
	shf.l.wrap.b32 	%r597, %r577, %r577, 13;
	xor.b32  	%r598, %r596, %r597;
	shr.u32 	%r599, %r577, 10;
	xor.b32  	%r600, %r598, %r599;
	add.s32 	%r601, %r595, %r399;
	add.s32 	%r602, %r601, %r512;
	add.s32 	%r603, %r602, %r600;
	shf.l.wrap.b32 	%r604, %r421, %r421, 25;
	shf.l.wrap.b32 	%r605, %r421, %r421, 14;
	xor.b32  	%r606, %r604, %r605;
	shr.u32 	%r607, %r421, 3;
	xor.b32  	%r608, %r606, %r607;
	shf.l.wrap.b32 	%r609, %r590, %r590, 15;
	shf.l.wrap.b32 	%r610, %r590, %r590, 13;
	xor.b32  	%r611, %r609, %r610;
	shr.u32 	%r612, %r590, 10;
	xor.b32  	%r613, %r611, %r612;
	add.s32 	%r614, %r608, %r408;
	add.s32 	%r615, %r614, %r525;
	add.s32 	%r616, %r615, %r613;
	shf.l.wrap.b32 	%r617, %r434, %r434, 25;
	shf.l.wrap.b32 	%r618, %r434, %r434, 14;
	xor.b32  	%r619, %r617, %r618;
	shr.u32 	%r620, %r434, 3;
	xor.b32  	%r621, %r619, %r620;
	shf.l.wrap.b32 	%r622, %r603, %r603, 15;
	shf.l.wrap.b32 	%r623, %r603, %r603, 13;
	xor.b32  	%r624, %r622, %r623;
	shr.u32 	%r625, %r603, 10;
	xor.b32  	%r626, %r624, %r625;
	add.s32 	%r627, %r621, %r421;
	add.s32 	%r628, %r627, %r538;
	add.s32 	%r629, %r628, %r626;
	shf.l.wrap.b32 	%r630, %r447, %r447, 25;
	shf.l.wrap.b32 	%r631, %r447, %r447, 14;
	xor.b32  	%r632, %r630, %r631;
	shr.u32 	%r633, %r447, 3;
	xor.b32  	%r634, %r632, %r633;
	shf.l.wrap.b32 	%r635, %r616, %r616, 15;
	shf.l.wrap.b32 	%r636, %r616, %r616, 13;
	xor.b32  	%r637, %r635, %r636;
	shr.u32 	%r638, %r616, 10;
	xor.b32  	%r639, %r637, %r638;
	add.s32 	%r640, %r634, %r434;
	add.s32 	%r641, %r640, %r551;
	add.s32 	%r642, %r641, %r639;
	shf.l.wrap.b32 	%r643, %r460, %r460, 25;
	shf.l.wrap.b32 	%r644, %r460, %r460, 14;
	xor.b32  	%r645, %r643, %r644;
	shr.u32 	%r646, %r460, 3;
	xor.b32  	%r647, %r645, %r646;
	shf.l.wrap.b32 	%r648, %r629, %r629, 15;
	shf.l.wrap.b32 	%r649, %r629, %r629, 13;
	xor.b32  	%r650, %r648, %r649;
	shr.u32 	%r651, %r629, 10;
	xor.b32  	%r652, %r650, %r651;
	add.s32 	%r653, %r647, %r447;
	add.s32 	%r654, %r653, %r564;
	add.s32 	%r655, %r654, %r652;
	shf.l.wrap.b32 	%r656, %r473, %r473, 25;
	shf.l.wrap.b32 	%r657, %r473, %r473, 14;
	xor.b32  	%r658, %r656, %r657;
	shr.u32 	%r659, %r473, 3;
	xor.b32  	%r660, %r658, %r659;
	shf.l.wrap.b32 	%r661, %r642, %r642, 15;
	shf.l.wrap.b32 	%r662, %r642, %r642, 13;
	xor.b32  	%r663, %r661, %r662;
	shr.u32 	%r664, %r642, 10;
	xor.b32  	%r665, %r663, %r664;
	add.s32 	%r666, %r660, %r460;
	add.s32 	%r667, %r666, %r577;
	add.s32 	%r668, %r667, %r665;
	shf.l.wrap.b32 	%r669, %r486, %r486, 25;
	shf.l.wrap.b32 	%r670, %r486, %r486, 14;
	xor.b32  	%r671, %r669, %r670;
	shr.u32 	%r672, %r486, 3;
	xor.b32  	%r673, %r671, %r672;
	shf.l.wrap.b32 	%r674, %r655, %r655, 15;
	shf.l.wrap.b32 	%r675, %r655, %r655, 13;
	xor.b32  	%r676, %r674, %r675;
	shr.u32 	%r677, %r655, 10;
	xor.b32  	%r678, %r676, %r677;
	add.s32 	%r679, %r673, %r473;
	add.s32 	%r680, %r679, %r590;
	add.s32 	%r681, %r680, %r678;
	shf.l.wrap.b32 	%r682, %r499, %r499, 25;
	shf.l.wrap.b32 	%r683, %r499, %r499, 14;
	xor.b32  	%r684, %r682, %r683;
	shr.u32 	%r685, %r499, 3;
	xor.b32  	%r686, %r684, %r685;
	shf.l.wrap.b32 	%r687, %r668, %r668, 15;
	shf.l.wrap.b32 	%r688, %r668, %r668, 13;
	xor.b32  	%r689, %r687, %r688;
	shr.u32 	%r690, %r668, 10;
	xor.b32  	%r691, %r689, %r690;
	add.s32 	%r692, %r686, %r486;
	add.s32 	%r693, %r692, %r603;
	add.s32 	%r694, %r693, %r691;
	shf.l.wrap.b32 	%r695, %r512, %r512, 25;
	shf.l.wrap.b32 	%r696, %r512, %r512, 14;
	xor.b32  	%r697, %r695, %r696;
	shr.u32 	%r698, %r512, 3;
	xor.b32  	%r699, %r697, %r698;
	shf.l.wrap.b32 	%r700, %r681, %r681, 15;
	shf.l.wrap.b32 	%r701, %r681, %r681, 13;
	xor.b32  	%r702, %r700, %r701;
	shr.u32 	%r703, %r681, 10;
	xor.b32  	%r704, %r702, %r703;
	add.s32 	%r705, %r699, %r499;
	add.s32 	%r706, %r705, %r616;
	add.s32 	%r707, %r706, %r704;
	shf.l.wrap.b32 	%r708, %r525, %r525, 25;
	shf.l.wrap.b32 	%r709, %r525, %r525, 14;
	xor.b32  	%r710, %r708, %r709;
	shr.u32 	%r711, %r525, 3;
	xor.b32  	%r712, %r710, %r711;
	shf.l.wrap.b32 	%r713, %r694, %r694, 15;
	shf.l.wrap.b32 	%r714, %r694, %r694, 13;
	xor.b32  	%r715, %r713, %r714;
	shr.u32 	%r716, %r694, 10;
	xor.b32  	%r717, %r715, %r716;
	add.s32 	%r718, %r712, %r512;
	add.s32 	%r719, %r718, %r629;
	add.s32 	%r720, %r719, %r717;
	shf.l.wrap.b32 	%r721, %r538, %r538, 25;
	shf.l.wrap.b32 	%r722, %r538, %r538, 14;
	xor.b32  	%r723, %r721, %r722;
	shr.u32 	%r724, %r538, 3;
	xor.b32  	%r725, %r723, %r724;
	shf.l.wrap.b32 	%r726, %r707, %r707, 15;
	shf.l.wrap.b32 	%r727, %r707, %r707, 13;
	xor.b32  	%r728, %r726, %r727;
	shr.u32 	%r729, %r707, 10;
	xor.b32  	%r730, %r728, %r729;
	add.s32 	%r731, %r725, %r525;
	add.s32 	%r732, %r731, %r642;
	add.s32 	%r733, %r732, %r730;
	shf.l.wrap.b32 	%r734, %r551, %r551, 25;
	shf.l.wrap.b32 	%r735, %r551, %r551, 14;
	xor.b32  	%r736, %r734, %r735;
	shr.u32 	%r737, %r551, 3;
	xor.b32  	%r738, %r736, %r737;
	shf.l.wrap.b32 	%r739, %r720, %r720, 15;
	shf.l.wrap.b32 	%r740, %r720, %r720, 13;
	xor.b32  	%r741, %r739, %r740;
	shr.u32 	%r742, %r720, 10;
	xor.b32  	%r743, %r741, %r742;
	add.s32 	%r744, %r738, %r538;
	add.s32 	%r745, %r744, %r655;
	add.s32 	%r746, %r745, %r743;
	shf.l.wrap.b32 	%r747, %r564, %r564, 25;
	shf.l.wrap.b32 	%r748, %r564, %r564, 14;
	xor.b32  	%r749, %r747, %r748;
	shr.u32 	%r750, %r564, 3;
	xor.b32  	%r751, %r749, %r750;
	shf.l.wrap.b32 	%r752, %r733, %r733, 15;
	shf.l.wrap.b32 	%r753, %r733, %r733, 13;
	xor.b32  	%r754, %r752, %r753;
	shr.u32 	%r755, %r733, 10;
	xor.b32  	%r756, %r754, %r755;
	add.s32 	%r757, %r751, %r551;
	add.s32 	%r758, %r757, %r668;
	add.s32 	%r759, %r758, %r756;
	shf.l.wrap.b32 	%r760, %r577, %r577, 25;
	shf.l.wrap.b32 	%r761, %r577, %r577, 14;
	xor.b32  	%r762, %r760, %r761;
	shr.u32 	%r763, %r577, 3;
	xor.b32  	%r764, %r762, %r763;
	shf.l.wrap.b32 	%r765, %r746, %r746, 15;
	shf.l.wrap.b32 	%r766, %r746, %r746, 13;
	xor.b32  	%r767, %r765, %r766;
	shr.u32 	%r768, %r746, 10;
	xor.b32  	%r769, %r767, %r768;
	add.s32 	%r770, %r764, %r564;
	add.s32 	%r771, %r770, %r681;
	add.s32 	%r772, %r771, %r769;
	shf.l.wrap.b32 	%r773, %r590, %r590, 25;
	shf.l.wrap.b32 	%r774, %r590, %r590, 14;
	xor.b32  	%r775, %r773, %r774;
	shr.u32 	%r776, %r590, 3;
	xor.b32  	%r777, %r775, %r776;
	shf.l.wrap.b32 	%r778, %r759, %r759, 15;
	shf.l.wrap.b32 	%r779, %r759, %r759, 13;
	xor.b32  	%r780, %r778, %r779;
	shr.u32 	%r781, %r759, 10;
	xor.b32  	%r782, %r780, %r781;
	add.s32 	%r783, %r777, %r577;
	add.s32 	%r784, %r783, %r694;
	add.s32 	%r785, %r784, %r782;
	shf.l.wrap.b32 	%r786, %r603, %r603, 25;
	shf.l.wrap.b32 	%r787, %r603, %r603, 14;
	xor.b32  	%r788, %r786, %r787;
	shr.u32 	%r789, %r603, 3;
	xor.b32  	%r790, %r788, %r789;
	shf.l.wrap.b32 	%r791, %r772, %r772, 15;
	shf.l.wrap.b32 	%r792, %r772, %r772, 13;
	xor.b32  	%r793, %r791, %r792;
	shr.u32 	%r794, %r772, 10;
	xor.b32  	%r795, %r793, %r794;
	add.s32 	%r796, %r790, %r590;
	add.s32 	%r797, %r796, %r707;
	add.s32 	%r798, %r797, %r795;
	shf.l.wrap.b32 	%r799, %r616, %r616, 25;
	shf.l.wrap.b32 	%r800, %r616, %r616, 14;
	xor.b32  	%r801, %r799, %r800;
	shr.u32 	%r802, %r616, 3;
	xor.b32  	%r803, %r801, %r802;
	shf.l.wrap.b32 	%r804, %r785, %r785, 15;
	shf.l.wrap.b32 	%r805, %r785, %r785, 13;
	xor.b32  	%r806, %r804, %r805;
	shr.u32 	%r807, %r785, 10;
	xor.b32  	%r808, %r806, %r807;
	add.s32 	%r809, %r803, %r603;
	add.s32 	%r810, %r809, %r720;
	add.s32 	%r811, %r810, %r808;
	shf.l.wrap.b32 	%r812, %r629, %r629, 25;
	shf.l.wrap.b32 	%r813, %r629, %r629, 14;
	xor.b32  	%r814, %r812, %r813;
	shr.u32 	%r815, %r629, 3;
	xor.b32  	%r816, %r814, %r815;
	shf.l.wrap.b32 	%r817, %r798, %r798, 15;
	shf.l.wrap.b32 	%r818, %r798, %r798, 13;
	xor.b32  	%r819, %r817, %r818;
	shr.u32 	%r820, %r798, 10;
	xor.b32  	%r821, %r819, %r820;
	add.s32 	%r822, %r816, %r616;
	add.s32 	%r823, %r822, %r733;
	add.s32 	%r824, %r823, %r821;
	shf.l.wrap.b32 	%r825, %r642, %r642, 25;
	shf.l.wrap.b32 	%r826, %r642, %r642, 14;
	xor.b32  	%r827, %r825, %r826;
	shr.u32 	%r828, %r642, 3;
	xor.b32  	%r829, %r827, %r828;
	shf.l.wrap.b32 	%r830, %r811, %r811, 15;
	shf.l.wrap.b32 	%r831, %r811, %r811, 13;
	xor.b32  	%r832, %r830, %r831;
	shr.u32 	%r833, %r811, 10;
	xor.b32  	%r834, %r832, %r833;
	add.s32 	%r835, %r829, %r629;
	add.s32 	%r836, %r835, %r746;
	add.s32 	%r837, %r836, %r834;
	shf.l.wrap.b32 	%r838, %r655, %r655, 25;
	shf.l.wrap.b32 	%r839, %r655, %r655, 14;
	xor.b32  	%r840, %r838, %r839;
	shr.u32 	%r841, %r655, 3;
	xor.b32  	%r842, %r840, %r841;
	shf.l.wrap.b32 	%r843, %r824, %r824, 15;
	shf.l.wrap.b32 	%r844, %r824, %r824, 13;
	xor.b32  	%r845, %r843, %r844;
	shr.u32 	%r846, %r824, 10;
	xor.b32  	%r847, %r845, %r846;
	add.s32 	%r848, %r842, %r642;
	add.s32 	%r849, %r848, %r759;
	add.s32 	%r850, %r849, %r847;
	shf.l.wrap.b32 	%r851, %r668, %r668, 25;
	shf.l.wrap.b32 	%r852, %r668, %r668, 14;
	xor.b32  	%r853, %r851, %r852;
	shr.u32 	%r854, %r668, 3;
	xor.b32  	%r855, %r853, %r854;
	shf.l.wrap.b32 	%r856, %r837, %r837, 15;
	shf.l.wrap.b32 	%r857, %r837, %r837, 13;
	xor.b32  	%r858, %r856, %r857;
	shr.u32 	%r859, %r837, 10;
	xor.b32  	%r860, %r858, %r859;
	add.s32 	%r861, %r855, %r655;
	add.s32 	%r862, %r861, %r772;
	add.s32 	%r863, %r862, %r860;
	shf.l.wrap.b32 	%r864, %r681, %r681, 25;
	shf.l.wrap.b32 	%r865, %r681, %r681, 14;
	xor.b32  	%r866, %r864, %r865;
	shr.u32 	%r867, %r681, 3;
	xor.b32  	%r868, %r866, %r867;
	shf.l.wrap.b32 	%r869, %r850, %r850, 15;
	shf.l.wrap.b32 	%r870, %r850, %r850, 13;
	xor.b32  	%r871, %r869, %r870;
	shr.u32 	%r872, %r850, 10;
	xor.b32  	%r873, %r871, %r872;
	add.s32 	%r874, %r868, %r668;
	add.s32 	%r875, %r874, %r785;
	add.s32 	%r876, %r875, %r873;
	shf.l.wrap.b32 	%r877, %r694, %r694, 25;
	shf.l.wrap.b32 	%r878, %r694, %r694, 14;
	xor.b32  	%r879, %r877, %r878;
	shr.u32 	%r880, %r694, 3;
	xor.b32  	%r881, %r879, %r880;
	shf.l.wrap.b32 	%r882, %r863, %r863, 15;
	shf.l.wrap.b32 	%r883, %r863, %r863, 13;
	xor.b32  	%r884, %r882, %r883;
	shr.u32 	%r885, %r863, 10;
	xor.b32  	%r886, %r884, %r885;
	add.s32 	%r887, %r881, %r681;
	add.s32 	%r888, %r887, %r798;
	add.s32 	%r889, %r888, %r886;
	shf.l.wrap.b32 	%r890, %r707, %r707, 25;
	shf.l.wrap.b32 	%r891, %r707, %r707, 14;
	xor.b32  	%r892, %r890, %r891;
	shr.u32 	%r893, %r707, 3;
	xor.b32  	%r894, %r892, %r893;
	shf.l.wrap.b32 	%r895, %r876, %r876, 15;
	shf.l.wrap.b32 	%r896, %r876, %r876, 13;
	xor.b32  	%r897, %r895, %r896;
	shr.u32 	%r898, %r876, 10;
	xor.b32  	%r899, %r897, %r898;
	add.s32 	%r900, %r894, %r694;
	add.s32 	%r901, %r900, %r811;
	add.s32 	%r902, %r901, %r899;
	shf.l.wrap.b32 	%r903, %r720, %r720, 25;
	shf.l.wrap.b32 	%r904, %r720, %r720, 14;
	xor.b32  	%r905, %r903, %r904;
	shr.u32 	%r906, %r720, 3;
	xor.b32  	%r907, %r905, %r906;
	shf.l.wrap.b32 	%r908, %r889, %r889, 15;
	shf.l.wrap.b32 	%r909, %r889, %r889, 13;
	xor.b32  	%r910, %r908, %r909;
	shr.u32 	%r911, %r889, 10;
	xor.b32  	%r912, %r910, %r911;
	add.s32 	%r913, %r907, %r707;
	add.s32 	%r914, %r913, %r824;
	add.s32 	%r915, %r914, %r912;
	shf.l.wrap.b32 	%r916, %r733, %r733, 25;
	shf.l.wrap.b32 	%r917, %r733, %r733, 14;
	xor.b32  	%r918, %r916, %r917;
	shr.u32 	%r919, %r733, 3;
	xor.b32  	%r920, %r918, %r919;
	shf.l.wrap.b32 	%r921, %r902, %r902, 15;
	shf.l.wrap.b32 	%r922, %r902, %r902, 13;
	xor.b32  	%r923, %r921, %r922;
	shr.u32 	%r924, %r902, 10;
	xor.b32  	%r925, %r923, %r924;
	add.s32 	%r926, %r920, %r720;
	add.s32 	%r927, %r926, %r837;
	add.s32 	%r928, %r927, %r925;
	shf.l.wrap.b32 	%r929, %r746, %r746, 25;
	shf.l.wrap.b32 	%r930, %r746, %r746, 14;
	xor.b32  	%r931, %r929, %r930;
	shr.u32 	%r932, %r746, 3;
	xor.b32  	%r933, %r931, %r932;
	shf.l.wrap.b32 	%r934, %r915, %r915, 15;
	shf.l.wrap.b32 	%r935, %r915, %r915, 13;
	xor.b32  	%r936, %r934, %r935;
	shr.u32 	%r937, %r915, 10;
	xor.b32  	%r938, %r936, %r937;
	add.s32 	%r939, %r933, %r733;
	add.s32 	%r940, %r939, %r850;
	add.s32 	%r941, %r940, %r938;
	shf.l.wrap.b32 	%r942, %r759, %r759, 25;
	shf.l.wrap.b32 	%r943, %r759, %r759, 14;
	xor.b32  	%r944, %r942, %r943;
	shr.u32 	%r945, %r759, 3;
	xor.b32  	%r946, %r944, %r945;
	shf.l.wrap.b32 	%r947, %r928, %r928, 15;
	shf.l.wrap.b32 	%r948, %r928, %r928, 13;
	xor.b32  	%r949, %r947, %r948;
	shr.u32 	%r950, %r928, 10;
	xor.b32  	%r951, %r949, %r950;
	add.s32 	%r952, %r946, %r746;
	add.s32 	%r953, %r952, %r863;
	add.s32 	%r954, %r953, %r951;
	shf.l.wrap.b32 	%r955, %r772, %r772, 25;
	shf.l.wrap.b32 	%r956, %r772, %r772, 14;
	xor.b32  	%r957, %r955, %r956;
	shr.u32 	%r958, %r772, 3;
	xor.b32  	%r959, %r957, %r958;
	shf.l.wrap.b32 	%r960, %r941, %r941, 15;
	shf.l.wrap.b32 	%r961, %r941, %r941, 13;
	xor.b32  	%r962, %r960, %r961;
	shr.u32 	%r963, %r941, 10;
	xor.b32  	%r964, %r962, %r963;
	add.s32 	%r965, %r959, %r759;
	add.s32 	%r966, %r965, %r876;
	add.s32 	%r967, %r966, %r964;
	shf.l.wrap.b32 	%r968, %r785, %r785, 25;
	shf.l.wrap.b32 	%r969, %r785, %r785, 14;
	xor.b32  	%r970, %r968, %r969;
	shr.u32 	%r971, %r785, 3;
	xor.b32  	%r972, %r970, %r971;
	shf.l.wrap.b32 	%r973, %r954, %r954, 15;
	shf.l.wrap.b32 	%r974, %r954, %r954, 13;
	xor.b32  	%r975, %r973, %r974;
	shr.u32 	%r976, %r954, 10;
	xor.b32  	%r977, %r975, %r976;
	add.s32 	%r978, %r972, %r772;
	add.s32 	%r979, %r978, %r889;
	add.s32 	%r980, %r979, %r977;
	shf.l.wrap.b32 	%r981, %r798, %r798, 25;
	shf.l.wrap.b32 	%r982, %r798, %r798, 14;
	xor.b32  	%r983, %r981, %r982;
	shr.u32 	%r984, %r798, 3;
	xor.b32  	%r985, %r983, %r984;
	shf.l.wrap.b32 	%r986, %r967, %r967, 15;
	shf.l.wrap.b32 	%r987, %r967, %r967, 13;
	xor.b32  	%r988, %r986, %r987;
	shr.u32 	%r989, %r967, 10;
	xor.b32  	%r990, %r988, %r989;
	add.s32 	%r991, %r985, %r785;
	add.s32 	%r992, %r991, %r902;
	add.s32 	%r993, %r992, %r990;
	shf.l.wrap.b32 	%r994, %r811, %r811, 25;
	shf.l.wrap.b32 	%r995, %r811, %r811, 14;
	xor.b32  	%r996, %r994, %r995;
	shr.u32 	%r997, %r811, 3;
	xor.b32  	%r998, %r996, %r997;
	shf.l.wrap.b32 	%r999, %r980, %r980, 15;
	shf.l.wrap.b32 	%r1000, %r980, %r980, 13;
	xor.b32  	%r1001, %r999, %r1000;
	shr.u32 	%r1002, %r980, 10;
	xor.b32  	%r1003, %r1001, %r1002;
	add.s32 	%r1004, %r998, %r798;
	add.s32 	%r1005, %r1004, %r915;
	add.s32 	%r1006, %r1005, %r1003;
	shf.l.wrap.b32 	%r1007, %r824, %r824, 25;
	shf.l.wrap.b32 	%r1008, %r824, %r824, 14;
	xor.b32  	%r1009, %r1007, %r1008;
	shr.u32 	%r1010, %r824, 3;
	xor.b32  	%r1011, %r1009, %r1010;
	shf.l.wrap.b32 	%r1012, %r993, %r993, 15;
	shf.l.wrap.b32 	%r1013, %r993, %r993, 13;
	xor.b32  	%r1014, %r1012, %r1013;
	shr.u32 	%r1015, %r993, 10;
	xor.b32  	%r1016, %r1014, %r1015;
	add.s32 	%r1017, %r1011, %r811;
	add.s32 	%r1018, %r1017, %r928;
	add.s32 	%r1019, %r1018, %r1016;
	shf.l.wrap.b32 	%r1020, %r837, %r837, 25;
	shf.l.wrap.b32 	%r1021, %r837, %r837, 14;
	xor.b32  	%r1022, %r1020, %r1021;
	shr.u32 	%r1023, %r837, 3;
	xor.b32  	%r1024, %r1022, %r1023;
	shf.l.wrap.b32 	%r1025, %r1006, %r1006, 15;
	shf.l.wrap.b32 	%r1026, %r1006, %r1006, 13;
	xor.b32  	%r1027, %r1025, %r1026;
	shr.u32 	%r1028, %r1006, 10;
	xor.b32  	%r1029, %r1027, %r1028;
	add.s32 	%r1030, %r1024, %r824;
	add.s32 	%r1031, %r1030, %r941;
	add.s32 	%r1032, %r1031, %r1029;
	ld.const.u32 	%r1033, [K256];
	add.s32 	%r1034, %r1033, %r240;
	add.s32 	%r1035, %r1034, 1446884106;
	add.s32 	%r1036, %r1034, -1182902091;
	shf.l.wrap.b32 	%r1037, %r1035, %r1035, 26;
	shf.l.wrap.b32 	%r1038, %r1035, %r1035, 21;
	xor.b32  	%r1039, %r1037, %r1038;
	shf.l.wrap.b32 	%r1040, %r1035, %r1035, 7;
	xor.b32  	%r1041, %r1039, %r1040;
	and.b32  	%r1042, %r1035, 1359893119;
	sub.s32 	%r1043, -1446884107, %r1034;
	and.b32  	%r1044, %r1043, -1694144372;
	or.b32  	%r1045, %r1042, %r1044;
	ld.const.u32 	%r1046, [K256+4];
	add.s32 	%r1047, %r1045, %r1041;
	add.s32 	%r1048, %r1047, %r1046;
	add.s32 	%r1049, %r1048, %r248;
	shf.l.wrap.b32 	%r1050, %r1036, %r1036, 30;
	shf.l.wrap.b32 	%r1051, %r1036, %r1036, 19;
	xor.b32  	%r1052, %r1050, %r1051;
	shf.l.wrap.b32 	%r1053, %r1036, %r1036, 10;
	xor.b32  	%r1054, %r1052, %r1053;
	and.b32  	%r1055, %r1036, -781301534;
	add.s32 	%r1056, %r1054, %r1055;
	add.s32 	%r1057, %r1049, %r1056;
	add.s32 	%r1058, %r1049, 1542638877;
	add.s32 	%r1059, %r1057, 1233485744;
	shf.l.wrap.b32 	%r1060, %r1058, %r1058, 26;
	shf.l.wrap.b32 	%r1061, %r1058, %r1058, 21;
	xor.b32  	%r1062, %r1060, %r1061;
	shf.l.wrap.b32 	%r1063, %r1058, %r1058, 7;
	xor.b32  	%r1064, %r1062, %r1063;
	and.b32  	%r1065, %r1058, %r1035;
	sub.s32 	%r1066, 604844770, %r1049;
	and.b32  	%r1067, %r1066, 1359893119;
	or.b32  	%r1068, %r1065, %r1067;
	ld.const.u32 	%r1069, [K256+8];
	add.s32 	%r1070, %r1068, %r1064;
	add.s32 	%r1071, %r1070, %r1069;
	add.s32 	%r1072, %r1071, %r256;
	shf.l.wrap.b32 	%r1073, %r1059, %r1059, 30;
	shf.l.wrap.b32 	%r1074, %r1059, %r1059, 19;
	xor.b32  	%r1075, %r1073, %r1074;
	shf.l.wrap.b32 	%r1076, %r1059, %r1059, 10;
	xor.b32  	%r1077, %r1075, %r1076;
	xor.b32  	%r1078, %r1036, 1779033703;
	and.b32  	%r1079, %r1059, %r1078;
	and.b32  	%r1080, %r1036, 1779033703;
	xor.b32  	%r1081, %r1079, %r1080;
	add.s32 	%r1082, %r1077, %r1081;
	add.s32 	%r1083, %r1072, %r1082;
	add.s32 	%r1084, %r1072, 1449989905;
	add.s32 	%r1085, %r1083, -1694144372;
	shf.l.wrap.b32 	%r1086, %r1084, %r1084, 26;
	shf.l.wrap.b32 	%r1087, %r1084, %r1084, 21;
	xor.b32  	%r1088, %r1086, %r1087;
	shf.l.wrap.b32 	%r1089, %r1084, %r1084, 7;
	xor.b32  	%r1090, %r1088, %r1089;
	and.b32  	%r1091, %r1084, %r1058;
	sub.s32 	%r1092, -1449989906, %r1072;
	and.b32  	%r1093, %r1035, %r1092;
	or.b32  	%r1094, %r1091, %r1093;
	ld.const.u32 	%r1095, [K256+12];
	add.s32 	%r1096, %r1094, %r1090;
	add.s32 	%r1097, %r1096, %r1095;
	add.s32 	%r1098, %r1097, %r264;
	shf.l.wrap.b32 	%r1099, %r1085, %r1085, 30;
	shf.l.wrap.b32 	%r1100, %r1085, %r1085, 19;
	xor.b32  	%r1101, %r1099, %r1100;
	shf.l.wrap.b32 	%r1102, %r1085, %r1085, 10;
	xor.b32  	%r1103, %r1101, %r1102;
	xor.b32  	%r1104, %r1059, %r1036;
	and.b32  	%r1105, %r1085, %r1104;
	and.b32  	%r1106, %r1059, %r1036;
	xor.b32  	%r1107, %r1105, %r1106;
	add.s32 	%r1108, %r1103, %r1107;
	add.s32 	%r1109, %r1098, %r1108;
	add.s32 	%r1110, %r1098, -1156040474;
	add.s32 	%r1111, %r1109, 1359893119;
	shf.l.wrap.b32 	%r1112, %r1110, %r1110, 26;
	shf.l.wrap.b32 	%r1113, %r1110, %r1110, 21;
	xor.b32  	%r1114, %r1112, %r1113;
	shf.l.wrap.b32 	%r1115, %r1110, %r1110, 7;
	xor.b32  	%r1116, %r1114, %r1115;
	and.b32  	%r1117, %r1110, %r1084;
	sub.s32 	%r1118, 1156040473, %r1098;
	and.b32  	%r1119, %r1058, %r1118;
	or.b32  	%r1120, %r1117, %r1119;
	ld.const.u32 	%r1121, [K256+16];
	add.s32 	%r1122, %r1120, %r1035;
	add.s32 	%r1123, %r1122, %r1116;
	add.s32 	%r1124, %r1123, %r1121;
	add.s32 	%r1125, %r1124, %r288;
	shf.l.wrap.b32 	%r1126, %r1111, %r1111, 30;
	shf.l.wrap.b32 	%r1127, %r1111, %r1111, 19;
	xor.b32  	%r1128, %r1126, %r1127;
	shf.l.wrap.b32 	%r1129, %r1111, %r1111, 10;
	xor.b32  	%r1130, %r1128, %r1129;
	xor.b32  	%r1131, %r1085, %r1059;
	and.b32  	%r1132, %r1111, %r1131;
	and.b32  	%r1133, %r1085, %r1059;
	xor.b32  	%r1134, %r1132, %r1133;
	add.s32 	%r1135, %r1130, %r1134;
	add.s32 	%r1136, %r1125, %r1036;
	add.s32 	%r1137, %r1135, %r1125;
	shf.l.wrap.b32 	%r1138, %r1136, %r1136, 26;
	shf.l.wrap.b32 	%r1139, %r1136, %r1136, 21;
	xor.b32  	%r1140, %r1138, %r1139;
	shf.l.wrap.b32 	%r1141, %r1136, %r1136, 7;
	xor.b32  	%r1142, %r1140, %r1141;
	and.b32  	%r1143, %r1136, %r1110;
	not.b32 	%r1144, %r1136;
	and.b32  	%r1145, %r1084, %r1144;
	or.b32  	%r1146, %r1143, %r1145;
	ld.const.u32 	%r1147, [K256+20];
	add.s32 	%r1148, %r1146, %r1058;
	add.s32 	%r1149, %r1148, %r1142;
	add.s32 	%r1150, %r1149, %r1147;
	add.s32 	%r1151, %r1150, %r296;
	shf.l.wrap.b32 	%r1152, %r1137, %r1137, 30;
	shf.l.wrap.b32 	%r1153, %r1137, %r1137, 19;
	xor.b32  	%r1154, %r1152, %r1153;
	shf.l.wrap.b32 	%r1155, %r1137, %r1137, 10;
	xor.b32  	%r1156, %r1154, %r1155;
	xor.b32  	%r1157, %r1111, %r1085;
	and.b32  	%r1158, %r1137, %r1157;
	and.b32  	%r1159, %r1111, %r1085;
	xor.b32  	%r1160, %r1158, %r1159;
	add.s32 	%r1161, %r1156, %r1160;
	add.s32 	%r1162, %r1151, %r1059;
	add.s32 	%r1163, %r1161, %r1151;
	shf.l.wrap.b32 	%r1164, %r1162, %r1162, 26;
	shf.l.wrap.b32 	%r1165, %r1162, %r1162, 21;
	xor.b32  	%r1166, %r1164, %r1165;
	shf.l.wrap.b32 	%r1167, %r1162, %r1162, 7;
	xor.b32  	%r1168, %r1166, %r1167;
	and.b32  	%r1169, %r1162, %r1136;
	not.b32 	%r1170, %r1162;
	and.b32  	%r1171, %r1110, %r1170;
	or.b32  	%r1172, %r1169, %r1171;
	ld.const.u32 	%r1173, [K256+24];
	add.s32 	%r1174, %r1172, %r1084;
	add.s32 	%r1175, %r1174, %r1168;
	add.s32 	%r1176, %r1175, %r1173;
	add.s32 	%r1177, %r1176, %r304;
	shf.l.wrap.b32 	%r1178, %r1163, %r1163, 30;
	shf.l.wrap.b32 	%r1179, %r1163, %r1163, 19;
	xor.b32  	%r1180, %r1178, %r1179;
	shf.l.wrap.b32 	%r1181, %r1163, %r1163, 10;
	xor.b32  	%r1182, %r1180, %r1181;
	xor.b32  	%r1183, %r1137, %r1111;
	and.b32  	%r1184, %r1163, %r1183;
	and.b32  	%r1185, %r1137, %r1111;
	xor.b32  	%r1186, %r1184, %r1185;
	add.s32 	%r1187, %r1182, %r1186;
	add.s32 	%r1188, %r1177, %r1085;
	add.s32 	%r1189, %r1187, %r1177;
	shf.l.wrap.b32 	%r1190, %r1188, %r1188, 26;
	shf.l.wrap.b32 	%r1191, %r1188, %r1188, 21;
	xor.b32  	%r1192, %r1190, %r1191;
	shf.l.wrap.b32 	%r1193, %r1188, %r1188, 7;
	xor.b32  	%r1194, %r1192, %r1193;
	and.b32  	%r1195, %r1188, %r1162;
	not.b32 	%r1196, %r1188;
	and.b32  	%r1197, %r1136, %r1196;
	or.b32  	%r1198, %r1195, %r1197;
	ld.const.u32 	%r1199, [K256+28];
	add.s32 	%r1200, %r1198, %r1110;
	add.s32 	%r1201, %r1200, %r1194;
	add.s32 	%r1202, %r1201, %r1199;
	add.s32 	%r1203, %r1202, %r312;
	shf.l.wrap.b32 	%r1204, %r1189, %r1189, 30;
	shf.l.wrap.b32 	%r1205, %r1189, %r1189, 19;
	xor.b32  	%r1206, %r1204, %r1205;
	shf.l.wrap.b32 	%r1207, %r1189, %r1189, 10;
	xor.b32  	%r1208, %r1206, %r1207;
	xor.b32  	%r1209, %r1163, %r1137;
	and.b32  	%r1210, %r1189, %r1209;
	and.b32  	%r1211, %r1163, %r1137;
	xor.b32  	%r1212, %r1210, %r1211;
	add.s32 	%r1213, %r1208, %r1212;
	add.s32 	%r1214, %r1203, %r1111;
	add.s32 	%r1215, %r1213, %r1203;
	shf.l.wrap.b32 	%r1216, %r1214, %r1214, 26;
	shf.l.wrap.b32 	%r1217, %r1214, %r1214, 21;
	xor.b32  	%r1218, %r1216, %r1217;
	shf.l.wrap.b32 	%r1219, %r1214, %r1214, 7;
	xor.b32  	%r1220, %r1218, %r1219;
	and.b32  	%r1221, %r1214, %r1188;
	not.b32 	%r1222, %r1214;
	and.b32  	%r1223, %r1162, %r1222;
	or.b32  	%r1224, %r1221, %r1223;
	ld.const.u32 	%r1225, [K256+32];
	add.s32 	%r1226, %r1224, %r1136;
	add.s32 	%r1227, %r1226, %r1220;
	add.s32 	%r1228, %r1227, %r1225;
	add.s32 	%r1229, %r1228, %r336;
	shf.l.wrap.b32 	%r1230, %r1215, %r1215, 30;
	shf.l.wrap.b32 	%r1231, %r1215, %r1215, 19;
	xor.b32  	%r1232, %r1230, %r1231;
	shf.l.wrap.b32 	%r1233, %r1215, %r1215, 10;
	xor.b32  	%r1234, %r1232, %r1233;
	xor.b32  	%r1235, %r1189, %r1163;
	and.b32  	%r1236, %r1215, %r1235;
	and.b32  	%r1237, %r1189, %r1163;
	xor.b32  	%r1238, %r1236, %r1237;
	add.s32 	%r1239, %r1234, %r1238;
	add.s32 	%r1240, %r1229, %r1137;
	add.s32 	%r1241, %r1239, %r1229;
	shf.l.wrap.b32 	%r1242, %r1240, %r1240, 26;
	shf.l.wrap.b32 	%r1243, %r1240, %r1240, 21;
	xor.b32  	%r1244, %r1242, %r1243;
	shf.l.wrap.b32 	%r1245, %r1240, %r1240, 7;
	xor.b32  	%r1246, %r1244, %r1245;
	and.b32  	%r1247, %r1240, %r1214;
	not.b32 	%r1248, %r1240;
	and.b32  	%r1249, %r1188, %r1248;
	or.b32  	%r1250, %r1247, %r1249;
	ld.const.u32 	%r1251, [K256+36];
	add.s32 	%r1252, %r1250, %r1162;
	add.s32 	%r1253, %r1252, %r1246;
	add.s32 	%r1254, %r1253, %r1251;
	add.s32 	%r1255, %r1254, %r344;
	shf.l.wrap.b32 	%r1256, %r1241, %r1241, 30;
	shf.l.wrap.b32 	%r1257, %r1241, %r1241, 19;
	xor.b32  	%r1258, %r1256, %r1257;
	shf.l.wrap.b32 	%r1259, %r1241, %r1241, 10;
	xor.b32  	%r1260, %r1258, %r1259;
	xor.b32  	%r1261, %r1215, %r1189;
	and.b32  	%r1262, %r1241, %r1261;
	and.b32  	%r1263, %r1215, %r1189;
	xor.b32  	%r1264, %r1262, %r1263;
	add.s32 	%r1265, %r1260, %r1264;
	add.s32 	%r1266, %r1255, %r1163;
	add.s32 	%r1267, %r1265, %r1255;
	shf.l.wrap.b32 	%r1268, %r1266, %r1266, 26;
	shf.l.wrap.b32 	%r1269, %r1266, %r1266, 21;
	xor.b32  	%r1270, %r1268, %r1269;
	shf.l.wrap.b32 	%r1271, %r1266, %r1266, 7;
	xor.b32  	%r1272, %r1270, %r1271;
	and.b32  	%r1273, %r1266, %r1240;
	not.b32 	%r1274, %r1266;
	and.b32  	%r1275, %r1214, %r1274;
	or.b32  	%r1276, %r1273, %r1275;
	ld.const.u32 	%r1277, [K256+40];
	add.s32 	%r1278, %r1276, %r1188;
	add.s32 	%r1279, %r1278, %r1272;
	add.s32 	%r1280, %r1279, %r1277;
	add.s32 	%r1281, %r1280, %r352;
	shf.l.wrap.b32 	%r1282, %r1267, %r1267, 30;
	shf.l.wrap.b32 	%r1283, %r1267, %r1267, 19;
	xor.b32  	%r1284, %r1282, %r1283;
	shf.l.wrap.b32 	%r1285, %r1267, %r1267, 10;
	xor.b32  	%r1286, %r1284, %r1285;
	xor.b32  	%r1287, %r1241, %r1215;
	and.b32  	%r1288, %r1267, %r1287;
	and.b32  	%r1289, %r1241, %r1215;
	xor.b32  	%r1290, %r1288, %r1289;
	add.s32 	%r1291, %r1286, %r1290;
	add.s32 	%r1292, %r1281, %r1189;
	add.s32 	%r1293, %r1291, %r1281;
	shf.l.wrap.b32 	%r1294, %r1292, %r1292, 26;
	shf.l.wrap.b32 	%r1295, %r1292, %r1292, 21;
	xor.b32  	%r1296, %r1294, %r1295;
	shf.l.wrap.b32 	%r1297, %r1292, %r1292, 7;
	xor.b32  	%r1298, %r1296, %r1297;
	and.b32  	%r1299, %r1292, %r1266;
	not.b32 	%r1300, %r1292;
	and.b32  	%r1301, %r1240, %r1300;
	or.b32  	%r1302, %r1299, %r1301;
	ld.const.u32 	%r1303, [K256+44];
	add.s32 	%r1304, %r1302, %r1214;
	add.s32 	%r1305, %r1304, %r1298;
	add.s32 	%r1306, %r1305, %r1303;
	add.s32 	%r1307, %r1306, %r360;
	shf.l.wrap.b32 	%r1308, %r1293, %r1293, 30;
	shf.l.wrap.b32 	%r1309, %r1293, %r1293, 19;
	xor.b32  	%r1310, %r1308, %r1309;
	shf.l.wrap.b32 	%r1311, %r1293, %r1293, 10;
	xor.b32  	%r1312, %r1310, %r1311;
	xor.b32  	%r1313, %r1267, %r1241;
	and.b32  	%r1314, %r1293, %r1313;
	and.b32  	%r1315, %r1267, %r1241;
	xor.b32  	%r1316, %r1314, %r1315;
	add.s32 	%r1317, %r1312, %r1316;
	add.s32 	%r1318, %r1307, %r1215;
	add.s32 	%r1319, %r1317, %r1307;
	shf.l.wrap.b32 	%r1320, %r1318, %r1318, 26;
	shf.l.wrap.b32 	%r1321, %r1318, %r1318, 21;
	xor.b32  	%r1322, %r1320, %r1321;
	shf.l.wrap.b32 	%r1323, %r1318, %r1318, 7;
	xor.b32  	%r1324, %r1322, %r1323;
	and.b32  	%r1325, %r1318, %r1292;
	not.b32 	%r1326, %r1318;
	and.b32  	%r1327, %r1266, %r1326;
	or.b32  	%r1328, %r1325, %r1327;
	ld.const.u32 	%r1329, [K256+48];
	add.s32 	%r1330, %r1328, %r1240;
	add.s32 	%r1331, %r1330, %r1324;
	add.s32 	%r1332, %r1331, %r1329;
	add.s32 	%r1333, %r1332, %r383;
	shf.l.wrap.b32 	%r1334, %r1319, %r1319, 30;
	shf.l.wrap.b32 	%r1335, %r1319, %r1319, 19;
	xor.b32  	%r1336, %r1334, %r1335;
	shf.l.wrap.b32 	%r1337, %r1319, %r1319, 10;
	xor.b32  	%r1338, %r1336, %r1337;
	xor.b32  	%r1339, %r1293, %r1267;
	and.b32  	%r1340, %r1319, %r1339;
	and.b32  	%r1341, %r1293, %r1267;
	xor.b32  	%r1342, %r1340, %r1341;
	add.s32 	%r1343, %r1338, %r1342;
	add.s32 	%r1344, %r1333, %r1241;
	add.s32 	%r1345, %r1343, %r1333;
	shf.l.wrap.b32 	%r1346, %r1344, %r1344, 26;
	shf.l.wrap.b32 	%r1347, %r1344, %r1344, 21;
	xor.b32  	%r1348, %r1346, %r1347;
	shf.l.wrap.b32 	%r1349, %r1344, %r1344, 7;
	xor.b32  	%r1350, %r1348, %r1349;
	and.b32  	%r1351, %r1344, %r1318;
	not.b32 	%r1352, %r1344;
	and.b32  	%r1353, %r1292, %r1352;
	or.b32  	%r1354, %r1351, %r1353;
	ld.const.u32 	%r1355, [K256+52];
	add.s32 	%r1356, %r1354, %r1266;
	add.s32 	%r1357, %r1356, %r1350;
	add.s32 	%r1358, %r1357, %r1355;
	add.s32 	%r1359, %r1358, %r391;
	shf.l.wrap.b32 	%r1360, %r1345, %r1345, 30;
	shf.l.wrap.b32 	%r1361, %r1345, %r1345, 19;
	xor.b32  	%r1362, %r1360, %r1361;
	shf.l.wrap.b32 	%r1363, %r1345, %r1345, 10;
	xor.b32  	%r1364, %r1362, %r1363;
	xor.b32  	%r1365, %r1319, %r1293;
	and.b32  	%r1366, %r1345, %r1365;
	and.b32  	%r1367, %r1319, %r1293;
	xor.b32  	%r1368, %r1366, %r1367;
	add.s32 	%r1369, %r1364, %r1368;
	add.s32 	%r1370, %r1359, %r1267;
	add.s32 	%r1371, %r1369, %r1359;
	shf.l.wrap.b32 	%r1372, %r1370, %r1370, 26;
	shf.l.wrap.b32 	%r1373, %r1370, %r1370, 21;
	xor.b32  	%r1374, %r1372, %r1373;
	shf.l.wrap.b32 	%r1375, %r1370, %r1370, 7;
	xor.b32  	%r1376, %r1374, %r1375;
	and.b32  	%r1377, %r1370, %r1344;
	not.b32 	%r1378, %r1370;
	and.b32  	%r1379, %r1318, %r1378;
	or.b32  	%r1380, %r1377, %r1379;
	ld.const.u32 	%r1381, [K256+56];
	add.s32 	%r1382, %r1380, %r1292;
	add.s32 	%r1383, %r1382, %r1376;
	add.s32 	%r1384, %r1383, %r1381;
	add.s32 	%r1385, %r1384, %r399;
	shf.l.wrap.b32 	%r1386, %r1371, %r1371, 30;
	shf.l.wrap.b32 	%r1387, %r1371, %r1371, 19;
	xor.b32  	%r1388, %r1386, %r1387;
	shf.l.wrap.b32 	%r1389, %r1371, %r1371, 10;
	xor.b32  	%r1390, %r1388, %r1389;
	xor.b32  	%r1391, %r1345, %r1319;
	and.b32  	%r1392, %r1371, %r1391;
	and.b32  	%r1393, %r1345, %r1319;
	xor.b32  	%r1394, %r1392, %r1393;
	add.s32 	%r1395, %r1390, %r1394;
	add.s32 	%r1396, %r1385, %r1293;
	add.s32 	%r1397, %r1395, %r1385;
	shf.l.wrap.b32 	%r1398, %r1396, %r1396, 26;
	shf.l.wrap.b32 	%r1399, %r1396, %r1396, 21;
	xor.b32  	%r1400, %r1398, %r1399;
	shf.l.wrap.b32 	%r1401, %r1396, %r1396, 7;
	xor.b32  	%r1402, %r1400, %r1401;
	and.b32  	%r1403, %r1396, %r1370;
	not.b32 	%r1404, %r1396;
	and.b32  	%r1405, %r1344, %r1404;
	or.b32  	%r1406, %r1403, %r1405;
	ld.const.u32 	%r1407, [K256+60];
	add.s32 	%r1408, %r1406, %r1318;
	add.s32 	%r1409, %r1408, %r1402;
	add.s32 	%r1410, %r1409, %r1407;
	add.s32 	%r1411, %r1410, %r408;
	shf.l.wrap.b32 	%r1412, %r1397, %r1397, 30;
	shf.l.wrap.b32 	%r1413, %r1397, %r1397, 19;
	xor.b32  	%r1414, %r1412, %r1413;
	shf.l.wrap.b32 	%r1415, %r1397, %r1397, 10;
	xor.b32  	%r1416, %r1414, %r1415;
	xor.b32  	%r1417, %r1371, %r1345;
	and.b32  	%r1418, %r1397, %r1417;
	and.b32  	%r1419, %r1371, %r1345;
	xor.b32  	%r1420, %r1418, %r1419;
	add.s32 	%r1421, %r1416, %r1420;
	add.s32 	%r1422, %r1411, %r1319;
	add.s32 	%r1423, %r1421, %r1411;
	shf.l.wrap.b32 	%r1424, %r1422, %r1422, 26;
	shf.l.wrap.b32 	%r1425, %r1422, %r1422, 21;
	xor.b32  	%r1426, %r1424, %r1425;
	shf.l.wrap.b32 	%r1427, %r1422, %r1422, 7;
	xor.b32  	%r1428, %r1426, %r1427;
	and.b32  	%r1429, %r1422, %r1396;
	not.b32 	%r1430, %r1422;
	and.b32  	%r1431, %r1370, %r1430;
	or.b32  	%r1432, %r1429, %r1431;
	ld.const.u32 	%r1433, [K256+64];
	add.s32 	%r1434, %r1432, %r1344;
	add.s32 	%r1435, %r1434, %r1428;
	add.s32 	%r1436, %r1435, %r1433;
	add.s32 	%r1437, %r1436, %r421;
	shf.l.wrap.b32 	%r1438, %r1423, %r1423, 30;
	shf.l.wrap.b32 	%r1439, %r1423, %r1423, 19;
	xor.b32  	%r1440, %r1438, %r1439;
	shf.l.wrap.b32 	%r1441, %r1423, %r1423, 10;
	xor.b32  	%r1442, %r1440, %r1441;
	xor.b32  	%r1443, %r1397, %r1371;
	and.b32  	%r1444, %r1423, %r1443;
	and.b32  	%r1445, %r1397, %r1371;
	xor.b32  	%r1446, %r1444, %r1445;
	add.s32 	%r1447, %r1442, %r1446;
	add.s32 	%r1448, %r1437, %r1345;
	add.s32 	%r1449, %r1447, %r1437;
	shf.l.wrap.b32 	%r1450, %r1448, %r1448, 26;
	shf.l.wrap.b32 	%r1451, %r1448, %r1448, 21;
	xor.b32  	%r1452, %r1450, %r1451;
	shf.l.wrap.b32 	%r1453, %r1448, %r1448, 7;
	xor.b32  	%r1454, %r1452, %r1453;
	and.b32  	%r1455, %r1448, %r1422;
	not.b32 	%r1456, %r1448;
	and.b32  	%r1457, %r1396, %r1456;
	or.b32  	%r1458, %r1455, %r1457;
	ld.const.u32 	%r1459, [K256+68];
	add.s32 	%r1460, %r1458, %r1370;
	add.s32 	%r1461, %r1460, %r1454;
	add.s32 	%r1462, %r1461, %r1459;
	add.s32 	%r1463, %r1462, %r434;
	shf.l.wrap.b32 	%r1464, %r1449, %r1449, 30;
	shf.l.wrap.b32 	%r1465, %r1449, %r1449, 19;
	xor.b32  	%r1466, %r1464, %r1465;
	shf.l.wrap.b32 	%r1467, %r1449, %r1449, 10;
	xor.b32  	%r1468, %r1466, %r1467;
	xor.b32  	%r1469, %r1423, %r1397;
	and.b32  	%r1470, %r1449, %r1469;
	and.b32  	%r1471, %r1423, %r1397;
	xor.b32  	%r1472, %r1470, %r1471;
	add.s32 	%r1473, %r1468, %r1472;
	add.s32 	%r1474, %r1463, %r1371;
	add.s32 	%r1475, %r1473, %r1463;
	shf.l.wrap.b32 	%r1476, %r1474, %r1474, 26;
	shf.l.wrap.b32 	%r1477, %r1474, %r1474, 21;
	xor.b32  	%r1478, %r1476, %r1477;
	shf.l.wrap.b32 	%r1479, %r1474, %r1474, 7;
	xor.b32  	%r1480, %r1478, %r1479;
	and.b32  	%r1481, %r1474, %r1448;
	not.b32 	%r1482, %r1474;
	and.b32  	%r1483, %r1422, %r1482;
	or.b32  	%r1484, %r1481, %r1483;
	ld.const.u32 	%r1485, [K256+72];
	add.s32 	%r1486, %r1484, %r1396;
	add.s32 	%r1487, %r1486, %r1480;
	add.s32 	%r1488, %r1487, %r1485;
	add.s32 	%r1489, %r1488, %r447;
	shf.l.wrap.b32 	%r1490, %r1475, %r1475, 30;
	shf.l.wrap.b32 	%r1491, %r1475, %r1475, 19;
	xor.b32  	%r1492, %r1490, %r1491;
	shf.l.wrap.b32 	%r1493, %r1475, %r1475, 10;
	xor.b32  	%r1494, %r1492, %r1493;
	xor.b32  	%r1495, %r1449, %r1423;
	and.b32  	%r1496, %r1475, %r1495;
	and.b32  	%r1497, %r1449, %r1423;
	xor.b32  	%r1498, %r1496, %r1497;
	add.s32 	%r1499, %r1494, %r1498;
	add.s32 	%r1500, %r1489, %r1397;
	add.s32 	%r1501, %r1499, %r1489;
	shf.l.wrap.b32 	%r1502, %r1500, %r1500, 26;
	shf.l.wrap.b32 	%r1503, %r1500, %r1500, 21;
	xor.b32  	%r1504, %r1502, %r1503;
	shf.l.wrap.b32 	%r1505, %r1500, %r1500, 7;
	xor.b32  	%r1506, %r1504, %r1505;
	and.b32  	%r1507, %r1500, %r1474;
	not.b32 	%r1508, %r1500;
	and.b32  	%r1509, %r1448, %r1508;
	or.b32  	%r1510, %r1507, %r1509;
	ld.const.u32 	%r1511, [K256+76];
	add.s32 	%r1512, %r1510, %r1422;
	add.s32 	%r1513, %r1512, %r1506;
	add.s32 	%r1514, %r1513, %r1511;
	add.s32 	%r1515, %r1514, %r460;
	shf.l.wrap.b32 	%r1516, %r1501, %r1501, 30;
	shf.l.wrap.b32 	%r1517, %r1501, %r1501, 19;
	xor.b32  	%r1518, %r1516, %r1517;
	shf.l.wrap.b32 	%r1519, %r1501, %r1501, 10;
	xor.b32  	%r1520, %r1518, %r1519;
	xor.b32  	%r1521, %r1475, %r1449;
	and.b32  	%r1522, %r1501, %r1521;
	and.b32  	%r1523, %r1475, %r1449;
	xor.b32  	%r1524, %r1522, %r1523;
	add.s32 	%r1525, %r1520, %r1524;
	add.s32 	%r1526, %r1515, %r1423;
	add.s32 	%r1527, %r1525, %r1515;
	shf.l.wrap.b32 	%r1528, %r1526, %r1526, 26;
	shf.l.wrap.b32 	%r1529, %r1526, %r1526, 21;
	xor.b32  	%r1530, %r1528, %r1529;
	shf.l.wrap.b32 	%r1531, %r1526, %r1526, 7;
	xor.b32  	%r1532, %r1530, %r1531;
	and.b32  	%r1533, %r1526, %r1500;
	not.b32 	%r1534, %r1526;
	and.b32  	%r1535, %r1474, %r1534;
	or.b32  	%r1536, %r1533, %r1535;
	ld.const.u32 	%r1537, [K256+80];
	add.s32 	%r1538, %r1536, %r1448;
	add.s32 	%r1539, %r1538, %r1532;
	add.s32 	%r1540, %r1539, %r1537;
	add.s32 	%r1541, %r1540, %r473;
	shf.l.wrap.b32 	%r1542, %r1527, %r1527, 30;
	shf.l.wrap.b32 	%r1543, %r1527, %r1527, 19;
	xor.b32  	%r1544, %r1542, %r1543;
	shf.l.wrap.b32 	%r1545, %r1527, %r1527, 10;
	xor.b32  	%r1546, %r1544, %r1545;
	xor.b32  	%r1547, %r1501, %r1475;
	and.b32  	%r1548, %r1527, %r1547;
	and.b32  	%r1549, %r1501, %r1475;
	xor.b32  	%r1550, %r1548, %r1549;
	add.s32 	%r1551, %r1546, %r1550;
	add.s32 	%r1552, %r1541, %r1449;
	add.s32 	%r1553, %r1551, %r1541;
	shf.l.wrap.b32 	%r1554, %r1552, %r1552, 26;
	shf.l.wrap.b32 	%r1555, %r1552, %r1552, 21;
	xor.b32  	%r1556, %r1554, %r1555;
	shf.l.wrap.b32 	%r1557, %r1552, %r1552, 7;
	xor.b32  	%r1558, %r1556, %r1557;
	and.b32  	%r1559, %r1552, %r1526;
	not.b32 	%r1560, %r1552;
	and.b32  	%r1561, %r1500, %r1560;
	or.b32  	%r1562, %r1559, %r1561;
	ld.const.u32 	%r1563, [K256+84];
	add.s32 	%r1564, %r1562, %r1474;
	add.s32 	%r1565, %r1564, %r1558;
	add.s32 	%r1566, %r1565, %r1563;
	add.s32 	%r1567, %r1566, %r486;
	shf.l.wrap.b32 	%r1568, %r1553, %r1553, 30;
	shf.l.wrap.b32 	%r1569, %r1553, %r1553, 19;
	xor.b32  	%r1570, %r1568, %r1569;
	shf.l.wrap.b32 	%r1571, %r1553, %r1553, 10;
	xor.b32  	%r1572, %r1570, %r1571;
	xor.b32  	%r1573, %r1527, %r1501;
	and.b32  	%r1574, %r1553, %r1573;
	and.b32  	%r1575, %r1527, %r1501;
	xor.b32  	%r1576, %r1574, %r1575;
	add.s32 	%r1577, %r1572, %r1576;
	add.s32 	%r1578, %r1567, %r1475;
	add.s32 	%r1579, %r1577, %r1567;
	shf.l.wrap.b32 	%r1580, %r1578, %r1578, 26;
	shf.l.wrap.b32 	%r1581, %r1578, %r1578, 21;
	xor.b32  	%r1582, %r1580, %r1581;
	shf.l.wrap.b32 	%r1583, %r1578, %r1578, 7;
	xor.b32  	%r1584, %r1582, %r1583;
	and.b32  	%r1585, %r1578, %r1552;
	not.b32 	%r1586, %r1578;
	and.b32  	%r1587, %r1526, %r1586;
	or.b32  	%r1588, %r1585, %r1587;
	ld.const.u32 	%r1589, [K256+88];
	add.s32 	%r1590, %r1588, %r1500;
	add.s32 	%r1591, %r1590, %r1584;
	add.s32 	%r1592, %r1591, %r1589;
	add.s32 	%r1593, %r1592, %r499;
	shf.l.wrap.b32 	%r1594, %r1579, %r1579, 30;
	shf.l.wrap.b32 	%r1595, %r1579, %r1579, 19;
	xor.b32  	%r1596, %r1594, %r1595;
	shf.l.wrap.b32 	%r1597, %r1579, %r1579, 10;
	xor.b32  	%r1598, %r1596, %r1597;
	xor.b32  	%r1599, %r1553, %r1527;
	and.b32  	%r1600, %r1579, %r1599;
	and.b32  	%r1601, %r1553, %r1527;
	xor.b32  	%r1602, %r1600, %r1601;
	add.s32 	%r1603, %r1598, %r1602;
	add.s32 	%r1604, %r1593, %r1501;
	add.s32 	%r1605, %r1603, %r1593;
	shf.l.wrap.b32 	%r1606, %r1604, %r1604, 26;
	shf.l.wrap.b32 	%r1607, %r1604, %r1604, 21;
	xor.b32  	%r1608, %r1606, %r1607;
	shf.l.wrap.b32 	%r1609, %r1604, %r1604, 7;
	xor.b32  	%r1610, %r1608, %r1609;
	and.b32  	%r1611, %r1604, %r1578;
	not.b32 	%r1612, %r1604;
	and.b32  	%r1613, %r1552, %r1612;
	or.b32  	%r1614, %r1611, %r1613;
	ld.const.u32 	%r1615, [K256+92];
	add.s32 	%r1616, %r1614, %r1526;
	add.s32 	%r1617, %r1616, %r1610;
	add.s32 	%r1618, %r1617, %r1615;
	add.s32 	%r1619, %r1618, %r512;
	shf.l.wrap.b32 	%r1620, %r1605, %r1605, 30;
	shf.l.wrap.b32 	%r1621, %r1605, %r1605, 19;
	xor.b32  	%r1622, %r1620, %r1621;
	shf.l.wrap.b32 	%r1623, %r1605, %r1605, 10;
	xor.b32  	%r1624, %r1622, %r1623;
	xor.b32  	%r1625, %r1579, %r1553;
	and.b32  	%r1626, %r1605, %r1625;
	and.b32  	%r1627, %r1579, %r1553;
	xor.b32  	%r1628, %r1626, %r1627;
	add.s32 	%r1629, %r1624, %r1628;
	add.s32 	%r1630, %r1619, %r1527;
	add.s32 	%r1631, %r1629, %r1619;
	shf.l.wrap.b32 	%r1632, %r1630, %r1630, 26;
	shf.l.wrap.b32 	%r1633, %r1630, %r1630, 21;
	xor.b32  	%r1634, %r1632, %r1633;
	shf.l.wrap.b32 	%r1635, %r1630, %r1630, 7;
	xor.b32  	%r1636, %r1634, %r1635;
	and.b32  	%r1637, %r1630, %r1604;
	not.b32 	%r1638, %r1630;
	and.b32  	%r1639, %r1578, %r1638;
	or.b32  	%r1640, %r1637, %r1639;
	ld.const.u32 	%r1641, [K256+96];
	add.s32 	%r1642, %r1640, %r1552;
	add.s32 	%r1643, %r1642, %r1636;
	add.s32 	%r1644, %r1643, %r1641;
	add.s32 	%r1645, %r1644, %r525;
	shf.l.wrap.b32 	%r1646, %r1631, %r1631, 30;
	shf.l.wrap.b32 	%r1647, %r1631, %r1631, 19;
	xor.b32  	%r1648, %r1646, %r1647;
	shf.l.wrap.b32 	%r1649, %r1631, %r1631, 10;
	xor.b32  	%r1650, %r1648, %r1649;
	xor.b32  	%r1651, %r1605, %r1579;
	and.b32  	%r1652, %r1631, %r1651;
	and.b32  	%r1653, %r1605, %r1579;
	xor.b32  	%r1654, %r1652, %r1653;
	add.s32 	%r1655, %r1650, %r1654;
	add.s32 	%r1656, %r1645, %r1553;
	add.s32 	%r1657, %r1655, %r1645;
	shf.l.wrap.b32 	%r1658, %r1656, %r1656, 26;
	shf.l.wrap.b32 	%r1659, %r1656, %r1656, 21;
	xor.b32  	%r1660, %r1658, %r1659;
	shf.l.wrap.b32 	%r1661, %r1656, %r1656, 7;
	xor.b32  	%r1662, %r1660, %r1661;
	and.b32  	%r1663, %r1656, %r1630;
	not.b32 	%r1664, %r1656;
	and.b32  	%r1665, %r1604, %r1664;
	or.b32  	%r1666, %r1663, %r1665;
	ld.const.u32 	%r1667, [K256+100];
	add.s32 	%r1668, %r1666, %r1578;
	add.s32 	%r1669, %r1668, %r1662;
	add.s32 	%r1670, %r1669, %r1667;
	add.s32 	%r1671, %r1670, %r538;
	shf.l.wrap.b32 	%r1672, %r1657, %r1657, 30;
	shf.l.wrap.b32 	%r1673, %r1657, %r1657, 19;
	xor.b32  	%r1674, %r1672, %r1673;
	shf.l.wrap.b32 	%r1675, %r1657, %r1657, 10;
	xor.b32  	%r1676, %r1674, %r1675;
	xor.b32  	%r1677, %r1631, %r1605;
	and.b32  	%r1678, %r1657, %r1677;
	and.b32  	%r1679, %r1631, %r1605;
	xor.b32  	%r1680, %r1678, %r1679;
	add.s32 	%r1681, %r1676, %r1680;
	add.s32 	%r1682, %r1671, %r1579;
	add.s32 	%r1683, %r1681, %r1671;
	shf.l.wrap.b32 	%r1684, %r1682, %r1682, 26;
	shf.l.wrap.b32 	%r1685, %r1682, %r1682, 21;
	xor.b32  	%r1686, %r1684, %r1685;
	shf.l.wrap.b32 	%r1687, %r1682, %r1682, 7;
	xor.b32  	%r1688, %r1686, %r1687;
	and.b32  	%r1689, %r1682, %r1656;
	not.b32 	%r1690, %r1682;
	and.b32  	%r1691, %r1630, %r1690;
	or.b32  	%r1692, %r1689, %r1691;
	ld.const.u32 	%r1693, [K256+104];
	add.s32 	%r1694, %r1692, %r1604;
	add.s32 	%r1695, %r1694, %r1688;
	add.s32 	%r1696, %r1695, %r1693;
	add.s32 	%r1697, %r1696, %r551;
	shf.l.wrap.b32 	%r1698, %r1683, %r1683, 30;
	shf.l.wrap.b32 	%r1699, %r1683, %r1683, 19;
	xor.b32  	%r1700, %r1698, %r1699;
	shf.l.wrap.b32 	%r1701, %r1683, %r1683, 10;
	xor.b32  	%r1702, %r1700, %r1701;
	xor.b32  	%r1703, %r1657, %r1631;
	and.b32  	%r1704, %r1683, %r1703;
	and.b32  	%r1705, %r1657, %r1631;
	xor.b32  	%r1706, %r1704, %r1705;
	add.s32 	%r1707, %r1702, %r1706;
	add.s32 	%r1708, %r1697, %r1605;
	add.s32 	%r1709, %r1707, %r1697;
	shf.l.wrap.b32 	%r1710, %r1708, %r1708, 26;
	shf.l.wrap.b32 	%r1711, %r1708, %r1708, 21;
	xor.b32  	%r1712, %r1710, %r1711;
	shf.l.wrap.b32 	%r1713, %r1708, %r1708, 7;
	xor.b32  	%r1714, %r1712, %r1713;
	and.b32  	%r1715, %r1708, %r1682;
	not.b32 	%r1716, %r1708;
	and.b32  	%r1717, %r1656, %r1716;
	or.b32  	%r1718, %r1715, %r1717;
	ld.const.u32 	%r1719, [K256+108];
	add.s32 	%r1720, %r1718, %r1630;
	add.s32 	%r1721, %r1720, %r1714;
	add.s32 	%r1722, %r1721, %r1719;
	add.s32 	%r1723, %r1722, %r564;
	shf.l.wrap.b32 	%r1724, %r1709, %r1709, 30;
	shf.l.wrap.b32 	%r1725, %r1709, %r1709, 19;
	xor.b32  	%r1726, %r1724, %r1725;
	shf.l.wrap.b32 	%r1727, %r1709, %r1709, 10;
	xor.b32  	%r1728, %r1726, %r1727;
	xor.b32  	%r1729, %r1683, %r1657;
	and.b32  	%r1730, %r1709, %r1729;
	and.b32  	%r1731, %r1683, %r1657;
	xor.b32  	%r1732, %r1730, %r1731;
	add.s32 	%r1733, %r1728, %r1732;
	add.s32 	%r1734, %r1723, %r1631;
	add.s32 	%r1735, %r1733, %r1723;
	shf.l.wrap.b32 	%r1736, %r1734, %r1734, 26;
	shf.l.wrap.b32 	%r1737, %r1734, %r1734, 21;
	xor.b32  	%r1738, %r1736, %r1737;
	shf.l.wrap.b32 	%r1739, %r1734, %r1734, 7;
	xor.b32  	%r1740, %r1738, %r1739;
	and.b32  	%r1741, %r1734, %r1708;
	not.b32 	%r1742, %r1734;
	and.b32  	%r1743, %r1682, %r1742;
	or.b32  	%r1744, %r1741, %r1743;
	ld.const.u32 	%r1745, [K256+112];
	add.s32 	%r1746, %r1744, %r1656;
	add.s32 	%r1747, %r1746, %r1740;
	add.s32 	%r1748, %r1747, %r1745;
	add.s32 	%r1749, %r1748, %r577;
	shf.l.wrap.b32 	%r1750, %r1735, %r1735, 30;
	shf.l.wrap.b32 	%r1751, %r1735, %r1735, 19;
	xor.b32  	%r1752, %r1750, %r1751;
	shf.l.wrap.b32 	%r1753, %r1735, %r1735, 10;
	xor.b32  	%r1754, %r1752, %r1753;
	xor.b32  	%r1755, %r1709, %r1683;
	and.b32  	%r1756, %r1735, %r1755;
	and.b32  	%r1757, %r1709, %r1683;
	xor.b32  	%r1758, %r1756, %r1757;
	add.s32 	%r1759, %r1754, %r1758;
	add.s32 	%r1760, %r1749, %r1657;
	add.s32 	%r1761, %r1759, %r1749;
	shf.l.wrap.b32 	%r1762, %r1760, %r1760, 26;
	shf.l.wrap.b32 	%r1763, %r1760, %r1760, 21;
	xor.b32  	%r1764, %r1762, %r1763;
	shf.l.wrap.b32 	%r1765, %r1760, %r1760, 7;
	xor.b32  	%r1766, %r1764, %r1765;
	and.b32  	%r1767, %r1760, %r1734;
	not.b32 	%r1768, %r1760;
	and.b32  	%r1769, %r1708, %r1768;
	or.b32  	%r1770, %r1767, %r1769;
	ld.const.u32 	%r1771, [K256+116];
	add.s32 	%r1772, %r1770, %r1682;
	add.s32 	%r1773, %r1772, %r1766;
	add.s32 	%r1774, %r1773, %r1771;
	add.s32 	%r1775, %r1774, %r590;
	shf.l.wrap.b32 	%r1776, %r1761, %r1761, 30;
	shf.l.wrap.b32 	%r1777, %r1761, %r1761, 19;
	xor.b32  	%r1778, %r1776, %r1777;
	shf.l.wrap.b32 	%r1779, %r1761, %r1761, 10;
	xor.b32  	%r1780, %r1778, %r1779;
	xor.b32  	%r1781, %r1735, %r1709;
	and.b32  	%r1782, %r1761, %r1781;
	and.b32  	%r1783, %r1735, %r1709;
	xor.b32  	%r1784, %r1782, %r1783;
	add.s32 	%r1785, %r1780, %r1784;
	add.s32 	%r1786, %r1775, %r1683;
	add.s32 	%r1787, %r1785, %r1775;
	shf.l.wrap.b32 	%r1788, %r1786, %r1786, 26;
	shf.l.wrap.b32 	%r1789, %r1786, %r1786, 21;
	xor.b32  	%r1790, %r1788, %r1789;
	shf.l.wrap.b32 	%r1791, %r1786, %r1786, 7;
	xor.b32  	%r1792, %r1790, %r1791;
	and.b32  	%r1793, %r1786, %r1760;
	not.b32 	%r1794, %r1786;
	and.b32  	%r1795, %r1734, %r1794;
	or.b32  	%r1796, %r1793, %r1795;
	ld.const.u32 	%r1797, [K256+120];
	add.s32 	%r1798, %r1796, %r1708;
	add.s32 	%r1799, %r1798, %r1792;
	add.s32 	%r1800, %r1799, %r1797;
	add.s32 	%r1801, %r1800, %r603;
	shf.l.wrap.b32 	%r1802, %r1787, %r1787, 30;
	shf.l.wrap.b32 	%r1803, %r1787, %r1787, 19;
	xor.b32  	%r1804, %r1802, %r1803;
	shf.l.wrap.b32 	%r1805, %r1787, %r1787, 10;
	xor.b32  	%r1806, %r1804, %r1805;
	xor.b32  	%r1807, %r1761, %r1735;
	and.b32  	%r1808, %r1787, %r1807;
	and.b32  	%r1809, %r1761, %r1735;
	xor.b32  	%r1810, %r1808, %r1809;
	add.s32 	%r1811, %r1806, %r1810;
	add.s32 	%r1812, %r1801, %r1709;
	add.s32 	%r1813, %r1811, %r1801;
	shf.l.wrap.b32 	%r1814, %r1812, %r1812, 26;
	shf.l.wrap.b32 	%r1815, %r1812, %r1812, 21;
	xor.b32  	%r1816, %r1814, %r1815;
	shf.l.wrap.b32 	%r1817, %r1812, %r1812, 7;
	xor.b32  	%r1818, %r1816, %r1817;
	and.b32  	%r1819, %r1812, %r1786;
	not.b32 	%r1820, %r1812;
	and.b32  	%r1821, %r1760, %r1820;
	or.b32  	%r1822, %r1819, %r1821;
	ld.const.u32 	%r1823, [K256+124];
	add.s32 	%r1824, %r1822, %r1734;
	add.s32 	%r1825, %r1824, %r1818;
	add.s32 	%r1826, %r1825, %r1823;
	add.s32 	%r1827, %r1826, %r616;
	shf.l.wrap.b32 	%r1828, %r1813, %r1813, 30;
	shf.l.wrap.b32 	%r1829, %r1813, %r1813, 19;
	xor.b32  	%r1830, %r1828, %r1829;
	shf.l.wrap.b32 	%r1831, %r1813, %r1813, 10;
	xor.b32  	%r1832, %r1830, %r1831;
	xor.b32  	%r1833, %r1787, %r1761;
	and.b32  	%r1834, %r1813, %r1833;
	and.b32  	%r1835, %r1787, %r1761;
	xor.b32  	%r1836, %r1834, %r1835;
	add.s32 	%r1837, %r1832, %r1836;
	add.s32 	%r1838, %r1827, %r1735;
	add.s32 	%r1839, %r1837, %r1827;
	shf.l.wrap.b32 	%r1840, %r1838, %r1838, 26;
	shf.l.wrap.b32 	%r1841, %r1838, %r1838, 21;
	xor.b32  	%r1842, %r1840, %r1841;
	shf.l.wrap.b32 	%r1843, %r1838, %r1838, 7;
	xor.b32  	%r1844, %r1842, %r1843;
	and.b32  	%r1845, %r1838, %r1812;
	not.b32 	%r1846, %r1838;
	and.b32  	%r1847, %r1786, %r1846;
	or.b32  	%r1848, %r1845, %r1847;
	ld.const.u32 	%r1849, [K256+128];
	add.s32 	%r1850, %r1848, %r1760;
	add.s32 	%r1851, %r1850, %r1844;
	add.s32 	%r1852, %r1851, %r1849;
	add.s32 	%r1853, %r1852, %r629;
	shf.l.wrap.b32 	%r1854, %r1839, %r1839, 30;
	shf.l.wrap.b32 	%r1855, %r1839, %r1839, 19;
	xor.b32  	%r1856, %r1854, %r1855;
	shf.l.wrap.b32 	%r1857, %r1839, %r1839, 10;
	xor.b32  	%r1858, %r1856, %r1857;
	xor.b32  	%r1859, %r1813, %r1787;
	and.b32  	%r1860, %r1839, %r1859;
	and.b32  	%r1861, %r1813, %r1787;
	xor.b32  	%r1862, %r1860, %r1861;
	add.s32 	%r1863, %r1858, %r1862;
	add.s32 	%r1864, %r1853, %r1761;
	add.s32 	%r1865, %r1863, %r1853;
	shf.l.wrap.b32 	%r1866, %r1864, %r1864, 26;
	shf.l.wrap.b32 	%r1867, %r1864, %r1864, 21;
	xor.b32  	%r1868, %r1866, %r1867;
	shf.l.wrap.b32 	%r1869, %r1864, %r1864, 7;
	xor.b32  	%r1870, %r1868, %r1869;
	and.b32  	%r1871, %r1864, %r1838;
	not.b32 	%r1872, %r1864;
	and.b32  	%r1873, %r1812, %r1872;
	or.b32  	%r1874, %r1871, %r1873;
	ld.const.u32 	%r1875, [K256+132];
	add.s32 	%r1876, %r1874, %r1786;
	add.s32 	%r1877, %r1876, %r1870;
	add.s32 	%r1878, %r1877, %r1875;
	add.s32 	%r1879, %r1878, %r642;
	shf.l.wrap.b32 	%r1880, %r1865, %r1865, 30;
	shf.l.wrap.b32 	%r1881, %r1865, %r1865, 19;
	xor.b32  	%r1882, %r1880, %r1881;
	shf.l.wrap.b32 	%r1883, %r1865, %r1865, 10;
	xor.b32  	%r1884, %r1882, %r1883;
	xor.b32  	%r1885, %r1839, %r1813;
	and.b32  	%r1886, %r1865, %r1885;
	and.b32  	%r1887, %r1839, %r1813;
	xor.b32  	%r1888, %r1886, %r1887;
	add.s32 	%r1889, %r1884, %r1888;
	add.s32 	%r1890, %r1879, %r1787;
	add.s32 	%r1891, %r1889, %r1879;
	shf.l.wrap.b32 	%r1892, %r1890, %r1890, 26;
	shf.l.wrap.b32 	%r1893, %r1890, %r1890, 21;
	xor.b32  	%r1894, %r1892, %r1893;
	shf.l.wrap.b32 	%r1895, %r1890, %r1890, 7;
	xor.b32  	%r1896, %r1894, %r1895;
	and.b32  	%r1897, %r1890, %r1864;
	not.b32 	%r1898, %r1890;
	and.b32  	%r1899, %r1838, %r1898;
	or.b32  	%r1900, %r1897, %r1899;
	ld.const.u32 	%r1901, [K256+136];
	add.s32 	%r1902, %r1900, %r1812;
	add.s32 	%r1903, %r1902, %r1896;
	add.s32 	%r1904, %r1903, %r1901;
	add.s32 	%r1905, %r1904, %r655;
	shf.l.wrap.b32 	%r1906, %r1891, %r1891, 30;
	shf.l.wrap.b32 	%r1907, %r1891, %r1891, 19;
	xor.b32  	%r1908, %r1906, %r1907;
	shf.l.wrap.b32 	%r1909, %r1891, %r1891, 10;
	xor.b32  	%r1910, %r1908, %r1909;
	xor.b32  	%r1911, %r1865, %r1839;
	and.b32  	%r1912, %r1891, %r1911;
	and.b32  	%r1913, %r1865, %r1839;
	xor.b32  	%r1914, %r1912, %r1913;
	add.s32 	%r1915, %r1910, %r1914;
	add.s32 	%r1916, %r1905, %r1813;
	add.s32 	%r1917, %r1915, %r1905;
	shf.l.wrap.b32 	%r1918, %r1916, %r1916, 26;
	shf.l.wrap.b32 	%r1919, %r1916, %r1916, 21;
	xor.b32  	%r1920, %r1918, %r1919;
	shf.l.wrap.b32 	%r1921, %r1916, %r1916, 7;
	xor.b32  	%r1922, %r1920, %r1921;
	and.b32  	%r1923, %r1916, %r1890;
	not.b32 	%r1924, %r1916;
	and.b32  	%r1925, %r1864, %r1924;
	or.b32  	%r1926, %r1923, %r1925;
	ld.const.u32 	%r1927, [K256+140];
	add.s32 	%r1928, %r1926, %r1838;
	add.s32 	%r1929, %r1928, %r1922;
	add.s32 	%r1930, %r1929, %r1927;
	add.s32 	%r1931, %r1930, %r668;
	shf.l.wrap.b32 	%r1932, %r1917, %r1917, 30;
	shf.l.wrap.b32 	%r1933, %r1917, %r1917, 19;
	xor.b32  	%r1934, %r1932, %r1933;
	shf.l.wrap.b32 	%r1935, %r1917, %r1917, 10;
	xor.b32  	%r1936, %r1934, %r1935;
	xor.b32  	%r1937, %r1891, %r1865;
	and.b32  	%r1938, %r1917, %r1937;
	and.b32  	%r1939, %r1891, %r1865;
	xor.b32  	%r1940, %r1938, %r1939;
	add.s32 	%r1941, %r1936, %r1940;
	add.s32 	%r1942, %r1931, %r1839;
	add.s32 	%r1943, %r1941, %r1931;
	shf.l.wrap.b32 	%r1944, %r1942, %r1942, 26;
	shf.l.wrap.b32 	%r1945, %r1942, %r1942, 21;
	xor.b32  	%r1946, %r1944, %r1945;
	shf.l.wrap.b32 	%r1947, %r1942, %r1942, 7;
	xor.b32  	%r1948, %r1946, %r1947;
	and.b32  	%r1949, %r1942, %r1916;
	not.b32 	%r1950, %r1942;
	and.b32  	%r1951, %r1890, %r1950;
	or.b32  	%r1952, %r1949, %r1951;
	ld.const.u32 	%r1953, [K256+144];
	add.s32 	%r1954, %r1952, %r1864;
	add.s32 	%r1955, %r1954, %r1948;
	add.s32 	%r1956, %r1955, %r1953;
	add.s32 	%r1957, %r1956, %r681;
	shf.l.wrap.b32 	%r1958, %r1943, %r1943, 30;
	shf.l.wrap.b32 	%r1959, %r1943, %r1943, 19;
	xor.b32  	%r1960, %r1958, %r1959;
	shf.l.wrap.b32 	%r1961, %r1943, %r1943, 10;
	xor.b32  	%r1962, %r1960, %r1961;
	xor.b32  	%r1963, %r1917, %r1891;
	and.b32  	%r1964, %r1943, %r1963;
	and.b32  	%r1965, %r1917, %r1891;
	xor.b32  	%r1966, %r1964, %r1965;
	add.s32 	%r1967, %r1962, %r1966;
	add.s32 	%r1968, %r1957, %r1865;
	add.s32 	%r1969, %r1967, %r1957;
	shf.l.wrap.b32 	%r1970, %r1968, %r1968, 26;
	shf.l.wrap.b32 	%r1971, %r1968, %r1968, 21;
	xor.b32  	%r1972, %r1970, %r1971;
	shf.l.wrap.b32 	%r1973, %r1968, %r1968, 7;
	xor.b32  	%r1974, %r1972, %r1973;
	and.b32  	%r1975, %r1968, %r1942;
	not.b32 	%r1976, %r1968;
	and.b32  	%r1977, %r1916, %r1976;
	or.b32  	%r1978, %r1975, %r1977;
	ld.const.u32 	%r1979, [K256+148];
	add.s32 	%r1980, %r1978, %r1890;
	add.s32 	%r1981, %r1980, %r1974;
	add.s32 	%r1982, %r1981, %r1979;
	add.s32 	%r1983, %r1982, %r694;
	shf.l.wrap.b32 	%r1984, %r1969, %r1969, 30;
	shf.l.wrap.b32 	%r1985, %r1969, %r1969, 19;
	xor.b32  	%r1986, %r1984, %r1985;
	shf.l.wrap.b32 	%r1987, %r1969, %r1969, 10;
	xor.b32  	%r1988, %r1986, %r1987;
	xor.b32  	%r1989, %r1943, %r1917;
	and.b32  	%r1990, %r1969, %r1989;
	and.b32  	%r1991, %r1943, %r1917;
	xor.b32  	%r1992, %r1990, %r1991;
	add.s32 	%r1993, %r1988, %r1992;
	add.s32 	%r1994, %r1983, %r1891;
	add.s32 	%r1995, %r1993, %r1983;
	shf.l.wrap.b32 	%r1996, %r1994, %r1994, 26;
	shf.l.wrap.b32 	%r1997, %r1994, %r1994, 21;
	xor.b32  	%r1998, %r1996, %r1997;
	shf.l.wrap.b32 	%r1999, %r1994, %r1994, 7;
	xor.b32  	%r2000, %r1998, %r1999;
	and.b32  	%r2001, %r1994, %r1968;
	not.b32 	%r2002, %r1994;
	and.b32  	%r2003, %r1942, %r2002;
	or.b32  	%r2004, %r2001, %r2003;
	ld.const.u32 	%r2005, [K256+152];
	add.s32 	%r2006, %r2004, %r1916;
	add.s32 	%r2007, %r2006, %r2000;
	add.s32 	%r2008, %r2007, %r2005;
	add.s32 	%r2009, %r2008, %r707;
	shf.l.wrap.b32 	%r2010, %r1995, %r1995, 30;
	shf.l.wrap.b32 	%r2011, %r1995, %r1995, 19;
	xor.b32  	%r2012, %r2010, %r2011;
	shf.l.wrap.b32 	%r2013, %r1995, %r1995, 10;
	xor.b32  	%r2014, %r2012, %r2013;
	xor.b32  	%r2015, %r1969, %r1943;
	and.b32  	%r2016, %r1995, %r2015;
	and.b32  	%r2017, %r1969, %r1943;
	xor.b32  	%r2018, %r2016, %r2017;
	add.s32 	%r2019, %r2014, %r2018;
	add.s32 	%r2020, %r2009, %r1917;
	add.s32 	%r2021, %r2019, %r2009;
	shf.l.wrap.b32 	%r2022, %r2020, %r2020, 26;
	shf.l.wrap.b32 	%r2023, %r2020, %r2020, 21;
	xor.b32  	%r2024, %r2022, %r2023;
	shf.l.wrap.b32 	%r2025, %r2020, %r2020, 7;
	xor.b32  	%r2026, %r2024, %r2025;
	and.b32  	%r2027, %r2020, %r1994;
	not.b32 	%r2028, %r2020;
	and.b32  	%r2029, %r1968, %r2028;
	or.b32  	%r2030, %r2027, %r2029;
	ld.const.u32 	%r2031, [K256+156];
	add.s32 	%r2032, %r2030, %r1942;
	add.s32 	%r2033, %r2032, %r2026;
	add.s32 	%r2034, %r2033, %r2031;
	add.s32 	%r2035, %r2034, %r720;
	shf.l.wrap.b32 	%r2036, %r2021, %r2021, 30;
	shf.l.wrap.b32 	%r2037, %r2021, %r2021, 19;
	xor.b32  	%r2038, %r2036, %r2037;
	shf.l.wrap.b32 	%r2039, %r2021, %r2021, 10;
	xor.b32  	%r2040, %r2038, %r2039;
	xor.b32  	%r2041, %r1995, %r1969;
	and.b32  	%r2042, %r2021, %r2041;
	and.b32  	%r2043, %r1995, %r1969;
	xor.b32  	%r2044, %r2042, %r2043;
	add.s32 	%r2045, %r2040, %r2044;
	add.s32 	%r2046, %r2035, %r1943;
	add.s32 	%r2047, %r2045, %r2035;
	shf.l.wrap.b32 	%r2048, %r2046, %r2046, 26;
	shf.l.wrap.b32 	%r2049, %r2046, %r2046, 21;
	xor.b32  	%r2050, %r2048, %r2049;
	shf.l.wrap.b32 	%r2051, %r2046, %r2046, 7;
	xor.b32  	%r2052, %r2050, %r2051;
	and.b32  	%r2053, %r2046, %r2020;
	not.b32 	%r2054, %r2046;
	and.b32  	%r2055, %r1994, %r2054;
	or.b32  	%r2056, %r2053, %r2055;
	ld.const.u32 	%r2057, [K256+160];
	add.s32 	%r2058, %r2056, %r1968;
	add.s32 	%r2059, %r2058, %r2052;
	add.s32 	%r2060, %r2059, %r2057;
	add.s32 	%r2061, %r2060, %r733;
	shf.l.wrap.b32 	%r2062, %r2047, %r2047, 30;
	shf.l.wrap.b32 	%r2063, %r2047, %r2047, 19;
	xor.b32  	%r2064, %r2062, %r2063;
	shf.l.wrap.b32 	%r2065, %r2047, %r2047, 10;
	xor.b32  	%r2066, %r2064, %r2065;
	xor.b32  	%r2067, %r2021, %r1995;
	and.b32  	%r2068, %r2047, %r2067;
	and.b32  	%r2069, %r2021, %r1995;
	xor.b32  	%r2070, %r2068, %r2069;
	add.s32 	%r2071, %r2066, %r2070;
	add.s32 	%r2072, %r2061, %r1969;
	add.s32 	%r2073, %r2071, %r2061;
	shf.l.wrap.b32 	%r2074, %r2072, %r2072, 26;
	shf.l.wrap.b32 	%r2075, %r2072, %r2072, 21;
	xor.b32  	%r2076, %r2074, %r2075;
	shf.l.wrap.b32 	%r2077, %r2072, %r2072, 7;
	xor.b32  	%r2078, %r2076, %r2077;
	and.b32  	%r2079, %r2072, %r2046;
	not.b32 	%r2080, %r2072;
	and.b32  	%r2081, %r2020, %r2080;
	or.b32  	%r2082, %r2079, %r2081;
	ld.const.u32 	%r2083, [K256+164];
	add.s32 	%r2084, %r2082, %r1994;
	add.s32 	%r2085, %r2084, %r2078;
	add.s32 	%r2086, %r2085, %r2083;
	add.s32 	%r2087, %r2086, %r746;
	shf.l.wrap.b32 	%r2088, %r2073, %r2073, 30;
	shf.l.wrap.b32 	%r2089, %r2073, %r2073, 19;
	xor.b32  	%r2090, %r2088, %r2089;
	shf.l.wrap.b32 	%r2091, %r2073, %r2073, 10;
	xor.b32  	%r2092, %r2090, %r2091;
	xor.b32  	%r2093, %r2047, %r2021;
	and.b32  	%r2094, %r2073, %r2093;
	and.b32  	%r2095, %r2047, %r2021;
	xor.b32  	%r2096, %r2094, %r2095;
	add.s32 	%r2097, %r2092, %r2096;
	add.s32 	%r2098, %r2087, %r1995;
	add.s32 	%r2099, %r2097, %r2087;
	shf.l.wrap.b32 	%r2100, %r2098, %r2098, 26;
	shf.l.wrap.b32 	%r2101, %r2098, %r2098, 21;
	xor.b32  	%r2102, %r2100, %r2101;
	shf.l.wrap.b32 	%r2103, %r2098, %r2098, 7;
	xor.b32  	%r2104, %r2102, %r2103;
	and.b32  	%r2105, %r2098, %r2072;
	not.b32 	%r2106, %r2098;
	and.b32  	%r2107, %r2046, %r2106;
	or.b32  	%r2108, %r2105, %r2107;
	ld.const.u32 	%r2109, [K256+168];
	add.s32 	%r2110, %r2108, %r2020;
	add.s32 	%r2111, %r2110, %r2104;
	add.s32 	%r2112, %r2111, %r2109;
	add.s32 	%r2113, %r2112, %r759;
	shf.l.wrap.b32 	%r2114, %r2099, %r2099, 30;
	shf.l.wrap.b32 	%r2115, %r2099, %r2099, 19;
	xor.b32  	%r2116, %r2114, %r2115;
	shf.l.wrap.b32 	%r2117, %r2099, %r2099, 10;
	xor.b32  	%r2118, %r2116, %r2117;
	xor.b32  	%r2119, %r2073, %r2047;
	and.b32  	%r2120, %r2099, %r2119;
	and.b32  	%r2121, %r2073, %r2047;
	xor.b32  	%r2122, %r2120, %r2121;
	add.s32 	%r2123, %r2118, %r2122;
	add.s32 	%r2124, %r2113, %r2021;
	add.s32 	%r2125, %r2123, %r2113;
	shf.l.wrap.b32 	%r2126, %r2124, %r2124, 26;
	shf.l.wrap.b32 	%r2127, %r2124, %r2124, 21;
	xor.b32  	%r2128, %r2126, %r2127;
	shf.l.wrap.b32 	%r2129, %r2124, %r2124, 7;
	xor.b32  	%r2130, %r2128, %r2129;
	and.b32  	%r2131, %r2124, %r2098;
	not.b32 	%r2132, %r2124;
	and.b32  	%r2133, %r2072, %r2132;
	or.b32  	%r2134, %r2131, %r2133;
	ld.const.u32 	%r2135, [K256+172];
	add.s32 	%r2136, %r2134, %r2046;
	add.s32 	%r2137, %r2136, %r2130;
	add.s32 	%r2138, %r2137, %r2135;
	add.s32 	%r2139, %r2138, %r772;
	shf.l.wrap.b32 	%r2140, %r2125, %r2125, 30;
	shf.l.wrap.b32 	%r2141, %r2125, %r2125, 19;
	xor.b32  	%r2142, %r2140, %r2141;
	shf.l.wrap.b32 	%r2143, %r2125, %r2125, 10;
	xor.b32  	%r2144, %r2142, %r2143;
	xor.b32  	%r2145, %r2099, %r2073;
	and.b32  	%r2146, %r2125, %r2145;
	and.b32  	%r2147, %r2099, %r2073;
	xor.b32  	%r2148, %r2146, %r2147;
	add.s32 	%r2149, %r2144, %r2148;
	add.s32 	%r2150, %r2139, %r2047;
	add.s32 	%r2151, %r2149, %r2139;
	shf.l.wrap.b32 	%r2152, %r2150, %r2150, 26;
	shf.l.wrap.b32 	%r2153, %r2150, %r2150, 21;
	xor.b32  	%r2154, %r2152, %r2153;
	shf.l.wrap.b32 	%r2155, %r2150, %r2150, 7;
	xor.b32  	%r2156, %r2154, %r2155;
	and.b32  	%r2157, %r2150, %r2124;
	not.b32 	%r2158, %r2150;
	and.b32  	%r2159, %r2098, %r2158;
	or.b32  	%r2160, %r2157, %r2159;
	ld.const.u32 	%r2161, [K256+176];
	add.s32 	%r2162, %r2160, %r2072;
	add.s32 	%r2163, %r2162, %r2156;
	add.s32 	%r2164, %r2163, %r2161;
	add.s32 	%r2165, %r2164, %r785;
	shf.l.wrap.b32 	%r2166, %r2151, %r2151, 30;
	shf.l.wrap.b32 	%r2167, %r2151, %r2151, 19;
	xor.b32  	%r2168, %r2166, %r2167;
	shf.l.wrap.b32 	%r2169, %r2151, %r2151, 10;
	xor.b32  	%r2170, %r2168, %r2169;
	xor.b32  	%r2171, %r2125, %r2099;
	and.b32  	%r2172, %r2151, %r2171;
	and.b32  	%r2173, %r2125, %r2099;
	xor.b32  	%r2174, %r2172, %r2173;
	add.s32 	%r2175, %r2170, %r2174;
	add.s32 	%r2176, %r2165, %r2073;
	add.s32 	%r2177, %r2175, %r2165;
	shf.l.wrap.b32 	%r2178, %r2176, %r2176, 26;
	shf.l.wrap.b32 	%r2179, %r2176, %r2176, 21;
	xor.b32  	%r2180, %r2178, %r2179;
	shf.l.wrap.b32 	%r2181, %r2176, %r2176, 7;
	xor.b32  	%r2182, %r2180, %r2181;
	and.b32  	%r2183, %r2176, %r2150;
	not.b32 	%r2184, %r2176;
	and.b32  	%r2185, %r2124, %r2184;
	or.b32  	%r2186, %r2183, %r2185;
	ld.const.u32 	%r2187, [K256+180];
	add.s32 	%r2188, %r2186, %r2098;
	add.s32 	%r2189, %r2188, %r2182;
	add.s32 	%r2190, %r2189, %r2187;
	add.s32 	%r2191, %r2190, %r798;
	shf.l.wrap.b32 	%r2192, %r2177, %r2177, 30;
	shf.l.wrap.b32 	%r2193, %r2177, %r2177, 19;
	xor.b32  	%r2194, %r2192, %r2193;
	shf.l.wrap.b32 	%r2195, %r2177, %r2177, 10;
	xor.b32  	%r2196, %r2194, %r2195;
	xor.b32  	%r2197, %r2151, %r2125;
	and.b32  	%r2198, %r2177, %r2197;
	and.b32  	%r2199, %r2151, %r2125;
	xor.b32  	%r2200, %r2198, %r2199;
	add.s32 	%r2201, %r2196, %r2200;
	add.s32 	%r2202, %r2191, %r2099;
	add.s32 	%r2203, %r2201, %r2191;
	shf.l.wrap.b32 	%r2204, %r2202, %r2202, 26;
	shf.l.wrap.b32 	%r2205, %r2202, %r2202, 21;
	xor.b32  	%r2206, %r2204, %r2205;
	shf.l.wrap.b32 	%r2207, %r2202, %r2202, 7;
	xor.b32  	%r2208, %r2206, %r2207;
	and.b32  	%r2209, %r2202, %r2176;
	not.b32 	%r2210, %r2202;
	and.b32  	%r2211, %r2150, %r2210;
	or.b32  	%r2212, %r2209, %r2211;
	ld.const.u32 	%r2213, [K256+184];
	add.s32 	%r2214, %r2212, %r2124;
	add.s32 	%r2215, %r2214, %r2208;
	add.s32 	%r2216, %r2215, %r2213;
	add.s32 	%r2217, %r2216, %r811;
	shf.l.wrap.b32 	%r2218, %r2203, %r2203, 30;
	shf.l.wrap.b32 	%r2219, %r2203, %r2203, 19;
	xor.b32  	%r2220, %r2218, %r2219;
	shf.l.wrap.b32 	%r2221, %r2203, %r2203, 10;
	xor.b32  	%r2222, %r2220, %r2221;
	xor.b32  	%r2223, %r2177, %r2151;
	and.b32  	%r2224, %r2203, %r2223;
	and.b32  	%r2225, %r2177, %r2151;
	xor.b32  	%r2226, %r2224, %r2225;
	add.s32 	%r2227, %r2222, %r2226;
	add.s32 	%r2228, %r2217, %r2125;
	add.s32 	%r2229, %r2227, %r2217;
	shf.l.wrap.b32 	%r2230, %r2228, %r2228, 26;
	shf.l.wrap.b32 	%r2231, %r2228, %r2228, 21;
	xor.b32  	%r2232, %r2230, %r2231;
	shf.l.wrap.b32 	%r2233, %r2228, %r2228, 7;
	xor.b32  	%r2234, %r2232, %r2233;
	and.b32  	%r2235, %r2228, %r2202;
	not.b32 	%r2236, %r2228;
	and.b32  	%r2237, %r2176, %r2236;
	or.b32  	%r2238, %r2235, %r2237;
	ld.const.u32 	%r2239, [K256+188];
	add.s32 	%r2240, %r2238, %r2150;
	add.s32 	%r2241, %r2240, %r2234;
	add.s32 	%r2242, %r2241, %r2239;
	add.s32 	%r2243, %r2242, %r824;
	shf.l.wrap.b32 	%r2244, %r2229, %r2229, 30;
	shf.l.wrap.b32 	%r2245, %r2229, %r2229, 19;
	xor.b32  	%r2246, %r2244, %r2245;
	shf.l.wrap.b32 	%r2247, %r2229, %r2229, 10;
	xor.b32  	%r2248, %r2246, %r2247;
	xor.b32  	%r2249, %r2203, %r2177;
	and.b32  	%r2250, %r2229, %r2249;
	and.b32  	%r2251, %r2203, %r2177;
	xor.b32  	%r2252, %r2250, %r2251;
	add.s32 	%r2253, %r2248, %r2252;
	add.s32 	%r2254, %r2243, %r2151;
	add.s32 	%r2255, %r2253, %r2243;
	shf.l.wrap.b32 	%r2256, %r2254, %r2254, 26;
	shf.l.wrap.b32 	%r2257, %r2254, %r2254, 21;
	xor.b32  	%r2258, %r2256, %r2257;
	shf.l.wrap.b32 	%r2259, %r2254, %r2254, 7;
	xor.b32  	%r2260, %r2258, %r2259;
	and.b32  	%r2261, %r2254, %r2228;
	not.b32 	%r2262, %r2254;
	and.b32  	%r2263, %r2202, %r2262;
	or.b32  	%r2264, %r2261, %r2263;
	ld.const.u32 	%r2265, [K256+192];
	add.s32 	%r2266, %r2264, %r2176;
	add.s32 	%r2267, %r2266, %r2260;
	add.s32 	%r2268, %r2267, %r2265;
	add.s32 	%r2269, %r2268, %r837;
	shf.l.wrap.b32 	%r2270, %r2255, %r2255, 30;
	shf.l.wrap.b32 	%r2271, %r2255, %r2255, 19;
	xor.b32  	%r2272, %r2270, %r2271;
	shf.l.wrap.b32 	%r2273, %r2255, %r2255, 10;
	xor.b32  	%r2274, %r2272, %r2273;
	xor.b32  	%r2275, %r2229, %r2203;
	and.b32  	%r2276, %r2255, %r2275;
	and.b32  	%r2277, %r2229, %r2203;
	xor.b32  	%r2278, %r2276, %r2277;
	add.s32 	%r2279, %r2274, %r2278;
	add.s32 	%r2280, %r2269, %r2177;
	add.s32 	%r2281, %r2279, %r2269;
	shf.l.wrap.b32 	%r2282, %r2280, %r2280, 26;
	shf.l.wrap.b32 	%r2283, %r2280, %r2280, 21;
	xor.b32  	%r2284, %r2282, %r2283;
	shf.l.wrap.b32 	%r2285, %r2280, %r2280, 7;
	xor.b32  	%r2286, %r2284, %r2285;
	and.b32  	%r2287, %r2280, %r2254;
	not.b32 	%r2288, %r2280;
	and.b32  	%r2289, %r2228, %r2288;
	or.b32  	%r2290, %r2287, %r2289;
	ld.const.u32 	%r2291, [K256+196];
	add.s32 	%r2292, %r2290, %r2202;
	add.s32 	%r2293, %r2292, %r2286;
	add.s32 	%r2294, %r2293, %r2291;
	add.s32 	%r2295, %r2294, %r850;
	shf.l.wrap.b32 	%r2296, %r2281, %r2281, 30;
	shf.l.wrap.b32 	%r2297, %r2281, %r2281, 19;
	xor.b32  	%r2298, %r2296, %r2297;
	shf.l.wrap.b32 	%r2299, %r2281, %r2281, 10;
	xor.b32  	%r2300, %r2298, %r2299;
	xor.b32  	%r2301, %r2255, %r2229;
	and.b32  	%r2302, %r2281, %r2301;
	and.b32  	%r2303, %r2255, %r2229;
	xor.b32  	%r2304, %r2302, %r2303;
	add.s32 	%r2305, %r2300, %r2304;
	add.s32 	%r2306, %r2295, %r2203;
	add.s32 	%r2307, %r2305, %r2295;
	shf.l.wrap.b32 	%r2308, %r2306, %r2306, 26;
	shf.l.wrap.b32 	%r2309, %r2306, %r2306, 21;
	xor.b32  	%r2310, %r2308, %r2309;
	shf.l.wrap.b32 	%r2311, %r2306, %r2306, 7;
	xor.b32  	%r2312, %r2310, %r2311;
	and.b32  	%r2313, %r2306, %r2280;
	not.b32 	%r2314, %r2306;
	and.b32  	%r2315, %r2254, %r2314;
	or.b32  	%r2316, %r2313, %r2315;
	ld.const.u32 	%r2317, [K256+200];
	add.s32 	%r2318, %r2316, %r2228;
	add.s32 	%r2319, %r2318, %r2312;
	add.s32 	%r2320, %r2319, %r2317;
	add.s32 	%r2321, %r2320, %r863;
	shf.l.wrap.b32 	%r2322, %r2307, %r2307, 30;
	shf.l.wrap.b32 	%r2323, %r2307, %r2307, 19;
	xor.b32  	%r2324, %r2322, %r2323;
	shf.l.wrap.b32 	%r2325, %r2307, %r2307, 10;
	xor.b32  	%r2326, %r2324, %r2325;
	xor.b32  	%r2327, %r2281, %r2255;
	and.b32  	%r2328, %r2307, %r2327;
	and.b32  	%r2329, %r2281, %r2255;
	xor.b32  	%r2330, %r2328, %r2329;
	add.s32 	%r2331, %r2326, %r2330;
	add.s32 	%r2332, %r2321, %r2229;
	add.s32 	%r2333, %r2331, %r2321;
	shf.l.wrap.b32 	%r2334, %r2332, %r2332, 26;
	shf.l.wrap.b32 	%r2335, %r2332, %r2332, 21;
	xor.b32  	%r2336, %r2334, %r2335;
	shf.l.wrap.b32 	%r2337, %r2332, %r2332, 7;
	xor.b32  	%r2338, %r2336, %r2337;
	and.b32  	%r2339, %r2332, %r2306;
	not.b32 	%r2340, %r2332;
	and.b32  	%r2341, %r2280, %r2340;
	or.b32  	%r2342, %r2339, %r2341;
	ld.const.u32 	%r2343, [K256+204];
	add.s32 	%r2344, %r2342, %r2254;
	add.s32 	%r2345, %r2344, %r2338;
	add.s32 	%r2346, %r2345, %r2343;
	add.s32 	%r2347, %r2346, %r876;
	shf.l.wrap.b32 	%r2348, %r2333, %r2333, 30;
	shf.l.wrap.b32 	%r2349, %r2333, %r2333, 19;
	xor.b32  	%r2350, %r2348, %r2349;
	shf.l.wrap.b32 	%r2351, %r2333, %r2333, 10;
	xor.b32  	%r2352, %r2350, %r2351;
	xor.b32  	%r2353, %r2307, %r2281;
	and.b32  	%r2354, %r2333, %r2353;
	and.b32  	%r2355, %r2307, %r2281;
	xor.b32  	%r2356, %r2354, %r2355;
	add.s32 	%r2357, %r2352, %r2356;
	add.s32 	%r2358, %r2347, %r2255;
	add.s32 	%r2359, %r2357, %r2347;
	shf.l.wrap.b32 	%r2360, %r2358, %r2358, 26;
	shf.l.wrap.b32 	%r2361, %r2358, %r2358, 21;
	xor.b32  	%r2362, %r2360, %r2361;
	shf.l.wrap.b32 	%r2363, %r2358, %r2358, 7;
	xor.b32  	%r2364, %r2362, %r2363;
	and.b32  	%r2365, %r2358, %r2332;
	not.b32 	%r2366, %r2358;
	and.b32  	%r2367, %r2306, %r2366;
	or.b32  	%r2368, %r2365, %r2367;
	ld.const.u32 	%r2369, [K256+208];
	add.s32 	%r2370, %r2368, %r2280;
	add.s32 	%r2371, %r2370, %r2364;
	add.s32 	%r2372, %r2371, %r2369;
	add.s32 	%r2373, %r2372, %r889;
	shf.l.wrap.b32 	%r2374, %r2359, %r2359, 30;
	shf.l.wrap.b32 	%r2375, %r2359, %r2359, 19;
	xor.b32  	%r2376, %r2374, %r2375;
	shf.l.wrap.b32 	%r2377, %r2359, %r2359, 10;
	xor.b32  	%r2378, %r2376, %r2377;
	xor.b32  	%r2379, %r2333, %r2307;
	and.b32  	%r2380, %r2359, %r2379;
	and.b32  	%r2381, %r2333, %r2307;
	xor.b32  	%r2382, %r2380, %r2381;
	add.s32 	%r2383, %r2378, %r2382;
	add.s32 	%r2384, %r2373, %r2281;
	add.s32 	%r2385, %r2383, %r2373;
	shf.l.wrap.b32 	%r2386, %r2384, %r2384, 26;
	shf.l.wrap.b32 	%r2387, %r2384, %r2384, 21;
	xor.b32  	%r2388, %r2386, %r2387;
	shf.l.wrap.b32 	%r2389, %r2384, %r2384, 7;
	xor.b32  	%r2390, %r2388, %r2389;
	and.b32  	%r2391, %r2384, %r2358;
	not.b32 	%r2392, %r2384;
	and.b32  	%r2393, %r2332, %r2392;
	or.b32  	%r2394, %r2391, %r2393;
	ld.const.u32 	%r2395, [K256+212];
	add.s32 	%r2396, %r2394, %r2306;
	add.s32 	%r2397, %r2396, %r2390;
	add.s32 	%r2398, %r2397, %r2395;
	add.s32 	%r2399, %r2398, %r902;
	shf.l.wrap.b32 	%r2400, %r2385, %r2385, 30;
	shf.l.wrap.b32 	%r2401, %r2385, %r2385, 19;
	xor.b32  	%r2402, %r2400, %r2401;
	shf.l.wrap.b32 	%r2403, %r2385, %r2385, 10;
	xor.b32  	%r2404, %r2402, %r2403;
	xor.b32  	%r2405, %r2359, %r2333;
	and.b32  	%r2406, %r2385, %r2405;
	and.b32  	%r2407, %r2359, %r2333;
	xor.b32  	%r2408, %r2406, %r2407;
	add.s32 	%r2409, %r2404, %r2408;
	add.s32 	%r2410, %r2399, %r2307;
	add.s32 	%r2411, %r2409, %r2399;
	shf.l.wrap.b32 	%r2412, %r2410, %r2410, 26;
	shf.l.wrap.b32 	%r2413, %r2410, %r2410, 21;
	xor.b32  	%r2414, %r2412, %r2413;
	shf.l.wrap.b32 	%r2415, %r2410, %r2410, 7;
	xor.b32  	%r2416, %r2414, %r2415;
	and.b32  	%r2417, %r2410, %r2384;
	not.b32 	%r2418, %r2410;
	and.b32  	%r2419, %r2358, %r2418;
	or.b32  	%r2420, %r2417, %r2419;
	ld.const.u32 	%r2421, [K256+216];
	add.s32 	%r2422, %r2420, %r2332;
	add.s32 	%r2423, %r2422, %r2416;
	add.s32 	%r2424, %r2423, %r2421;
	add.s32 	%r2425, %r2424, %r915;
	shf.l.wrap.b32 	%r2426, %r2411, %r2411, 30;
	shf.l.wrap.b32 	%r2427, %r2411, %r2411, 19;
	xor.b32  	%r2428, %r2426, %r2427;
	shf.l.wrap.b32 	%r2429, %r2411, %r2411, 10;
	xor.b32  	%r2430, %r2428, %r2429;
	xor.b32  	%r2431, %r2385, %r2359;
	and.b32  	%r2432, %r2411, %r2431;
	and.b32  	%r2433, %r2385, %r2359;
	xor.b32  	%r2434, %r2432, %r2433;
	add.s32 	%r2435, %r2430, %r2434;
	add.s32 	%r2436, %r2425, %r2333;
	add.s32 	%r2437, %r2435, %r2425;
	shf.l.wrap.b32 	%r2438, %r2436, %r2436, 26;
	shf.l.wrap.b32 	%r2439, %r2436, %r2436, 21;
	xor.b32  	%r2440, %r2438, %r2439;
	shf.l.wrap.b32 	%r2441, %r2436, %r2436, 7;
	xor.b32  	%r2442, %r2440, %r2441;
	and.b32  	%r2443, %r2436, %r2410;
	not.b32 	%r2444, %r2436;
	and.b32  	%r2445, %r2384, %r2444;
	or.b32  	%r2446, %r2443, %r2445;
	ld.const.u32 	%r2447, [K256+220];
	add.s32 	%r2448, %r2446, %r2358;
	add.s32 	%r2449, %r2448, %r2442;
	add.s32 	%r2450, %r2449, %r2447;
	add.s32 	%r2451, %r2450, %r928;
	shf.l.wrap.b32 	%r2452, %r2437, %r2437, 30;
	shf.l.wrap.b32 	%r2453, %r2437, %r2437, 19;
	xor.b32  	%r2454, %r2452, %r2453;
	shf.l.wrap.b32 	%r2455, %r2437, %r2437, 10;
	xor.b32  	%r2456, %r2454, %r2455;
	xor.b32  	%r2457, %r2411, %r2385;
	and.b32  	%r2458, %r2437, %r2457;
	and.b32  	%r2459, %r2411, %r2385;
	xor.b32  	%r2460, %r2458, %r2459;
	add.s32 	%r2461, %r2456, %r2460;
	add.s32 	%r2462, %r2451, %r2359;
	add.s32 	%r2463, %r2461, %r2451;
	shf.l.wrap.b32 	%r2464, %r2462, %r2462, 26;
	shf.l.wrap.b32 	%r2465, %r2462, %r2462, 21;
	xor.b32  	%r2466, %r2464, %r2465;
	shf.l.wrap.b32 	%r2467, %r2462, %r2462, 7;
	xor.b32  	%r2468, %r2466, %r2467;
	and.b32  	%r2469, %r2462, %r2436;
	not.b32 	%r2470, %r2462;
	and.b32  	%r2471, %r2410, %r2470;
	or.b32  	%r2472, %r2469, %r2471;
	ld.const.u32 	%r2473, [K256+224];
	add.s32 	%r2474, %r2472, %r2384;
	add.s32 	%r2475, %r2474, %r2468;
	add.s32 	%r2476, %r2475, %r2473;
	add.s32 	%r2477, %r2476, %r941;
	shf.l.wrap.b32 	%r2478, %r2463, %r2463, 30;
	shf.l.wrap.b32 	%r2479, %r2463, %r2463, 19;
	xor.b32  	%r2480, %r2478, %r2479;
	shf.l.wrap.b32 	%r2481, %r2463, %r2463, 10;
	xor.b32  	%r2482, %r2480, %r2481;
	xor.b32  	%r2483, %r2437, %r2411;
	and.b32  	%r2484, %r2463, %r2483;
	and.b32  	%r2485, %r2437, %r2411;
	xor.b32  	%r2486, %r2484, %r2485;
	add.s32 	%r2487, %r2482, %r2486;
	add.s32 	%r2488, %r2477, %r2385;
	add.s32 	%r2489, %r2487, %r2477;
	shf.l.wrap.b32 	%r2490, %r2488, %r2488, 26;
	shf.l.wrap.b32 	%r2491, %r2488, %r2488, 21;
	xor.b32  	%r2492, %r2490, %r2491;
	shf.l.wrap.b32 	%r2493, %r2488, %r2488, 7;
	xor.b32  	%r2494, %r2492, %r2493;
	and.b32  	%r2495, %r2488, %r2462;
	not.b32 	%r2496, %r2488;
	and.b32  	%r2497, %r2436, %r2496;
	or.b32  	%r2498, %r2495, %r2497;
	ld.const.u32 	%r2499, [K256+228];
	add.s32 	%r2500, %r2498, %r2410;
	add.s32 	%r2501, %r2500, %r2494;
	add.s32 	%r2502, %r2501, %r2499;
	add.s32 	%r2503, %r2502, %r954;
	shf.l.wrap.b32 	%r2504, %r2489, %r2489, 30;
	shf.l.wrap.b32 	%r2505, %r2489, %r2489, 19;
	xor.b32  	%r2506, %r2504, %r2505;
	shf.l.wrap.b32 	%r2507, %r2489, %r2489, 10;
	xor.b32  	%r2508, %r2506, %r2507;
	xor.b32  	%r2509, %r2463, %r2437;
	and.b32  	%r2510, %r2489, %r2509;
	and.b32  	%r2511, %r2463, %r2437;
	xor.b32  	%r2512, %r2510, %r2511;
	add.s32 	%r2513, %r2508, %r2512;
	add.s32 	%r2514, %r2503, %r2411;
	add.s32 	%r2515, %r2513, %r2503;
	shf.l.wrap.b32 	%r2516, %r2514, %r2514, 26;
	shf.l.wrap.b32 	%r2517, %r2514, %r2514, 21;
	xor.b32  	%r2518, %r2516, %r2517;
	shf.l.wrap.b32 	%r2519, %r2514, %r2514, 7;
	xor.b32  	%r2520, %r2518, %r2519;
	and.b32  	%r2521, %r2514, %r2488;
	not.b32 	%r2522, %r2514;
	and.b32  	%r2523, %r2462, %r2522;
	or.b32  	%r2524, %r2521, %r2523;
	ld.const.u32 	%r2525, [K256+232];
	add.s32 	%r2526, %r2524, %r2436;
	add.s32 	%r2527, %r2526, %r2520;
	add.s32 	%r2528, %r2527, %r2525;
	add.s32 	%r2529, %r2528, %r967;
	shf.l.wrap.b32 	%r2530, %r2515, %r2515, 30;
	shf.l.wrap.b32 	%r2531, %r2515, %r2515, 19;
	xor.b32  	%r2532, %r2530, %r2531;
	shf.l.wrap.b32 	%r2533, %r2515, %r2515, 10;
	xor.b32  	%r2534, %r2532, %r2533;
	xor.b32  	%r2535, %r2489, %r2463;
	and.b32  	%r2536, %r2515, %r2535;
	and.b32  	%r2537, %r2489, %r2463;
	xor.b32  	%r2538, %r2536, %r2537;
	add.s32 	%r2539, %r2534, %r2538;
	add.s32 	%r2540, %r2529, %r2437;
	add.s32 	%r2541, %r2539, %r2529;
	shf.l.wrap.b32 	%r2542, %r2540, %r2540, 26;
	shf.l.wrap.b32 	%r2543, %r2540, %r2540, 21;
	xor.b32  	%r2544, %r2542, %r2543;
	shf.l.wrap.b32 	%r2545, %r2540, %r2540, 7;
	xor.b32  	%r2546, %r2544, %r2545;
	and.b32  	%r2547, %r2540, %r2514;
	not.b32 	%r2548, %r2540;
	and.b32  	%r2549, %r2488, %r2548;
	or.b32  	%r2550, %r2547, %r2549;
	ld.const.u32 	%r2551, [K256+236];
	add.s32 	%r2552, %r2550, %r2462;
	add.s32 	%r2553, %r2552, %r2546;
	add.s32 	%r2554, %r2553, %r2551;
	add.s32 	%r2555, %r2554, %r980;
	shf.l.wrap.b32 	%r2556, %r2541, %r2541, 30;
	shf.l.wrap.b32 	%r2557, %r2541, %r2541, 19;
	xor.b32  	%r2558, %r2556, %r2557;
	shf.l.wrap.b32 	%r2559, %r2541, %r2541, 10;
	xor.b32  	%r2560, %r2558, %r2559;
	xor.b32  	%r2561, %r2515, %r2489;
	and.b32  	%r2562, %r2541, %r2561;
	and.b32  	%r2563, %r2515, %r2489;
	xor.b32  	%r2564, %r2562, %r2563;
	add.s32 	%r2565, %r2560, %r2564;
	add.s32 	%r2566, %r2555, %r2463;
	add.s32 	%r2567, %r2565, %r2555;
	shf.l.wrap.b32 	%r2568, %r2566, %r2566, 26;
	shf.l.wrap.b32 	%r2569, %r2566, %r2566, 21;
	xor.b32  	%r2570, %r2568, %r2569;
	shf.l.wrap.b32 	%r2571, %r2566, %r2566, 7;
	xor.b32  	%r2572, %r2570, %r2571;
	and.b32  	%r2573, %r2566, %r2540;
	not.b32 	%r2574, %r2566;
	and.b32  	%r2575, %r2514, %r2574;
	or.b32  	%r2576, %r2573, %r2575;
	ld.const.u32 	%r2577, [K256+240];
	add.s32 	%r2578, %r2576, %r2488;
	add.s32 	%r2579, %r2578, %r2572;
	add.s32 	%r2580, %r2579, %r2577;
	add.s32 	%r2581, %r2580, %r993;
	shf.l.wrap.b32 	%r2582, %r2567, %r2567, 30;
	shf.l.wrap.b32 	%r2583, %r2567, %r2567, 19;
	xor.b32  	%r2584, %r2582, %r2583;
	shf.l.wrap.b32 	%r2585, %r2567, %r2567, 10;
	xor.b32  	%r2586, %r2584, %r2585;
	xor.b32  	%r2587, %r2541, %r2515;
	and.b32  	%r2588, %r2567, %r2587;
	and.b32  	%r2589, %r2541, %r2515;
	xor.b32  	%r2590, %r2588, %r2589;
	add.s32 	%r2591, %r2586, %r2590;
	add.s32 	%r2592, %r2581, %r2489;
	add.s32 	%r2593, %r2591, %r2581;
	shf.l.wrap.b32 	%r2594, %r2592, %r2592, 26;
	shf.l.wrap.b32 	%r2595, %r2592, %r2592, 21;
	xor.b32  	%r2596, %r2594, %r2595;
	shf.l.wrap.b32 	%r2597, %r2592, %r2592, 7;
	xor.b32  	%r2598, %r2596, %r2597;
	and.b32  	%r2599, %r2592, %r2566;
	not.b32 	%r2600, %r2592;
	and.b32  	%r2601, %r2540, %r2600;
	or.b32  	%r2602, %r2599, %r2601;
	ld.const.u32 	%r2603, [K256+244];
	add.s32 	%r2604, %r2602, %r2514;
	add.s32 	%r2605, %r2604, %r2598;
	add.s32 	%r2606, %r2605, %r2603;
	add.s32 	%r2607, %r2606, %r1006;
	shf.l.wrap.b32 	%r2608, %r2593, %r2593, 30;
	shf.l.wrap.b32 	%r2609, %r2593, %r2593, 19;
	xor.b32  	%r2610, %r2608, %r2609;
	shf.l.wrap.b32 	%r2611, %r2593, %r2593, 10;
	xor.b32  	%r2612, %r2610, %r2611;
	xor.b32  	%r2613, %r2567, %r2541;
	and.b32  	%r2614, %r2593, %r2613;
	and.b32  	%r2615, %r2567, %r2541;
	xor.b32  	%r2616, %r2614, %r2615;
	add.s32 	%r2617, %r2612, %r2616;
	add.s32 	%r2618, %r2607, %r2515;
	add.s32 	%r2619, %r2617, %r2607;
	shf.l.wrap.b32 	%r2620, %r2618, %r2618, 26;
	shf.l.wrap.b32 	%r2621, %r2618, %r2618, 21;
	xor.b32  	%r2622, %r2620, %r2621;
	shf.l.wrap.b32 	%r2623, %r2618, %r2618, 7;
	xor.b32  	%r2624, %r2622, %r2623;
	and.b32  	%r2625, %r2618, %r2592;
	not.b32 	%r2626, %r2618;
	and.b32  	%r2627, %r2566, %r2626;
	or.b32  	%r2628, %r2625, %r2627;
	ld.const.u32 	%r2629, [K256+248];
	add.s32 	%r2630, %r2628, %r2540;
	add.s32 	%r2631, %r2630, %r2624;
	add.s32 	%r2632, %r2631, %r2629;
	add.s32 	%r2633, %r2632, %r1019;
	shf.l.wrap.b32 	%r2634, %r2619, %r2619, 30;
	shf.l.wrap.b32 	%r2635, %r2619, %r2619, 19;
	xor.b32  	%r2636, %r2634, %r2635;
	shf.l.wrap.b32 	%r2637, %r2619, %r2619, 10;
	xor.b32  	%r2638, %r2636, %r2637;
	xor.b32  	%r2639, %r2593, %r2567;
	and.b32  	%r2640, %r2619, %r2639;
	and.b32  	%r2641, %r2593, %r2567;
	xor.b32  	%r2642, %r2640, %r2641;
	add.s32 	%r2643, %r2638, %r2642;
	add.s32 	%r2644, %r2633, %r2541;
	add.s32 	%r2645, %r2643, %r2633;
	shf.l.wrap.b32 	%r2646, %r2644, %r2644, 26;
	shf.l.wrap.b32 	%r2647, %r2644, %r2644, 21;
	xor.b32  	%r2648, %r2646, %r2647;
	shf.l.wrap.b32 	%r2649, %r2644, %r2644, 7;
	xor.b32  	%r2650, %r2648, %r2649;
	and.b32  	%r2651, %r2644, %r2618;
	not.b32 	%r2652, %r2644;
	and.b32  	%r2653, %r2592, %r2652;
	or.b32  	%r2654, %r2651, %r2653;
	ld.const.u32 	%r2655, [K256+252];
	add.s32 	%r2656, %r2654, %r2566;
	add.s32 	%r2657, %r2656, %r2650;
	add.s32 	%r2658, %r2657, %r2655;
	add.s32 	%r2659, %r2658, %r1032;
	shf.l.wrap.b32 	%r2660, %r2645, %r2645, 30;
	shf.l.wrap.b32 	%r2661, %r2645, %r2645, 19;
	xor.b32  	%r2662, %r2660, %r2661;
	shf.l.wrap.b32 	%r2663, %r2645, %r2645, 10;
	xor.b32  	%r2664, %r2662, %r2663;
	xor.b32  	%r2665, %r2619, %r2593;
	and.b32  	%r2666, %r2645, %r2665;
	and.b32  	%r2667, %r2619, %r2593;
	xor.b32  	%r2668, %r2666, %r2667;
	add.s32 	%r2669, %r2664, %r2668;
	add.s32 	%r33, %r2669, %r2659;
	setp.lt.s32 	%p20, %r2693, 3;
	mov.b32 	%r212, 1;
	mov.u32 	%r2706, %r212;
	@%p20 bra 	$L__BB3_30;
	ld.param.u32 	%r2694, [_Z24kernel_validate_mnemonicPiiiS__param_1];
	add.s32 	%r2671, %r33, 1779033703;
	shr.u32 	%r34, %r2671, 24;
	mul.lo.s32 	%r35, %r2694, %r32;
	mov.b32 	%r2705, 0;
	bra.uni 	$L__BB3_29;
$L__BB3_28:
	add.s32 	%r2705, %r2705, 1;
	setp.eq.s32 	%p23, %r2705, %r3;
	mov.u32 	%r2706, %r212;
	@%p23 bra 	$L__BB3_30;
$L__BB3_29:
	ld.param.u32 	%r2695, [_Z24kernel_validate_mnemonicPiiiS__param_1];
	ld.param.u64 	%rd81, [_Z24kernel_validate_mnemonicPiiiS__param_0];
	mul.lo.s32 	%r2673, %r2695, 11;
	sub.s32 	%r2674, %r2673, %r3;
	add.s32 	%r2675, %r2705, %r2674;
	mul.hi.s32 	%r2676, %r2675, 780903145;
	shr.u32 	%r2677, %r2676, 31;
	shr.s32 	%r2678, %r2676, 1;
	add.s32 	%r2679, %r2678, %r2677;
	mul.lo.s32 	%r2680, %r2679, 11;
	sub.s32 	%r2681, %r2680, %r2675;
	add.s32 	%r2682, %r2681, 10;
	add.s32 	%r2683, %r2679, %r35;
	cvta.to.global.u64 	%rd75, %rd81;
	mul.wide.s32 	%rd76, %r2683, 4;
	add.s64 	%rd77, %rd75, %rd76;
	ld.global.u32 	%r2684, [%rd77];
	shr.u32 	%r2685, %r2684, %r2682;
	sub.s32 	%r2686, 7, %r2705;
	shr.u32 	%r2687, %r34, %r2686;
	xor.b32  	%r2688, %r2687, %r2685;
	and.b32  	%r2689, %r2688, 1;
	setp.eq.b32 	%p21, %r2689, 1;
	not.pred 	%p22, %p21;
	mov.b32 	%r2706, 0;
	@%p22 bra 	$L__BB3_28;
$L__BB3_30:
	ld.param.u64 	%rd82, [_Z24kernel_validate_mnemonicPiiiS__param_3];
	cvta.to.global.u64 	%rd78, %rd82;
	mul.wide.s32 	%rd79, %r32, 4;
	add.s64 	%rd80, %rd78, %rd79;
	st.global.u32 	[%rd80], %r2706;
$L__BB3_31:
	ret;

}
	// .globl	search_seeds
.visible .entry search_seeds(
	.param .u64 .ptr .align 1 search_seeds_param_0,
	.param .u64 .ptr .align 1 search_seeds_param_1,
	.param .u64 search_seeds_param_2,
	.param .u64 search_seeds_param_3,
	.param .u32 search_seeds_param_4,
	.param .u32 search_seeds_param_5,
	.param .u64 .ptr .align 1 search_seeds_param_6,
	.param .u64 .ptr .align 1 search_seeds_param_7,
	.param .u32 search_seeds_param_8,
	.param .u32 search_seeds_param_9,
	.param .u64 .ptr .align 1 search_seeds_param_10
)
{
	.local .align 16 .b8 	__local_depot4[640];
	.reg .b64 	%SP;
	.reg .b64 	%SPL;
	.reg .pred 	%p<383>;
	.reg .b16 	%rs<464>;
	.reg .b32 	%r<11420>;
	.reg .b64 	%rd<15860>;

	mov.u64 	%SPL, __local_depot4;
	cvta.local.u64 	%SP, %SPL;
	ld.param.u64 	%rd656, [search_seeds_param_0];
	ld.param.u64 	%rd658, [search_seeds_param_2];
	ld.param.u64 	%rd660, [search_seeds_param_3];
	ld.param.u32 	%r11341, [search_seeds_param_5];
	ld.param.u64 	%rd661, [search_seeds_param_6];
	ld.param.u64 	%rd662, [search_seeds_param_7];
	cvta.to.global.u64 	%rd1, %rd661;
	cvta.to.global.u64 	%rd2, %rd656;
	cvta.to.global.u64 	%rd3, %rd662;
	add.u64 	%rd15834, %SPL, 0;
	add.u64 	%rd5, %SPL, 0;
	add.u64 	%rd6, %SPL, 0;
	add.u64 	%rd7, %SPL, 0;
	add.u64 	%rd8, %SPL, 0;
	add.u64 	%rd9, %SPL, 0;
	add.u64 	%rd10, %SPL, 0;
	add.u64 	%rd11, %SPL, 0;
	add.u64 	%rd12, %SPL, 0;
	add.u64 	%rd13, %SPL, 0;
	add.u64 	%rd14, %SPL, 480;
	add.u64 	%rd15, %SPL, 608;
	add.u64 	%rd15625, %SPL, 224;
	add.u64 	%rd17, %SPL, 192;
	mov.u32 	%r192, %ctaid.x;
	mov.u32 	%r193, %ntid.x;
	mov.u32 	%r194, %tid.x;
	mad.lo.s32 	%r195, %r192, %r193, %r194;
	cvt.u64.u32 	%rd18, %r195;
	setp.le.u64 	%p1, %rd660, %rd18;
	@%p1 bra 	$L__BB4_366;
	add.s64 	%rd15622, %rd658, %rd18;
	setp.lt.s32 	%p2, %r11341, 1;
	@%p2 bra 	$L__BB4_14;
	and.b32  	%r1, %r11341, 15;
	setp.lt.u32 	%p3, %r11341, 16;
	mov.b32 	%r11334, 0;
	@%p3 bra 	$L__BB4_5;
	and.b32  	%r11334, %r11341, 2147483632;
	neg.s32 	%r11338, %r11334;
	add.s64 	%rd15620, %rd1, 32;
	add.s64 	%rd15619, %rd15, 16;
$L__BB4_4:
	.pragma "nounroll";
	ld.global.u32 	%r197, [%rd15620+-32];
	st.local.u16 	[%rd15619+-16], %r197;
	ld.global.u32 	%r198, [%rd15620+-28];
	st.local.u16 	[%rd15619+-14], %r198;
	ld.global.u32 	%r199, [%rd15620+-24];
	st.local.u16 	[%rd15619+-12], %r199;
	ld.global.u32 	%r200, [%rd15620+-20];
	st.local.u16 	[%rd15619+-10], %r200;
	ld.global.u32 	%r201, [%rd15620+-16];
	st.local.u16 	[%rd15619+-8], %r201;
	ld.global.u32 	%r202, [%rd15620+-12];
	st.local.u16 	[%rd15619+-6], %r202;
	ld.global.u32 	%r203, [%rd15620+-8];
	st.local.u16 	[%rd15619+-4], %r203;
	ld.global.u32 	%r204, [%rd15620+-4];
	st.local.u16 	[%rd15619+-2], %r204;
	ld.global.u32 	%r205, [%rd15620];
	st.local.u16 	[%rd15619], %r205;
	ld.global.u32 	%r206, [%rd15620+4];
	st.local.u16 	[%rd15619+2], %r206;
	ld.global.u32 	%r207, [%rd15620+8];
	st.local.u16 	[%rd15619+4], %r207;
	ld.global.u32 	%r208, [%rd15620+12];
	st.local.u16 	[%rd15619+6], %r208;
	ld.global.u32 	%r209, [%rd15620+16];
	st.local.u16 	[%rd15619+8], %r209;
	ld.global.u32 	%r210, [%rd15620+20];
	st.local.u16 	[%rd15619+10], %r210;
	ld.global.u32 	%r211, [%rd15620+24];
	st.local.u16 	[%rd15619+12], %r211;
	ld.global.u32 	%r212, [%rd15620+28];
	st.local.u16 	[%rd15619+14], %r212;
	add.s32 	%r11338, %r11338, 16;
	add.s64 	%rd15620, %rd15620, 64;
	add.s64 	%rd15619, %rd15619, 32;
	setp.eq.s32 	%p4, %r11338, 0;
	@%p4 bra 	$L__BB4_5;
	bra.uni 	$L__BB4_4;
$L__BB4_5:
	setp.eq.s32 	%p5, %r1, 0;
	@%p5 bra 	$L__BB4_14;
	and.b32  	%r5, %r11341, 7;
	setp.lt.u32 	%p6, %r1, 8;
	@%p6 bra 	$L__BB4_8;
	mul.wide.u32 	%rd677, %r11334, 4;
	add.s64 	%rd678, %rd1, %rd677;
	ld.global.u32 	%r213, [%rd678];
	mul.wide.u32 	%rd679, %r11334, 2;
	add.s64 	%rd680, %rd15, %rd679;
	st.local.u16 	[%rd680], %r213;
	ld.global.u32 	%r214, [%rd678+4];
	st.local.u16 	[%rd680+2], %r214;
	ld.global.u32 	%r215, [%rd678+8];
	st.local.u16 	[%rd680+4], %r215;
	ld.global.u32 	%r216, [%rd678+12];
	st.local.u16 	[%rd680+6], %r216;
	ld.global.u32 	%r217, [%rd678+16];
	st.local.u16 	[%rd680+8], %r217;
	ld.global.u32 	%r218, [%rd678+20];
	st.local.u16 	[%rd680+10], %r218;
	ld.global.u32 	%r219, [%rd678+24];
	st.local.u16 	[%rd680+12], %r219;
	ld.global.u32 	%r220, [%rd678+28];
	st.local.u16 	[%rd680+14], %r220;
	add.s32 	%r11334, %r11334, 8;
$L__BB4_8:
	setp.eq.s32 	%p7, %r5, 0;
	@%p7 bra 	$L__BB4_14;
	and.b32  	%r8, %r11341, 3;
	setp.lt.u32 	%p8, %r5, 4;
	@%p8 bra 	$L__BB4_11;
	mul.wide.u32 	%rd681, %r11334, 4;
	add.s64 	%rd682, %rd1, %rd681;
	ld.global.u32 	%r221, [%rd682];
	mul.wide.u32 	%rd683, %r11334, 2;
	add.s64 	%rd684, %rd15, %rd683;
	st.local.u16 	[%rd684], %r221;
	ld.global.u32 	%r222, [%rd682+4];
	st.local.u16 	[%rd684+2], %r222;
	ld.global.u32 	%r223, [%rd682+8];
	st.local.u16 	[%rd684+4], %r223;
	ld.global.u32 	%r224, [%rd682+12];
	st.local.u16 	[%rd684+6], %r224;
	add.s32 	%r11334, %r11334, 4;
$L__BB4_11:
	setp.eq.s32 	%p9, %r8, 0;
	@%p9 bra 	$L__BB4_14;
	mul.wide.u32 	%rd685, %r11334, 2;
	add.s64 	%rd15618, %rd15, %rd685;
	mul.wide.u32 	%rd686, %r11334, 4;
	add.s64 	%rd15617, %rd1, %rd686;
	neg.s32 	%r11337, %r8;
$L__BB4_13:
	.pragma "nounroll";
	ld.global.u32 	%r225, [%rd15617];
	st.local.u16 	[%rd15618], %r225;
	add.s64 	%rd15618, %rd15618, 2;
	add.s64 	%rd15617, %rd15617, 4;
	add.s32 	%r11337, %r11337, 1;
	setp.ne.s32 	%p10, %r11337, 0;
	@%p10 bra 	$L__BB4_13;
$L__BB4_14:
	setp.gt.s32 	%p11, %r11341, 11;
	@%p11 bra 	$L__BB4_26;
	sub.s32 	%r14, 12, %r11341;
	and.b32  	%r15, %r14, 7;
	add.s32 	%r226, %r11341, -5;
	setp.lt.u32 	%p12, %r226, 7;
	@%p12 bra 	$L__BB4_18;
	and.b32  	%r227, %r14, -8;
	neg.s32 	%r11339, %r227;
$L__BB4_17:
	.pragma "nounroll";
	cvt.u16.u64 	%rs154, %rd15622;
	and.b16  	%rs155, %rs154, 2047;
	mul.wide.s32 	%rd688, %r11341, 2;
	add.s64 	%rd689, %rd15, %rd688;
	st.local.u16 	[%rd689], %rs155;
	shr.u64 	%rd690, %rd15622, 11;
	cvt.u16.u64 	%rs156, %rd690;
	and.b16  	%rs157, %rs156, 2047;
	st.local.u16 	[%rd689+2], %rs157;
	shr.u64 	%rd691, %rd15622, 22;
	cvt.u16.u64 	%rs158, %rd691;
	and.b16  	%rs159, %rs158, 2047;
	st.local.u16 	[%rd689+4], %rs159;
	shr.u64 	%rd692, %rd15622, 33;
	cvt.u16.u64 	%rs160, %rd692;
	and.b16  	%rs161, %rs160, 2047;
	st.local.u16 	[%rd689+6], %rs161;
	shr.u64 	%rd693, %rd15622, 44;
	cvt.u16.u64 	%rs162, %rd693;
	and.b16  	%rs163, %rs162, 2047;
	st.local.u16 	[%rd689+8], %rs163;
	shr.u64 	%rd694, %rd15622, 55;
	st.local.u16 	[%rd689+10], %rd694;
	mov.b16 	%rs164, 0;
	st.local.u16 	[%rd689+12], %rs164;
	st.local.u16 	[%rd689+14], %rs164;
	add.s32 	%r11341, %r11341, 8;
	add.s32 	%r11339, %r11339, 8;
	setp.ne.s32 	%p13, %r11339, 0;
	mov.b64 	%rd15622, 0;
	@%p13 bra 	$L__BB4_17;
$L__BB4_18:
	setp.eq.s32 	%p14, %r15, 0;
	@%p14 bra 	$L__BB4_26;
	and.b32  	%r24, %r14, 3;
	setp.lt.u32 	%p15, %r15, 4;
	@%p15 bra 	$L__BB4_21;
	cvt.u16.u64 	%rs165, %rd15622;
	and.b16  	%rs166, %rs165, 2047;
	mul.wide.s32 	%rd695, %r11341, 2;
	add.s64 	%rd696, %rd15, %rd695;
	st.local.u16 	[%rd696], %rs166;
	shr.u64 	%rd697, %rd15622, 11;
	cvt.u16.u64 	%rs167, %rd697;
	and.b16  	%rs168, %rs167, 2047;
	st.local.u16 	[%rd696+2], %rs168;
	shr.u64 	%rd698, %rd15622, 22;
	cvt.u16.u64 	%rs169, %rd698;
	and.b16  	%rs170, %rs169, 2047;
	st.local.u16 	[%rd696+4], %rs170;
	shr.u64 	%rd699, %rd15622, 33;
	cvt.u16.u64 	%rs171, %rd699;
	and.b16  	%rs172, %rs171, 2047;
	st.local.u16 	[%rd696+6], %rs172;
	shr.u64 	%rd15622, %rd15622, 44;
	add.s32 	%r11341, %r11341, 4;
$L__BB4_21:
	setp.eq.s32 	%p16, %r24, 0;
	@%p16 bra 	$L__BB4_26;
	setp.eq.s32 	%p17, %r24, 1;
	@%p17 bra 	$L__BB4_24;
	cvt.u16.u64 	%rs173, %rd15622;
	and.b16  	%rs174, %rs173, 2047;
	mul.wide.s32 	%rd700, %r11341, 2;
	add.s64 	%rd701, %rd15, %rd700;
	st.local.u16 	[%rd701], %rs174;
	shr.u64 	%rd702, %rd15622, 11;
	cvt.u16.u64 	%rs175, %rd702;
	and.b16  	%rs176, %rs175, 2047;
	st.local.u16 	[%rd701+2], %rs176;
	shr.u64 	%rd15622, %rd15622, 22;
	add.s32 	%r11341, %r11341, 2;
$L__BB4_24:
	and.b32  	%r228, %r14, 1;
	setp.eq.b32 	%p18, %r228, 1;
	not.pred 	%p19, %p18;
	@%p19 bra 	$L__BB4_26;
	cvt.u16.u64 	%rs177, %rd15622;
	and.b16  	%rs178, %rs177, 2047;
	mul.wide.s32 	%rd703, %r11341, 2;
	add.s64 	%rd704, %rd15, %rd703;
	st.local.u16 	[%rd704], %rs178;
$L__BB4_26:
	mov.b32 	%r11344, 0;
	st.local.v4.b32 	[%rd13], {%r11344, %r11344, %r11344, %r11344};
$L__BB4_27:
	cvt.u16.u32 	%rs179, %r11344;
	mul.lo.s16 	%rs180, %rs179, 117;
	shr.u16 	%rs181, %rs180, 8;
	sub.s16 	%rs182, %rs179, %rs181;
	and.b16  	%rs183, %rs182, 254;
	shr.u16 	%rs184, %rs183, 1;
	add.s16 	%rs185, %rs184, %rs181;
	and.b16  	%rs186, %rs185, 248;
	shr.u16 	%rs187, %rs186, 3;
	mul.lo.s16 	%rs188, %rs187, 11;
	sub.s16 	%rs189, %rs188, %rs179;
	add.s16 	%rs190, %rs189, 10;
	cvt.u32.u16 	%r230, %rs190;
	and.b32  	%r231, %r230, 255;
	cvt.u32.u16 	%r232, %rs187;
	mul.wide.u32 	%rd705, %r232, 2;
	add.s64 	%rd706, %rd15, %rd705;
	ld.local.u16 	%r233, [%rd706];
	shr.u32 	%r234, %r233, %r231;
	and.b32  	%r235, %r234, 1;
	setp.eq.b32 	%p20, %r235, 1;
	not.pred 	%p21, %p20;
	@%p21 bra 	$L__BB4_29;
	and.b32  	%r236, %r11344, 4;
	xor.b32  	%r237, %r236, 7;
	shr.u32 	%r238, %r11344, 3;
	cvt.u64.u32 	%rd707, %r238;
	add.s64 	%rd708, %rd13, %rd707;
	ld.local.u8 	%rs191, [%rd708];
	mov.b16 	%rs192, 1;
	shl.b16 	%rs193, %rs192, %r237;
	or.b16  	%rs194, %rs191, %rs193;
	st.local.u8 	[%rd708], %rs194;
$L__BB4_29:
	add.s32 	%r30, %r11344, 1;
	cvt.u16.u32 	%rs195, %r30;
	mul.lo.s16 	%rs196, %rs195, 117;
	shr.u16 	%rs197, %rs196, 8;
	sub.s16 	%rs198, %rs195, %rs197;
	and.b16  	%rs199, %rs198, 254;
	shr.u16 	%rs200, %rs199, 1;
	add.s16 	%rs201, %rs200, %rs197;
	and.b16  	%rs202, %rs201, 248;
	shr.u16 	%rs203, %rs202, 3;
	mul.lo.s16 	%rs204, %rs203, 11;
	sub.s16 	%rs205, %rs204, %rs195;
	add.s16 	%rs206, %rs205, 10;
	cvt.u32.u16 	%r239, %rs206;
	and.b32  	%r240, %r239, 255;
	cvt.u32.u16 	%r241, %rs203;
	mul.wide.u32 	%rd709, %r241, 2;
	add.s64 	%rd710, %rd15, %rd709;
	ld.local.u16 	%r242, [%rd710];
	shr.u32 	%r243, %r242, %r240;
	and.b32  	%r244, %r243, 1;
	setp.eq.b32 	%p22, %r244, 1;
	not.pred 	%p23, %p22;
	@%p23 bra 	$L__BB4_31;
	and.b32  	%r245, %r30, 4;
	xor.b32  	%r246, %r245, 6;
	shr.u32 	%r247, %r11344, 3;
	cvt.u64.u32 	%rd711, %r247;
	add.s64 	%rd712, %rd13, %rd711;
	ld.local.u8 	%rs207, [%rd712];
	mov.b16 	%rs208, 1;
	shl.b16 	%rs209, %rs208, %r246;
	or.b16  	%rs210, %rs207, %rs209;
	st.local.u8 	[%rd712], %rs210;
$L__BB4_31:
	add.s32 	%r31, %r11344, 2;
	cvt.u16.u32 	%rs211, %r31;
	mul.lo.s16 	%rs212, %rs211, 117;
	shr.u16 	%rs213, %rs212, 8;
	sub.s16 	%rs214, %rs211, %rs213;
	and.b16  	%rs215, %rs214, 254;
	shr.u16 	%rs216, %rs215, 1;
	add.s16 	%rs217, %rs216, %rs213;
	and.b16  	%rs218, %rs217, 248;
	shr.u16 	%rs219, %rs218, 3;
	mul.lo.s16 	%rs220, %rs219, 11;
	sub.s16 	%rs221, %rs220, %rs211;
	add.s16 	%rs222, %rs221, 10;
	cvt.u32.u16 	%r248, %rs222;
	and.b32  	%r249, %r248, 255;
	cvt.u32.u16 	%r250, %rs219;
	mul.wide.u32 	%rd713, %r250, 2;
	add.s64 	%rd714, %rd15, %rd713;
	ld.local.u16 	%r251, [%rd714];
	shr.u32 	%r252, %r251, %r249;
	and.b32  	%r253, %r252, 1;
	setp.eq.b32 	%p24, %r253, 1;
	not.pred 	%p25, %p24;
	@%p25 bra 	$L__BB4_33;
	and.b32  	%r254, %r31, 4;
	xor.b32  	%r255, %r254, 5;
	shr.u32 	%r256, %r11344, 3;
	cvt.u64.u32 	%rd715, %r256;
	add.s64 	%rd716, %rd13, %rd715;
	ld.local.u8 	%rs223, [%rd716];
	mov.b16 	%rs224, 1;
	shl.b16 	%rs225, %rs224, %r255;
	or.b16  	%rs226, %rs223, %rs225;
	st.local.u8 	[%rd716], %rs226;
$L__BB4_33:
	add.s32 	%r32, %r11344, 3;
	cvt.u16.u32 	%rs227, %r32;
	mul.lo.s16 	%rs228, %rs227, 117;
	shr.u16 	%rs229, %rs228, 8;
	sub.s16 	%rs230, %rs227, %rs229;
	and.b16  	%rs231, %rs230, 254;
	shr.u16 	%rs232, %rs231, 1;
	add.s16 	%rs233, %rs232, %rs229;
	and.b16  	%rs234, %rs233, 248;
	shr.u16 	%rs235, %rs234, 3;
	mul.lo.s16 	%rs236, %rs235, 11;
	sub.s16 	%rs237, %rs236, %rs227;
	add.s16 	%rs238, %rs237, 10;
	cvt.u32.u16 	%r257, %rs238;
	and.b32  	%r258, %r257, 255;
	cvt.u32.u16 	%r259, %rs235;
	mul.wide.u32 	%rd717, %r259, 2;
	add.s64 	%rd718, %rd15, %rd717;
	ld.local.u16 	%r260, [%rd718];
	shr.u32 	%r261, %r260, %r258;
	and.b32  	%r262, %r261, 1;
	setp.eq.b32 	%p26, %r262, 1;
	not.pred 	%p27, %p26;
	@%p27 bra 	$L__BB4_35;
	not.b32 	%r263, %r32;
	and.b32  	%r264, %r263, 4;
	shr.u32 	%r265, %r11344, 3;
	cvt.u64.u32 	%rd719, %r265;
	add.s64 	%rd720, %rd13, %rd719;
	ld.local.u8 	%rs239, [%rd720];
	mov.b16 	%rs240, 1;
	shl.b16 	%rs241, %rs240, %r264;
	or.b16  	%rs242, %rs239, %rs241;
	st.local.u8 	[%rd720], %rs242;
$L__BB4_35:
	add.s32 	%r11344, %r11344, 4;
	setp.ne.s32 	%p28, %r11344, 128;
	@%p28 bra 	$L__BB4_27;
	ld.local.v4.b32 	{%r266, %r267, %r268, %r269}, [%rd13];
	bfe.u32 	%r270, %r269, 16, 8;
	cvt.u16.u32 	%rs243, %r270;
	bfe.u32 	%r271, %r269, 8, 8;
	bfe.u32 	%r272, %r269, 0, 8;
	bfe.u32 	%r273, %r268, 16, 8;
	cvt.u16.u32 	%rs244, %r273;
	bfe.u32 	%r274, %r268, 8, 8;
	bfe.u32 	%r275, %r268, 0, 8;
	bfe.u32 	%r276, %r267, 16, 8;
	cvt.u16.u32 	%rs245, %r276;
	bfe.u32 	%r277, %r267, 8, 8;
	bfe.u32 	%r278, %r267, 0, 8;
	bfe.u32 	%r279, %r266, 16, 8;
	cvt.u16.u32 	%rs246, %r279;
	bfe.u32 	%r280, %r266, 8, 8;
	bfe.u32 	%r281, %r266, 0, 8;
	shl.b32 	%r282, %r281, 24;
	shl.b32 	%r283, %r280, 16;
	and.b32  	%r284, %r283, 16711680;
	or.b32  	%r285, %r284, %r282;
	and.b16  	%rs247, %rs246, 255;
	mul.wide.u16 	%r286, %rs247, 256;
	or.b32  	%r287, %r285, %r286;
	bfe.u32 	%r288, %r266, 24, 8;
	or.b32  	%r289, %r287, %r288;
	shl.b32 	%r290, %r278, 24;
	shl.b32 	%r291, %r277, 16;
	and.b32  	%r292, %r291, 16711680;
	or.b32  	%r293, %r292, %r290;
	and.b16  	%rs248, %rs245, 255;
	mul.wide.u16 	%r294, %rs248, 256;
	or.b32  	%r295, %r293, %r294;
	bfe.u32 	%r296, %r267, 24, 8;
	or.b32  	%r297, %r295, %r296;
	shl.b32 	%r298, %r275, 24;
	shl.b32 	%r299, %r274, 16;
	and.b32  	%r300, %r299, 16711680;
	or.b32  	%r301, %r300, %r298;
	and.b16  	%rs249, %rs244, 255;
	mul.wide.u16 	%r302, %rs249, 256;
	or.b32  	%r303, %r301, %r302;
	bfe.u32 	%r304, %r268, 24, 8;
	or.b32  	%r305, %r303, %r304;
	shl.b32 	%r306, %r272, 24;
	shl.b32 	%r307, %r271, 16;
	and.b32  	%r308, %r307, 16711680;
	or.b32  	%r309, %r308, %r306;
	and.b16  	%rs250, %rs243, 255;
	mul.wide.u16 	%r310, %rs250, 256;
	or.b32  	%r311, %r309, %r310;
	bfe.u32 	%r312, %r269, 24, 8;
	or.b32  	%r313, %r311, %r312;
	shf.l.wrap.b32 	%r314, %r297, %r297, 25;
	shf.l.wrap.b32 	%r315, %r295, %r297, 14;
	xor.b32  	%r316, %r314, %r315;
	shr.u32 	%r317, %r297, 3;
	xor.b32  	%r318, %r316, %r317;
	add.s32 	%r319, %r318, %r289;
	shf.l.wrap.b32 	%r320, %r305, %r305, 25;
	shf.l.wrap.b32 	%r321, %r303, %r305, 14;
	xor.b32  	%r322, %r320, %r321;
	shr.u32 	%r323, %r305, 3;
	xor.b32  	%r324, %r322, %r323;
	add.s32 	%r325, %r324, %r297;
	add.s32 	%r326, %r325, 5242880;
	shf.l.wrap.b32 	%r327, %r313, %r313, 25;
	shf.l.wrap.b32 	%r328, %r311, %r313, 14;
	xor.b32  	%r329, %r327, %r328;
	shr.u32 	%r330, %r313, 3;
	xor.b32  	%r331, %r329, %r330;
	shf.l.wrap.b32 	%r332, %r319, %r319, 15;
	shf.l.wrap.b32 	%r333, %r319, %r319, 13;
	xor.b32  	%r334, %r332, %r333;
	shr.u32 	%r335, %r319, 10;
	xor.b32  	%r336, %r334, %r335;
	add.s32 	%r337, %r331, %r305;
	add.s32 	%r338, %r337, %r336;
	shf.l.wrap.b32 	%r339, %r326, %r326, 15;
	shf.l.wrap.b32 	%r340, %r326, %r326, 13;
	xor.b32  	%r341, %r339, %r340;
	shr.u32 	%r342, %r326, 10;
	xor.b32  	%r343, %r341, %r342;
	add.s32 	%r344, %r313, %r343;
	add.s32 	%r345, %r344, 285220864;
	shf.l.wrap.b32 	%r346, %r338, %r338, 15;
	shf.l.wrap.b32 	%r347, %r338, %r338, 13;
	xor.b32  	%r348, %r346, %r347;
	shr.u32 	%r349, %r338, 10;
	xor.b32  	%r350, %r348, %r349;
	xor.b32  	%r351, %r350, -2147483648;
	shf.l.wrap.b32 	%r352, %r345, %r345, 15;
	shf.l.wrap.b32 	%r353, %r345, %r345, 13;
	xor.b32  	%r354, %r352, %r353;
	shr.u32 	%r355, %r345, 10;
	xor.b32  	%r356, %r354, %r355;
	shf.l.wrap.b32 	%r357, %r351, %r350, 15;
	shf.l.wrap.b32 	%r358, %r351, %r350, 13;
	xor.b32  	%r359, %r357, %r358;
	shr.u32 	%r360, %r351, 10;
	xor.b32  	%r361, %r359, %r360;
	add.s32 	%r362, %r361, 128;
	shf.l.wrap.b32 	%r363, %r356, %r356, 15;
	shf.l.wrap.b32 	%r364, %r356, %r356, 13;
	xor.b32  	%r365, %r363, %r364;
	shr.u32 	%r366, %r356, 10;
	xor.b32  	%r367, %r365, %r366;
	add.s32 	%r368, %r319, %r367;
	shf.l.wrap.b32 	%r369, %r362, %r362, 15;
	shf.l.wrap.b32 	%r370, %r362, %r362, 13;
	xor.b32  	%r371, %r369, %r370;
	shr.u32 	%r372, %r362, 10;
	xor.b32  	%r373, %r371, %r372;
	add.s32 	%r374, %r326, %r373;
	shf.l.wrap.b32 	%r375, %r368, %r368, 15;
	shf.l.wrap.b32 	%r376, %r368, %r368, 13;
	xor.b32  	%r377, %r375, %r376;
	shr.u32 	%r378, %r368, 10;
	xor.b32  	%r379, %r377, %r378;
	add.s32 	%r380, %r338, %r379;
	shf.l.wrap.b32 	%r381, %r374, %r374, 15;
	shf.l.wrap.b32 	%r382, %r374, %r374, 13;
	xor.b32  	%r383, %r381, %r382;
	shr.u32 	%r384, %r374, 10;
	xor.b32  	%r385, %r383, %r384;
	add.s32 	%r386, %r345, %r385;
	shf.l.wrap.b32 	%r387, %r380, %r380, 15;
	shf.l.wrap.b32 	%r388, %r380, %r380, 13;
	xor.b32  	%r389, %r387, %r388;
	shr.u32 	%r390, %r380, 10;
	xor.b32  	%r391, %r389, %r390;
	add.s32 	%r392, %r351, %r391;
	shf.l.wrap.b32 	%r393, %r386, %r386, 15;
	shf.l.wrap.b32 	%r394, %r386, %r386, 13;
	xor.b32  	%r395, %r393, %r394;
	shr.u32 	%r396, %r386, 10;
	xor.b32  	%r397, %r395, %r396;
	add.s32 	%r398, %r356, %r397;
	shf.l.wrap.b32 	%r399, %r392, %r392, 15;
	shf.l.wrap.b32 	%r400, %r392, %r392, 13;
	xor.b32  	%r401, %r399, %r400;
	shr.u32 	%r402, %r392, 10;
	xor.b32  	%r403, %r401, %r402;
	add.s32 	%r404, %r362, %r403;
	shf.l.wrap.b32 	%r405, %r398, %r398, 15;
	shf.l.wrap.b32 	%r406, %r398, %r398, 13;
	xor.b32  	%r407, %r405, %r406;
	shr.u32 	%r408, %r398, 10;
	xor.b32  	%r409, %r407, %r408;
	add.s32 	%r410, %r368, %r409;
	add.s32 	%r411, %r410, 2097169;
	shf.l.wrap.b32 	%r412, %r319, %r319, 25;
	shf.l.wrap.b32 	%r413, %r319, %r319, 14;
	xor.b32  	%r414, %r412, %r413;
	shr.u32 	%r415, %r319, 3;
	xor.b32  	%r416, %r414, %r415;
	shf.l.wrap.b32 	%r417, %r404, %r404, 15;
	shf.l.wrap.b32 	%r418, %r404, %r404, 13;
	xor.b32  	%r419, %r417, %r418;
	shr.u32 	%r420, %r404, 10;
	xor.b32  	%r421, %r419, %r420;
	add.s32 	%r422, %r416, %r374;
	add.s32 	%r423, %r422, %r421;
	add.s32 	%r424, %r423, 128;
	shf.l.wrap.b32 	%r425, %r326, %r326, 25;
	shf.l.wrap.b32 	%r426, %r326, %r326, 14;
	xor.b32  	%r427, %r425, %r426;
	shr.u32 	%r428, %r326, 3;
	xor.b32  	%r429, %r427, %r428;
	shf.l.wrap.b32 	%r430, %r411, %r411, 15;
	shf.l.wrap.b32 	%r431, %r411, %r411, 13;
	xor.b32  	%r432, %r430, %r431;
	shr.u32 	%r433, %r411, 10;
	xor.b32  	%r434, %r432, %r433;
	add.s32 	%r435, %r429, %r319;
	add.s32 	%r436, %r435, %r380;
	add.s32 	%r437, %r436, %r434;
	shf.l.wrap.b32 	%r438, %r338, %r338, 25;
	shf.l.wrap.b32 	%r439, %r338, %r338, 14;
	xor.b32  	%r440, %r438, %r439;
	shr.u32 	%r441, %r338, 3;
	xor.b32  	%r442, %r440, %r441;
	shf.l.wrap.b32 	%r443, %r424, %r424, 15;
	shf.l.wrap.b32 	%r444, %r424, %r424, 13;
	xor.b32  	%r445, %r443, %r444;
	shr.u32 	%r446, %r424, 10;
	xor.b32  	%r447, %r445, %r446;
	add.s32 	%r448, %r442, %r326;
	add.s32 	%r449, %r448, %r386;
	add.s32 	%r450, %r449, %r447;
	shf.l.wrap.b32 	%r451, %r345, %r345, 25;
	shf.l.wrap.b32 	%r452, %r345, %r345, 14;
	xor.b32  	%r453, %r451, %r452;
	shr.u32 	%r454, %r345, 3;
	xor.b32  	%r455, %r453, %r454;
	shf.l.wrap.b32 	%r456, %r437, %r437, 15;
	shf.l.wrap.b32 	%r457, %r437, %r437, 13;
	xor.b32  	%r458, %r456, %r457;
	shr.u32 	%r459, %r437, 10;
	xor.b32  	%r460, %r458, %r459;
	add.s32 	%r461, %r455, %r338;
	add.s32 	%r462, %r461, %r392;
	add.s32 	%r463, %r462, %r460;
	shf.l.wrap.b32 	%r464, %r351, %r350, 25;
	shf.l.wrap.b32 	%r465, %r351, %r350, 14;
	xor.b32  	%r466, %r464, %r465;
	shr.u32 	%r467, %r351, 3;
	xor.b32  	%r468, %r466, %r467;
	shf.l.wrap.b32 	%r469, %r450, %r450, 15;
	shf.l.wrap.b32 	%r470, %r450, %r450, 13;
	xor.b32  	%r471, %r469, %r470;
	shr.u32 	%r472, %r450, 10;
	xor.b32  	%r473, %r471, %r472;
	add.s32 	%r474, %r468, %r345;
	add.s32 	%r475, %r474, %r398;
	add.s32 	%r476, %r475, %r473;
	shf.l.wrap.b32 	%r477, %r356, %r356, 25;
	shf.l.wrap.b32 	%r478, %r356, %r356, 14;
	xor.b32  	%r479, %r477, %r478;
	shr.u32 	%r480, %r356, 3;
	xor.b32  	%r481, %r479, %r480;
	shf.l.wrap.b32 	%r482, %r463, %r463, 15;
	shf.l.wrap.b32 	%r483, %r463, %r463, 13;
	xor.b32  	%r484, %r482, %r483;
	shr.u32 	%r485, %r463, 10;
	xor.b32  	%r486, %r484, %r485;
	add.s32 	%r487, %r481, %r351;
	add.s32 	%r488, %r487, %r404;
	add.s32 	%r489, %r488, %r486;
	shf.l.wrap.b32 	%r490, %r362, %r362, 25;
	shf.l.wrap.b32 	%r491, %r362, %r362, 14;
	xor.b32  	%r492, %r490, %r491;
	shr.u32 	%r493, %r362, 3;
	xor.b32  	%r494, %r492, %r493;
	shf.l.wrap.b32 	%r495, %r476, %r476, 15;
	shf.l.wrap.b32 	%r496, %r476, %r476, 13;
	xor.b32  	%r497, %r495, %r496;
	shr.u32 	%r498, %r476, 10;
	xor.b32  	%r499, %r497, %r498;
	add.s32 	%r500, %r494, %r356;
	add.s32 	%r501, %r500, %r411;
	add.s32 	%r502, %r501, %r499;
	shf.l.wrap.b32 	%r503, %r368, %r368, 25;
	shf.l.wrap.b32 	%r504, %r368, %r368, 14;
	xor.b32  	%r505, %r503, %r504;
	shr.u32 	%r506, %r368, 3;
	xor.b32  	%r507, %r505, %r506;
	shf.l.wrap.b32 	%r508, %r489, %r489, 15;
	shf.l.wrap.b32 	%r509, %r489, %r489, 13;
	xor.b32  	%r510, %r508, %r509;
	shr.u32 	%r511, %r489, 10;
	xor.b32  	%r512, %r510, %r511;
	add.s32 	%r513, %r507, %r362;
	add.s32 	%r514, %r513, %r424;
	add.s32 	%r515, %r514, %r512;
	shf.l.wrap.b32 	%r516, %r374, %r374, 25;
	shf.l.wrap.b32 	%r517, %r374, %r374, 14;
	xor.b32  	%r518, %r516, %r517;
	shr.u32 	%r519, %r374, 3;
	xor.b32  	%r520, %r518, %r519;
	shf.l.wrap.b32 	%r521, %r502, %r502, 15;
	shf.l.wrap.b32 	%r522, %r502, %r502, 13;
	xor.b32  	%r523, %r521, %r522;
	shr.u32 	%r524, %r502, 10;
	xor.b32  	%r525, %r523, %r524;
	add.s32 	%r526, %r520, %r368;
	add.s32 	%r527, %r526, %r437;
	add.s32 	%r528, %r527, %r525;
	shf.l.wrap.b32 	%r529, %r380, %r380, 25;
	shf.l.wrap.b32 	%r530, %r380, %r380, 14;
	xor.b32  	%r531, %r529, %r530;
	shr.u32 	%r532, %r380, 3;
	xor.b32  	%r533, %r531, %r532;
	shf.l.wrap.b32 	%r534, %r515, %r515, 15;
	shf.l.wrap.b32 	%r535, %r515, %r515, 13;
	xor.b32  	%r536, %r534, %r535;
	shr.u32 	%r537, %r515, 10;
	xor.b32  	%r538, %r536, %r537;
	add.s32 	%r539, %r533, %r374;
	add.s32 	%r540, %r539, %r450;
	add.s32 	%r541, %r540, %r538;
	shf.l.wrap.b32 	%r542, %r386, %r386, 25;
	shf.l.wrap.b32 	%r543, %r386, %r386, 14;
	xor.b32  	%r544, %r542, %r543;
	shr.u32 	%r545, %r386, 3;
	xor.b32  	%r546, %r544, %r545;
	shf.l.wrap.b32 	%r547, %r528, %r528, 15;
	shf.l.wrap.b32 	%r548, %r528, %r528, 13;
	xor.b32  	%r549, %r547, %r548;
	shr.u32 	%r550, %r528, 10;
	xor.b32  	%r551, %r549, %r550;
	add.s32 	%r552, %r546, %r380;
	add.s32 	%r553, %r552, %r463;
	add.s32 	%r554, %r553, %r551;
	shf.l.wrap.b32 	%r555, %r392, %r392, 25;
	shf.l.wrap.b32 	%r556, %r392, %r392, 14;
	xor.b32  	%r557, %r555, %r556;
	shr.u32 	%r558, %r392, 3;
	xor.b32  	%r559, %r557, %r558;
	shf.l.wrap.b32 	%r560, %r541, %r541, 15;
	shf.l.wrap.b32 	%r561, %r541, %r541, 13;
	xor.b32  	%r562, %r560, %r561;
	shr.u32 	%r563, %r541, 10;
	xor.b32  	%r564, %r562, %r563;
	add.s32 	%r565, %r559, %r386;
	add.s32 	%r566, %r565, %r476;
	add.s32 	%r567, %r566, %r564;
	shf.l.wrap.b32 	%r568, %r398, %r398, 25;
	shf.l.wrap.b32 	%r569, %r398, %r398, 14;
	xor.b32  	%r570, %r568, %r569;
	shr.u32 	%r571, %r398, 3;
	xor.b32  	%r572, %r570, %r571;
	shf.l.wrap.b32 	%r573, %r554, %r554, 15;
	shf.l.wrap.b32 	%r574, %r554, %r554, 13;
	xor.b32  	%r575, %r573, %r574;
	shr.u32 	%r576, %r554, 10;
	xor.b32  	%r577, %r575, %r576;
	add.s32 	%r578, %r572, %r392;
	add.s32 	%r579, %r578, %r489;
	add.s32 	%r580, %r579, %r577;
	shf.l.wrap.b32 	%r581, %r404, %r404, 25;
	shf.l.wrap.b32 	%r582, %r404, %r404, 14;
	xor.b32  	%r583, %r581, %r582;
	shr.u32 	%r584, %r404, 3;
	xor.b32  	%r585, %r583, %r584;
	shf.l.wrap.b32 	%r586, %r567, %r567, 15;
	shf.l.wrap.b32 	%r587, %r567, %r567, 13;
	xor.b32  	%r588, %r586, %r587;
	shr.u32 	%r589, %r567, 10;
	xor.b32  	%r590, %r588, %r589;
	add.s32 	%r591, %r585, %r398;
	add.s32 	%r592, %r591, %r502;
	add.s32 	%r593, %r592, %r590;
	shf.l.wrap.b32 	%r594, %r411, %r411, 25;
	shf.l.wrap.b32 	%r595, %r411, %r411, 14;
	xor.b32  	%r596, %r594, %r595;
	shr.u32 	%r597, %r411, 3;
	xor.b32  	%r598, %r596, %r597;
	shf.l.wrap.b32 	%r599, %r580, %r580, 15;
	shf.l.wrap.b32 	%r600, %r580, %r580, 13;
	xor.b32  	%r601, %r599, %r600;
	shr.u32 	%r602, %r580, 10;
	xor.b32  	%r603, %r601, %r602;
	add.s32 	%r604, %r598, %r404;
	add.s32 	%r605, %r604, %r515;
	add.s32 	%r606, %r605, %r603;
	shf.l.wrap.b32 	%r607, %r424, %r424, 25;
	shf.l.wrap.b32 	%r608, %r424, %r424, 14;
	xor.b32  	%r609, %r607, %r608;
	shr.u32 	%r610, %r424, 3;
	xor.b32  	%r611, %r609, %r610;
	shf.l.wrap.b32 	%r612, %r593, %r593, 15;
	shf.l.wrap.b32 	%r613, %r593, %r593, 13;
	xor.b32  	%r614, %r612, %r613;
	shr.u32 	%r615, %r593, 10;
	xor.b32  	%r616, %r614, %r615;
	add.s32 	%r617, %r611, %r411;
	add.s32 	%r618, %r617, %r528;
	add.s32 	%r619, %r618, %r616;
	shf.l.wrap.b32 	%r620, %r437, %r437, 25;
	shf.l.wrap.b32 	%r621, %r437, %r437, 14;
	xor.b32  	%r622, %r620, %r621;
	shr.u32 	%r623, %r437, 3;
	xor.b32  	%r624, %r622, %r623;
	shf.l.wrap.b32 	%r625, %r606, %r606, 15;
	shf.l.wrap.b32 	%r626, %r606, %r606, 13;
	xor.b32  	%r627, %r625, %r626;
	shr.u32 	%r628, %r606, 10;
	xor.b32  	%r629, %r627, %r628;
	add.s32 	%r630, %r624, %r424;
	add.s32 	%r631, %r630, %r541;
	add.s32 	%r632, %r631, %r629;
	shf.l.wrap.b32 	%r633, %r450, %r450, 25;
	shf.l.wrap.b32 	%r634, %r450, %r450, 14;
	xor.b32  	%r635, %r633, %r634;
	shr.u32 	%r636, %r450, 3;
	xor.b32  	%r637, %r635, %r636;
	shf.l.wrap.b32 	%r638, %r619, %r619, 15;
	shf.l.wrap.b32 	%r639, %r619, %r619, 13;
	xor.b32  	%r640, %r638, %r639;
	shr.u32 	%r641, %r619, 10;
	xor.b32  	%r642, %r640, %r641;
	add.s32 	%r643, %r637, %r437;
	add.s32 	%r644, %r643, %r554;
	add.s32 	%r645, %r644, %r642;
	shf.l.wrap.b32 	%r646, %r463, %r463, 25;
	shf.l.wrap.b32 	%r647, %r463, %r463, 14;
	xor.b32  	%r648, %r646, %r647;
	shr.u32 	%r649, %r463, 3;
	xor.b32  	%r650, %r648, %r649;
	shf.l.wrap.b32 	%r651, %r632, %r632, 15;
	shf.l.wrap.b32 	%r652, %r632, %r632, 13;
	xor.b32  	%r653, %r651, %r652;
	shr.u32 	%r654, %r632, 10;
	xor.b32  	%r655, %r653, %r654;
	add.s32 	%r656, %r650, %r450;
	add.s32 	%r657, %r656, %r567;
	add.s32 	%r658, %r657, %r655;
	shf.l.wrap.b32 	%r659, %r476, %r476, 25;
	shf.l.wrap.b32 	%r660, %r476, %r476, 14;
	xor.b32  	%r661, %r659, %r660;
	shr.u32 	%r662, %r476, 3;
	xor.b32  	%r663, %r661, %r662;
	shf.l.wrap.b32 	%r664, %r645, %r645, 15;
	shf.l.wrap.b32 	%r665, %r645, %r645, 13;
	xor.b32  	%r666, %r664, %r665;
	shr.u32 	%r667, %r645, 10;
	xor.b32  	%r668, %r666, %r667;
	add.s32 	%r669, %r663, %r463;
	add.s32 	%r670, %r669, %r580;
	add.s32 	%r671, %r670, %r668;
	shf.l.wrap.b32 	%r672, %r489, %r489, 25;
	shf.l.wrap.b32 	%r673, %r489, %r489, 14;
	xor.b32  	%r674, %r672, %r673;
	shr.u32 	%r675, %r489, 3;
	xor.b32  	%r676, %r674, %r675;
	shf.l.wrap.b32 	%r677, %r658, %r658, 15;
	shf.l.wrap.b32 	%r678, %r658, %r658, 13;
	xor.b32  	%r679, %r677, %r678;
	shr.u32 	%r680, %r658, 10;
	xor.b32  	%r681, %r679, %r680;
	add.s32 	%r682, %r676, %r476;
	add.s32 	%r683, %r682, %r593;
	add.s32 	%r684, %r683, %r681;
	shf.l.wrap.b32 	%r685, %r502, %r502, 25;
	shf.l.wrap.b32 	%r686, %r502, %r502, 14;
	xor.b32  	%r687, %r685, %r686;
	shr.u32 	%r688, %r502, 3;
	xor.b32  	%r689, %r687, %r688;
	shf.l.wrap.b32 	%r690, %r671, %r671, 15;
	shf.l.wrap.b32 	%r691, %r671, %r671, 13;
	xor.b32  	%r692, %r690, %r691;
	shr.u32 	%r693, %r671, 10;
	xor.b32  	%r694, %r692, %r693;
	add.s32 	%r695, %r689, %r489;
	add.s32 	%r696, %r695, %r606;
	add.s32 	%r697, %r696, %r694;
	shf.l.wrap.b32 	%r698, %r515, %r515, 25;
	shf.l.wrap.b32 	%r699, %r515, %r515, 14;
	xor.b32  	%r700, %r698, %r699;
	shr.u32 	%r701, %r515, 3;
	xor.b32  	%r702, %r700, %r701;
	shf.l.wrap.b32 	%r703, %r684, %r684, 15;
	shf.l.wrap.b32 	%r704, %r684, %r684, 13;
	xor.b32  	%r705, %r703, %r704;
	shr.u32 	%r706, %r684, 10;
	xor.b32  	%r707, %r705, %r706;
	add.s32 	%r708, %r702, %r502;
	add.s32 	%r709, %r708, %r619;
	add.s32 	%r710, %r709, %r707;
	shf.l.wrap.b32 	%r711, %r528, %r528, 25;
	shf.l.wrap.b32 	%r712, %r528, %r528, 14;
	xor.b32  	%r713, %r711, %r712;
	shr.u32 	%r714, %r528, 3;
	xor.b32  	%r715, %r713, %r714;
	shf.l.wrap.b32 	%r716, %r697, %r697, 15;
	shf.l.wrap.b32 	%r717, %r697, %r697, 13;
	xor.b32  	%r718, %r716, %r717;
	shr.u32 	%r719, %r697, 10;
	xor.b32  	%r720, %r718, %r719;
	add.s32 	%r721, %r715, %r515;
	add.s32 	%r722, %r721, %r632;
	add.s32 	%r723, %r722, %r720;
	shf.l.wrap.b32 	%r724, %r541, %r541, 25;
	shf.l.wrap.b32 	%r725, %r541, %r541, 14;
	xor.b32  	%r726, %r724, %r725;
	shr.u32 	%r727, %r541, 3;
	xor.b32  	%r728, %r726, %r727;
	shf.l.wrap.b32 	%r729, %r710, %r710, 15;
	shf.l.wrap.b32 	%r730, %r710, %r710, 13;
	xor.b32  	%r731, %r729, %r730;
	shr.u32 	%r732, %r710, 10;
	xor.b32  	%r733, %r731, %r732;
	add.s32 	%r734, %r728, %r528;
	add.s32 	%r735, %r734, %r645;
	add.s32 	%r736, %r735, %r733;
	shf.l.wrap.b32 	%r737, %r554, %r554, 25;
	shf.l.wrap.b32 	%r738, %r554, %r554, 14;
	xor.b32  	%r739, %r737, %r738;
	shr.u32 	%r740, %r554, 3;
	xor.b32  	%r741, %r739, %r740;
	shf.l.wrap.b32 	%r742, %r723, %r723, 15;
	shf.l.wrap.b32 	%r743, %r723, %r723, 13;
	xor.b32  	%r744, %r742, %r743;
	shr.u32 	%r745, %r723, 10;
	xor.b32  	%r746, %r744, %r745;
	add.s32 	%r747, %r741, %r541;
	add.s32 	%r748, %r747, %r658;
	add.s32 	%r749, %r748, %r746;
	shf.l.wrap.b32 	%r750, %r567, %r567, 25;
	shf.l.wrap.b32 	%r751, %r567, %r567, 14;
	xor.b32  	%r752, %r750, %r751;
	shr.u32 	%r753, %r567, 3;
	xor.b32  	%r754, %r752, %r753;
	shf.l.wrap.b32 	%r755, %r736, %r736, 15;
	shf.l.wrap.b32 	%r756, %r736, %r736, 13;
	xor.b32  	%r757, %r755, %r756;
	shr.u32 	%r758, %r736, 10;
	xor.b32  	%r759, %r757, %r758;
	add.s32 	%r760, %r754, %r554;
	add.s32 	%r761, %r760, %r671;
	add.s32 	%r762, %r761, %r759;
	shf.l.wrap.b32 	%r763, %r580, %r580, 25;
	shf.l.wrap.b32 	%r764, %r580, %r580, 14;
	xor.b32  	%r765, %r763, %r764;
	shr.u32 	%r766, %r580, 3;
	xor.b32  	%r767, %r765, %r766;
	shf.l.wrap.b32 	%r768, %r749, %r749, 15;
	shf.l.wrap.b32 	%r769, %r749, %r749, 13;
	xor.b32  	%r770, %r768, %r769;
	shr.u32 	%r771, %r749, 10;
	xor.b32  	%r772, %r770, %r771;
	add.s32 	%r773, %r767, %r567;
	add.s32 	%r774, %r773, %r684;
	add.s32 	%r775, %r774, %r772;
	shf.l.wrap.b32 	%r776, %r593, %r593, 25;
	shf.l.wrap.b32 	%r777, %r593, %r593, 14;
	xor.b32  	%r778, %r776, %r777;
	shr.u32 	%r779, %r593, 3;
	xor.b32  	%r780, %r778, %r779;
	shf.l.wrap.b32 	%r781, %r762, %r762, 15;
	shf.l.wrap.b32 	%r782, %r762, %r762, 13;
	xor.b32  	%r783, %r781, %r782;
	shr.u32 	%r784, %r762, 10;
	xor.b32  	%r785, %r783, %r784;
	add.s32 	%r786, %r780, %r580;
	add.s32 	%r787, %r786, %r697;
	add.s32 	%r788, %r787, %r785;
	shf.l.wrap.b32 	%r789, %r606, %r606, 25;
	shf.l.wrap.b32 	%r790, %r606, %r606, 14;
	xor.b32  	%r791, %r789, %r790;
	shr.u32 	%r792, %r606, 3;
	xor.b32  	%r793, %r791, %r792;
	shf.l.wrap.b32 	%r794, %r775, %r775, 15;
	shf.l.wrap.b32 	%r795, %r775, %r775, 13;
	xor.b32  	%r796, %r794, %r795;
	shr.u32 	%r797, %r775, 10;
	xor.b32  	%r798, %r796, %r797;
	add.s32 	%r799, %r793, %r593;
	add.s32 	%r800, %r799, %r710;
	add.s32 	%r801, %r800, %r798;
	shf.l.wrap.b32 	%r802, %r619, %r619, 25;
	shf.l.wrap.b32 	%r803, %r619, %r619, 14;
	xor.b32  	%r804, %r802, %r803;
	shr.u32 	%r805, %r619, 3;
	xor.b32  	%r806, %r804, %r805;
	shf.l.wrap.b32 	%r807, %r788, %r788, 15;
	shf.l.wrap.b32 	%r808, %r788, %r788, 13;
	xor.b32  	%r809, %r807, %r808;
	shr.u32 	%r810, %r788, 10;
	xor.b32  	%r811, %r809, %r810;
	add.s32 	%r812, %r806, %r606;
	add.s32 	%r813, %r812, %r723;
	add.s32 	%r814, %r813, %r811;
	shf.l.wrap.b32 	%r815, %r632, %r632, 25;
	shf.l.wrap.b32 	%r816, %r632, %r632, 14;
	xor.b32  	%r817, %r815, %r816;
	shr.u32 	%r818, %r632, 3;
	xor.b32  	%r819, %r817, %r818;
	shf.l.wrap.b32 	%r820, %r801, %r801, 15;
	shf.l.wrap.b32 	%r821, %r801, %r801, 13;
	xor.b32  	%r822, %r820, %r821;
	shr.u32 	%r823, %r801, 10;
	xor.b32  	%r824, %r822, %r823;
	add.s32 	%r825, %r819, %r619;
	add.s32 	%r826, %r825, %r736;
	add.s32 	%r827, %r826, %r824;
	shf.l.wrap.b32 	%r828, %r645, %r645, 25;
	shf.l.wrap.b32 	%r829, %r645, %r645, 14;
	xor.b32  	%r830, %r828, %r829;
	shr.u32 	%r831, %r645, 3;
	xor.b32  	%r832, %r830, %r831;
	shf.l.wrap.b32 	%r833, %r814, %r814, 15;
	shf.l.wrap.b32 	%r834, %r814, %r814, 13;
	xor.b32  	%r835, %r833, %r834;
	shr.u32 	%r836, %r814, 10;
	xor.b32  	%r837, %r835, %r836;
	add.s32 	%r838, %r832, %r632;
	add.s32 	%r839, %r838, %r749;
	add.s32 	%r840, %r839, %r837;
	ld.const.u32 	%r841, [K256];
	add.s32 	%r842, %r841, %r289;
	add.s32 	%r843, %r842, 1446884106;
	add.s32 	%r844, %r842, -1182902091;
	shf.l.wrap.b32 	%r845, %r843, %r843, 26;
	shf.l.wrap.b32 	%r846, %r843, %r843, 21;
	xor.b32  	%r847, %r845, %r846;
	shf.l.wrap.b32 	%r848, %r843, %r843, 7;
	xor.b32  	%r849, %r847, %r848;
	and.b32  	%r850, %r843, 1359893119;
	sub.s32 	%r851, -1446884107, %r842;
	and.b32  	%r852, %r851, -1694144372;
	or.b32  	%r853, %r850, %r852;
	ld.const.u32 	%r854, [K256+4];
	add.s32 	%r855, %r853, %r849;
	add.s32 	%r856, %r855, %r854;
	add.s32 	%r857, %r856, %r297;
	shf.l.wrap.b32 	%r858, %r844, %r844, 30;
	shf.l.wrap.b32 	%r859, %r844, %r844, 19;
	xor.b32  	%r860, %r858, %r859;
	shf.l.wrap.b32 	%r861, %r844, %r844, 10;
	xor.b32  	%r862, %r860, %r861;
	and.b32  	%r863, %r844, -781301534;
	add.s32 	%r864, %r862, %r863;
	add.s32 	%r865, %r857, %r864;
	add.s32 	%r866, %r857, 1542638877;
	add.s32 	%r867, %r865, 1233485744;
	shf.l.wrap.b32 	%r868, %r866, %r866, 26;
	shf.l.wrap.b32 	%r869, %r866, %r866, 21;
	xor.b32  	%r870, %r868, %r869;
	shf.l.wrap.b32 	%r871, %r866, %r866, 7;
	xor.b32  	%r872, %r870, %r871;
	and.b32  	%r873, %r866, %r843;
	sub.s32 	%r874, 604844770, %r857;
	and.b32  	%r875, %r874, 1359893119;
	or.b32  	%r876, %r873, %r875;
	ld.const.u32 	%r877, [K256+8];
	add.s32 	%r878, %r876, %r872;
	add.s32 	%r879, %r878, %r877;
	add.s32 	%r880, %r879, %r305;
	shf.l.wrap.b32 	%r881, %r867, %r867, 30;
	shf.l.wrap.b32 	%r882, %r867, %r867, 19;
	xor.b32  	%r883, %r881, %r882;
	shf.l.wrap.b32 	%r884, %r867, %r867, 10;
	xor.b32  	%r885, %r883, %r884;
	xor.b32  	%r886, %r844, 1779033703;
	and.b32  	%r887, %r867, %r886;
	and.b32  	%r888, %r844, 1779033703;
	xor.b32  	%r889, %r887, %r888;
	add.s32 	%r890, %r885, %r889;
	add.s32 	%r891, %r880, %r890;
	add.s32 	%r892, %r880, 1449989905;
	add.s32 	%r893, %r891, -1694144372;
	shf.l.wrap.b32 	%r894, %r892, %r892, 26;
	shf.l.wrap.b32 	%r895, %r892, %r892, 21;
	xor.b32  	%r896, %r894, %r895;
	shf.l.wrap.b32 	%r897, %r892, %r892, 7;
	xor.b32  	%r898, %r896, %r897;
	and.b32  	%r899, %r892, %r866;
	sub.s32 	%r900, -1449989906, %r880;
	and.b32  	%r901, %r843, %r900;
	or.b32  	%r902, %r899, %r901;
	ld.const.u32 	%r903, [K256+12];
	add.s32 	%r904, %r902, %r898;
	add.s32 	%r905, %r904, %r903;
	add.s32 	%r906, %r905, %r313;
	shf.l.wrap.b32 	%r907, %r893, %r893, 30;
	shf.l.wrap.b32 	%r908, %r893, %r893, 19;
	xor.b32  	%r909, %r907, %r908;
	shf.l.wrap.b32 	%r910, %r893, %r893, 10;
	xor.b32  	%r911, %r909, %r910;
	xor.b32  	%r912, %r867, %r844;
	and.b32  	%r913, %r893, %r912;
	and.b32  	%r914, %r867, %r844;
	xor.b32  	%r915, %r913, %r914;
	add.s32 	%r916, %r911, %r915;
	add.s32 	%r917, %r906, %r916;
	add.s32 	%r918, %r906, -1156040474;
	add.s32 	%r919, %r917, 1359893119;
	shf.l.wrap.b32 	%r920, %r918, %r918, 26;
	shf.l.wrap.b32 	%r921, %r918, %r918, 21;
	xor.b32  	%r922, %r920, %r921;
	shf.l.wrap.b32 	%r923, %r918, %r918, 7;
	xor.b32  	%r924, %r922, %r923;
	and.b32  	%r925, %r918, %r892;
	sub.s32 	%r926, 1156040473, %r906;
	and.b32  	%r927, %r866, %r926;
	or.b32  	%r928, %r925, %r927;
	ld.const.u32 	%r929, [K256+16];
	add.s32 	%r930, %r928, %r843;
	add.s32 	%r931, %r930, %r924;
	add.s32 	%r932, %r931, %r929;
	xor.b32  	%r933, %r932, -2147483648;
	shf.l.wrap.b32 	%r934, %r919, %r919, 30;
	shf.l.wrap.b32 	%r935, %r919, %r919, 19;
	xor.b32  	%r936, %r934, %r935;
	shf.l.wrap.b32 	%r937, %r919, %r919, 10;
	xor.b32  	%r938, %r936, %r937;
	xor.b32  	%r939, %r893, %r867;
	and.b32  	%r940, %r919, %r939;
	and.b32  	%r941, %r893, %r867;
	xor.b32  	%r942, %r940, %r941;
	add.s32 	%r943, %r938, %r942;
	add.s32 	%r944, %r933, %r844;
	add.s32 	%r945, %r943, %r933;
	shf.l.wrap.b32 	%r946, %r944, %r944, 26;
	shf.l.wrap.b32 	%r947, %r944, %r944, 21;
	xor.b32  	%r948, %r946, %r947;
	shf.l.wrap.b32 	%r949, %r944, %r944, 7;
	xor.b32  	%r950, %r948, %r949;
	and.b32  	%r951, %r944, %r918;
	not.b32 	%r952, %r944;
	and.b32  	%r953, %r892, %r952;
	or.b32  	%r954, %r951, %r953;
	ld.const.u32 	%r955, [K256+20];
	add.s32 	%r956, %r954, %r866;
	add.s32 	%r957, %r956, %r950;
	add.s32 	%r958, %r957, %r955;
	shf.l.wrap.b32 	%r959, %r945, %r945, 30;
	shf.l.wrap.b32 	%r960, %r945, %r945, 19;
	xor.b32  	%r961, %r959, %r960;
	shf.l.wrap.b32 	%r962, %r945, %r945, 10;
	xor.b32  	%r963, %r961, %r962;
	xor.b32  	%r964, %r919, %r893;
	and.b32  	%r965, %r945, %r964;
	and.b32  	%r966, %r919, %r893;
	xor.b32  	%r967, %r965, %r966;
	add.s32 	%r968, %r963, %r967;
	add.s32 	%r969, %r958, %r867;
	add.s32 	%r970, %r968, %r958;
	shf.l.wrap.b32 	%r971, %r969, %r969, 26;
	shf.l.wrap.b32 	%r972, %r969, %r969, 21;
	xor.b32  	%r973, %r971, %r972;
	shf.l.wrap.b32 	%r974, %r969, %r969, 7;
	xor.b32  	%r975, %r973, %r974;
	and.b32  	%r976, %r969, %r944;
	not.b32 	%r977, %r969;
	and.b32  	%r978, %r918, %r977;
	or.b32  	%r979, %r976, %r978;
	ld.const.u32 	%r980, [K256+24];
	add.s32 	%r981, %r979, %r892;
	add.s32 	%r982, %r981, %r975;
	add.s32 	%r983, %r982, %r980;
	shf.l.wrap.b32 	%r984, %r970, %r970, 30;
	shf.l.wrap.b32 	%r985, %r970, %r970, 19;
	xor.b32  	%r986, %r984, %r985;
	shf.l.wrap.b32 	%r987, %r970, %r970, 10;
	xor.b32  	%r988, %r986, %r987;
	xor.b32  	%r989, %r945, %r919;
	and.b32  	%r990, %r970, %r989;
	and.b32  	%r991, %r945, %r919;
	xor.b32  	%r992, %r990, %r991;
	add.s32 	%r993, %r988, %r992;
	add.s32 	%r994, %r983, %r893;
	add.s32 	%r995, %r993, %r983;
	shf.l.wrap.b32 	%r996, %r994, %r994, 26;
	shf.l.wrap.b32 	%r997, %r994, %r994, 21;
	xor.b32  	%r998, %r996, %r997;
	shf.l.wrap.b32 	%r999, %r994, %r994, 7;
	xor.b32  	%r1000, %r998, %r999;
	and.b32  	%r1001, %r994, %r969;
	not.b32 	%r1002, %r994;
	and.b32  	%r1003, %r944, %r1002;
	or.b32  	%r1004, %r1001, %r1003;
	ld.const.u32 	%r1005, [K256+28];
	add.s32 	%r1006, %r1004, %r918;
	add.s32 	%r1007, %r1006, %r1000;
	add.s32 	%r1008, %r1007, %r1005;
	shf.l.wrap.b32 	%r1009, %r995, %r995, 30;
	shf.l.wrap.b32 	%r1010, %r995, %r995, 19;
	xor.b32  	%r1011, %r1009, %r1010;
	shf.l.wrap.b32 	%r1012, %r995, %r995, 10;
	xor.b32  	%r1013, %r1011, %r1012;
	xor.b32  	%r1014, %r970, %r945;
	and.b32  	%r1015, %r995, %r1014;
	and.b32  	%r1016, %r970, %r945;
	xor.b32  	%r1017, %r1015, %r1016;
	add.s32 	%r1018, %r1013, %r1017;
	add.s32 	%r1019, %r1008, %r919;
	add.s32 	%r1020, %r1018, %r1008;
	shf.l.wrap.b32 	%r1021, %r1019, %r1019, 26;
	shf.l.wrap.b32 	%r1022, %r1019, %r1019, 21;
	xor.b32  	%r1023, %r1021, %r1022;
	shf.l.wrap.b32 	%r1024, %r1019, %r1019, 7;
	xor.b32  	%r1025, %r1023, %r1024;
	and.b32  	%r1026, %r1019, %r994;
	not.b32 	%r1027, %r1019;
	and.b32  	%r1028, %r969, %r1027;
	or.b32  	%r1029, %r1026, %r1028;
	ld.const.u32 	%r1030, [K256+32];
	add.s32 	%r1031, %r1029, %r944;
	add.s32 	%r1032, %r1031, %r1025;
	add.s32 	%r1033, %r1032, %r1030;
	shf.l.wrap.b32 	%r1034, %r1020, %r1020, 30;
	shf.l.wrap.b32 	%r1035, %r1020, %r1020, 19;
	xor.b32  	%r1036, %r1034, %r1035;
	shf.l.wrap.b32 	%r1037, %r1020, %r1020, 10;
	xor.b32  	%r1038, %r1036, %r1037;
	xor.b32  	%r1039, %r995, %r970;
	and.b32  	%r1040, %r1020, %r1039;
	and.b32  	%r1041, %r995, %r970;
	xor.b32  	%r1042, %r1040, %r1041;
	add.s32 	%r1043, %r1038, %r1042;
	add.s32 	%r1044, %r1033, %r945;
	add.s32 	%r1045, %r1043, %r1033;
	shf.l.wrap.b32 	%r1046, %r1044, %r1044, 26;
	shf.l.wrap.b32 	%r1047, %r1044, %r1044, 21;
	xor.b32  	%r1048, %r1046, %r1047;
	shf.l.wrap.b32 	%r1049, %r1044, %r1044, 7;
	xor.b32  	%r1050, %r1048, %r1049;
	and.b32  	%r1051, %r1044, %r1019;
	not.b32 	%r1052, %r1044;
	and.b32  	%r1053, %r994, %r1052;
	or.b32  	%r1054, %r1051, %r1053;
	ld.const.u32 	%r1055, [K256+36];
	add.s32 	%r1056, %r1054, %r969;
	add.s32 	%r1057, %r1056, %r1050;
	add.s32 	%r1058, %r1057, %r1055;
	shf.l.wrap.b32 	%r1059, %r1045, %r1045, 30;
	shf.l.wrap.b32 	%r1060, %r1045, %r1045, 19;
	xor.b32  	%r1061, %r1059, %r1060;
	shf.l.wrap.b32 	%r1062, %r1045, %r1045, 10;
	xor.b32  	%r1063, %r1061, %r1062;
	xor.b32  	%r1064, %r1020, %r995;
	and.b32  	%r1065, %r1045, %r1064;
	and.b32  	%r1066, %r1020, %r995;
	xor.b32  	%r1067, %r1065, %r1066;
	add.s32 	%r1068, %r1063, %r1067;
	add.s32 	%r1069, %r1058, %r970;
	add.s32 	%r1070, %r1068, %r1058;
	shf.l.wrap.b32 	%r1071, %r1069, %r1069, 26;
	shf.l.wrap.b32 	%r1072, %r1069, %r1069, 21;
	xor.b32  	%r1073, %r1071, %r1072;
	shf.l.wrap.b32 	%r1074, %r1069, %r1069, 7;
	xor.b32  	%r1075, %r1073, %r1074;
	and.b32  	%r1076, %r1069, %r1044;
	not.b32 	%r1077, %r1069;
	and.b32  	%r1078, %r1019, %r1077;
	or.b32  	%r1079, %r1076, %r1078;
	ld.const.u32 	%r1080, [K256+40];
	add.s32 	%r1081, %r1079, %r994;
	add.s32 	%r1082, %r1081, %r1075;
	add.s32 	%r1083, %r1082, %r1080;
	shf.l.wrap.b32 	%r1084, %r1070, %r1070, 30;
	shf.l.wrap.b32 	%r1085, %r1070, %r1070, 19;
	xor.b32  	%r1086, %r1084, %r1085;
	shf.l.wrap.b32 	%r1087, %r1070, %r1070, 10;
	xor.b32  	%r1088, %r1086, %r1087;
	xor.b32  	%r1089, %r1045, %r1020;
	and.b32  	%r1090, %r1070, %r1089;
	and.b32  	%r1091, %r1045, %r1020;
	xor.b32  	%r1092, %r1090, %r1091;
	add.s32 	%r1093, %r1088, %r1092;
	add.s32 	%r1094, %r1083, %r995;
	add.s32 	%r1095, %r1093, %r1083;
	shf.l.wrap.b32 	%r1096, %r1094, %r1094, 26;
	shf.l.wrap.b32 	%r1097, %r1094, %r1094, 21;
	xor.b32  	%r1098, %r1096, %r1097;
	shf.l.wrap.b32 	%r1099, %r1094, %r1094, 7;
	xor.b32  	%r1100, %r1098, %r1099;
	and.b32  	%r1101, %r1094, %r1069;
	not.b32 	%r1102, %r1094;
	and.b32  	%r1103, %r1044, %r1102;
	or.b32  	%r1104, %r1101, %r1103;
	ld.const.u32 	%r1105, [K256+44];
	add.s32 	%r1106, %r1104, %r1019;
	add.s32 	%r1107, %r1106, %r1100;
	add.s32 	%r1108, %r1107, %r1105;
	shf.l.wrap.b32 	%r1109, %r1095, %r1095, 30;
	shf.l.wrap.b32 	%r1110, %r1095, %r1095, 19;
	xor.b32  	%r1111, %r1109, %r1110;
	shf.l.wrap.b32 	%r1112, %r1095, %r1095, 10;
	xor.b32  	%r1113, %r1111, %r1112;
	xor.b32  	%r1114, %r1070, %r1045;
	and.b32  	%r1115, %r1095, %r1114;
	and.b32  	%r1116, %r1070, %r1045;
	xor.b32  	%r1117, %r1115, %r1116;
	add.s32 	%r1118, %r1113, %r1117;
	add.s32 	%r1119, %r1108, %r1020;
	add.s32 	%r1120, %r1118, %r1108;
	shf.l.wrap.b32 	%r1121, %r1119, %r1119, 26;
	shf.l.wrap.b32 	%r1122, %r1119, %r1119, 21;
	xor.b32  	%r1123, %r1121, %r1122;
	shf.l.wrap.b32 	%r1124, %r1119, %r1119, 7;
	xor.b32  	%r1125, %r1123, %r1124;
	and.b32  	%r1126, %r1119, %r1094;
	not.b32 	%r1127, %r1119;
	and.b32  	%r1128, %r1069, %r1127;
	or.b32  	%r1129, %r1126, %r1128;
	ld.const.u32 	%r1130, [K256+48];
	add.s32 	%r1131, %r1129, %r1044;
	add.s32 	%r1132, %r1131, %r1125;
	add.s32 	%r1133, %r1132, %r1130;
	shf.l.wrap.b32 	%r1134, %r1120, %r1120, 30;
	shf.l.wrap.b32 	%r1135, %r1120, %r1120, 19;
	xor.b32  	%r1136, %r1134, %r1135;
	shf.l.wrap.b32 	%r1137, %r1120, %r1120, 10;
	xor.b32  	%r1138, %r1136, %r1137;
	xor.b32  	%r1139, %r1095, %r1070;
	and.b32  	%r1140, %r1120, %r1139;
	and.b32  	%r1141, %r1095, %r1070;
	xor.b32  	%r1142, %r1140, %r1141;
	add.s32 	%r1143, %r1138, %r1142;
	add.s32 	%r1144, %r1133, %r1045;
	add.s32 	%r1145, %r1143, %r1133;
	shf.l.wrap.b32 	%r1146, %r1144, %r1144, 26;
	shf.l.wrap.b32 	%r1147, %r1144, %r1144, 21;
	xor.b32  	%r1148, %r1146, %r1147;
	shf.l.wrap.b32 	%r1149, %r1144, %r1144, 7;
	xor.b32  	%r1150, %r1148, %r1149;
	and.b32  	%r1151, %r1144, %r1119;
	not.b32 	%r1152, %r1144;
	and.b32  	%r1153, %r1094, %r1152;
	or.b32  	%r1154, %r1151, %r1153;
	ld.const.u32 	%r1155, [K256+52];
	add.s32 	%r1156, %r1154, %r1069;
	add.s32 	%r1157, %r1156, %r1150;
	add.s32 	%r1158, %r1157, %r1155;
	shf.l.wrap.b32 	%r1159, %r1145, %r1145, 30;
	shf.l.wrap.b32 	%r1160, %r1145, %r1145, 19;
	xor.b32  	%r1161, %r1159, %r1160;
	shf.l.wrap.b32 	%r1162, %r1145, %r1145, 10;
	xor.b32  	%r1163, %r1161, %r1162;
	xor.b32  	%r1164, %r1120, %r1095;
	and.b32  	%r1165, %r1145, %r1164;
	and.b32  	%r1166, %r1120, %r1095;
	xor.b32  	%r1167, %r1165, %r1166;
	add.s32 	%r1168, %r1163, %r1167;
	add.s32 	%r1169, %r1158, %r1070;
	add.s32 	%r1170, %r1168, %r1158;
	shf.l.wrap.b32 	%r1171, %r1169, %r1169, 26;
	shf.l.wrap.b32 	%r1172, %r1169, %r1169, 21;
	xor.b32  	%r1173, %r1171, %r1172;
	shf.l.wrap.b32 	%r1174, %r1169, %r1169, 7;
	xor.b32  	%r1175, %r1173, %r1174;
	and.b32  	%r1176, %r1169, %r1144;
	not.b32 	%r1177, %r1169;
	and.b32  	%r1178, %r1119, %r1177;
	or.b32  	%r1179, %r1176, %r1178;
	ld.const.u32 	%r1180, [K256+56];
	add.s32 	%r1181, %r1179, %r1094;
	add.s32 	%r1182, %r1181, %r1175;
	add.s32 	%r1183, %r1182, %r1180;
	shf.l.wrap.b32 	%r1184, %r1170, %r1170, 30;
	shf.l.wrap.b32 	%r1185, %r1170, %r1170, 19;
	xor.b32  	%r1186, %r1184, %r1185;
	shf.l.wrap.b32 	%r1187, %r1170, %r1170, 10;
	xor.b32  	%r1188, %r1186, %r1187;
	xor.b32  	%r1189, %r1145, %r1120;
	and.b32  	%r1190, %r1170, %r1189;
	and.b32  	%r1191, %r1145, %r1120;
	xor.b32  	%r1192, %r1190, %r1191;
	add.s32 	%r1193, %r1188, %r1192;
	add.s32 	%r1194, %r1183, %r1095;
	add.s32 	%r1195, %r1193, %r1183;
	shf.l.wrap.b32 	%r1196, %r1194, %r1194, 26;
	shf.l.wrap.b32 	%r1197, %r1194, %r1194, 21;
	xor.b32  	%r1198, %r1196, %r1197;
	shf.l.wrap.b32 	%r1199, %r1194, %r1194, 7;
	xor.b32  	%r1200, %r1198, %r1199;
	and.b32  	%r1201, %r1194, %r1169;
	not.b32 	%r1202, %r1194;
	and.b32  	%r1203, %r1144, %r1202;
	or.b32  	%r1204, %r1201, %r1203;
	ld.const.u32 	%r1205, [K256+60];
	add.s32 	%r1206, %r1204, %r1119;
	add.s32 	%r1207, %r1206, %r1200;
	add.s32 	%r1208, %r1207, %r1205;
	add.s32 	%r1209, %r1208, 128;
	shf.l.wrap.b32 	%r1210, %r1195, %r1195, 30;
	shf.l.wrap.b32 	%r1211, %r1195, %r1195, 19;
	xor.b32  	%r1212, %r1210, %r1211;
	shf.l.wrap.b32 	%r1213, %r1195, %r1195, 10;
	xor.b32  	%r1214, %r1212, %r1213;
	xor.b32  	%r1215, %r1170, %r1145;
	and.b32  	%r1216, %r1195, %r1215;
	and.b32  	%r1217, %r1170, %r1145;
	xor.b32  	%r1218, %r1216, %r1217;
	add.s32 	%r1219, %r1214, %r1218;
	add.s32 	%r1220, %r1209, %r1120;
	add.s32 	%r1221, %r1219, %r1209;
	shf.l.wrap.b32 	%r1222, %r1220, %r1220, 26;
	shf.l.wrap.b32 	%r1223, %r1220, %r1220, 21;
	xor.b32  	%r1224, %r1222, %r1223;
	shf.l.wrap.b32 	%r1225, %r1220, %r1220, 7;
	xor.b32  	%r1226, %r1224, %r1225;
	and.b32  	%r1227, %r1220, %r1194;
	not.b32 	%r1228, %r1220;
	and.b32  	%r1229, %r1169, %r1228;
	or.b32  	%r1230, %r1227, %r1229;
	ld.const.u32 	%r1231, [K256+64];
	add.s32 	%r1232, %r1230, %r1144;
	add.s32 	%r1233, %r1232, %r1226;
	add.s32 	%r1234, %r1233, %r1231;
	add.s32 	%r1235, %r1234, %r319;
	shf.l.wrap.b32 	%r1236, %r1221, %r1221, 30;
	shf.l.wrap.b32 	%r1237, %r1221, %r1221, 19;
	xor.b32  	%r1238, %r1236, %r1237;
	shf.l.wrap.b32 	%r1239, %r1221, %r1221, 10;
	xor.b32  	%r1240, %r1238, %r1239;
	xor.b32  	%r1241, %r1195, %r1170;
	and.b32  	%r1242, %r1221, %r1241;
	and.b32  	%r1243, %r1195, %r1170;
	xor.b32  	%r1244, %r1242, %r1243;
	add.s32 	%r1245, %r1240, %r1244;
	add.s32 	%r1246, %r1235, %r1145;
	add.s32 	%r1247, %r1245, %r1235;
	shf.l.wrap.b32 	%r1248, %r1246, %r1246, 26;
	shf.l.wrap.b32 	%r1249, %r1246, %r1246, 21;
	xor.b32  	%r1250, %r1248, %r1249;
	shf.l.wrap.b32 	%r1251, %r1246, %r1246, 7;
	xor.b32  	%r1252, %r1250, %r1251;
	and.b32  	%r1253, %r1246, %r1220;
	not.b32 	%r1254, %r1246;
	and.b32  	%r1255, %r1194, %r1254;
	or.b32  	%r1256, %r1253, %r1255;
	ld.const.u32 	%r1257, [K256+68];
	add.s32 	%r1258, %r1256, %r1169;
	add.s32 	%r1259, %r1258, %r1252;
	add.s32 	%r1260, %r1259, %r1257;
	add.s32 	%r1261, %r1260, %r326;
	shf.l.wrap.b32 	%r1262, %r1247, %r1247, 30;
	shf.l.wrap.b32 	%r1263, %r1247, %r1247, 19;
	xor.b32  	%r1264, %r1262, %r1263;
	shf.l.wrap.b32 	%r1265, %r1247, %r1247, 10;
	xor.b32  	%r1266, %r1264, %r1265;
	xor.b32  	%r1267, %r1221, %r1195;
	and.b32  	%r1268, %r1247, %r1267;
	and.b32  	%r1269, %r1221, %r1195;
	xor.b32  	%r1270, %r1268, %r1269;
	add.s32 	%r1271, %r1266, %r1270;
	add.s32 	%r1272, %r1261, %r1170;
	add.s32 	%r1273, %r1271, %r1261;
	shf.l.wrap.b32 	%r1274, %r1272, %r1272, 26;
	shf.l.wrap.b32 	%r1275, %r1272, %r1272, 21;
	xor.b32  	%r1276, %r1274, %r1275;
	shf.l.wrap.b32 	%r1277, %r1272, %r1272, 7;
	xor.b32  	%r1278, %r1276, %r1277;
	and.b32  	%r1279, %r1272, %r1246;
	not.b32 	%r1280, %r1272;
	and.b32  	%r1281, %r1220, %r1280;
	or.b32  	%r1282, %r1279, %r1281;
	ld.const.u32 	%r1283, [K256+72];
	add.s32 	%r1284, %r1282, %r1194;
	add.s32 	%r1285, %r1284, %r1278;
	add.s32 	%r1286, %r1285, %r1283;
	add.s32 	%r1287, %r1286, %r338;
	shf.l.wrap.b32 	%r1288, %r1273, %r1273, 30;
	shf.l.wrap.b32 	%r1289, %r1273, %r1273, 19;
	xor.b32  	%r1290, %r1288, %r1289;
	shf.l.wrap.b32 	%r1291, %r1273, %r1273, 10;
	xor.b32  	%r1292, %r1290, %r1291;
	xor.b32  	%r1293, %r1247, %r1221;
	and.b32  	%r1294, %r1273, %r1293;
	and.b32  	%r1295, %r1247, %r1221;
	xor.b32  	%r1296, %r1294, %r1295;
	add.s32 	%r1297, %r1292, %r1296;
	add.s32 	%r1298, %r1287, %r1195;
	add.s32 	%r1299, %r1297, %r1287;
	shf.l.wrap.b32 	%r1300, %r1298, %r1298, 26;
	shf.l.wrap.b32 	%r1301, %r1298, %r1298, 21;
	xor.b32  	%r1302, %r1300, %r1301;
	shf.l.wrap.b32 	%r1303, %r1298, %r1298, 7;
	xor.b32  	%r1304, %r1302, %r1303;
	and.b32  	%r1305, %r1298, %r1272;
	not.b32 	%r1306, %r1298;
	and.b32  	%r1307, %r1246, %r1306;
	or.b32  	%r1308, %r1305, %r1307;
	ld.const.u32 	%r1309, [K256+76];
	add.s32 	%r1310, %r1308, %r1220;
	add.s32 	%r1311, %r1310, %r1304;
	add.s32 	%r1312, %r1311, %r1309;
	add.s32 	%r1313, %r1312, %r345;
	shf.l.wrap.b32 	%r1314, %r1299, %r1299, 30;
	shf.l.wrap.b32 	%r1315, %r1299, %r1299, 19;
	xor.b32  	%r1316, %r1314, %r1315;
	shf.l.wrap.b32 	%r1317, %r1299, %r1299, 10;
	xor.b32  	%r1318, %r1316, %r1317;
	xor.b32  	%r1319, %r1273, %r1247;
	and.b32  	%r1320, %r1299, %r1319;
	and.b32  	%r1321, %r1273, %r1247;
	xor.b32  	%r1322, %r1320, %r1321;
	add.s32 	%r1323, %r1318, %r1322;
	add.s32 	%r1324, %r1313, %r1221;
	add.s32 	%r1325, %r1323, %r1313;
	shf.l.wrap.b32 	%r1326, %r1324, %r1324, 26;
	shf.l.wrap.b32 	%r1327, %r1324, %r1324, 21;
	xor.b32  	%r1328, %r1326, %r1327;
	shf.l.wrap.b32 	%r1329, %r1324, %r1324, 7;
	xor.b32  	%r1330, %r1328, %r1329;
	and.b32  	%r1331, %r1324, %r1298;
	not.b32 	%r1332, %r1324;
	and.b32  	%r1333, %r1272, %r1332;
	or.b32  	%r1334, %r1331, %r1333;
	ld.const.u32 	%r1335, [K256+80];
	add.s32 	%r1336, %r1334, %r1246;
	add.s32 	%r1337, %r1336, %r1330;
	add.s32 	%r1338, %r1337, %r1335;
	add.s32 	%r1339, %r1338, %r351;
	shf.l.wrap.b32 	%r1340, %r1325, %r1325, 30;
	shf.l.wrap.b32 	%r1341, %r1325, %r1325, 19;
	xor.b32  	%r1342, %r1340, %r1341;
	shf.l.wrap.b32 	%r1343, %r1325, %r1325, 10;
	xor.b32  	%r1344, %r1342, %r1343;
	xor.b32  	%r1345, %r1299, %r1273;
	and.b32  	%r1346, %r1325, %r1345;
	and.b32  	%r1347, %r1299, %r1273;
	xor.b32  	%r1348, %r1346, %r1347;
	add.s32 	%r1349, %r1344, %r1348;
	add.s32 	%r1350, %r1339, %r1247;
	add.s32 	%r1351, %r1349, %r1339;
	shf.l.wrap.b32 	%r1352, %r1350, %r1350, 26;
	shf.l.wrap.b32 	%r1353, %r1350, %r1350, 21;
	xor.b32  	%r1354, %r1352, %r1353;
	shf.l.wrap.b32 	%r1355, %r1350, %r1350, 7;
	xor.b32  	%r1356, %r1354, %r1355;
	and.b32  	%r1357, %r1350, %r1324;
	not.b32 	%r1358, %r1350;
	and.b32  	%r1359, %r1298, %r1358;
	or.b32  	%r1360, %r1357, %r1359;
	ld.const.u32 	%r1361, [K256+84];
	add.s32 	%r1362, %r1360, %r1272;
	add.s32 	%r1363, %r1362, %r1356;
	add.s32 	%r1364, %r1363, %r1361;
	add.s32 	%r1365, %r1364, %r356;
	shf.l.wrap.b32 	%r1366, %r1351, %r1351, 30;
	shf.l.wrap.b32 	%r1367, %r1351, %r1351, 19;
	xor.b32  	%r1368, %r1366, %r1367;
	shf.l.wrap.b32 	%r1369, %r1351, %r1351, 10;
	xor.b32  	%r1370, %r1368, %r1369;
	xor.b32  	%r1371, %r1325, %r1299;
	and.b32  	%r1372, %r1351, %r1371;
	and.b32  	%r1373, %r1325, %r1299;
	xor.b32  	%r1374, %r1372, %r1373;
	add.s32 	%r1375, %r1370, %r1374;
	add.s32 	%r1376, %r1365, %r1273;
	add.s32 	%r1377, %r1375, %r1365;
	shf.l.wrap.b32 	%r1378, %r1376, %r1376, 26;
	shf.l.wrap.b32 	%r1379, %r1376, %r1376, 21;
	xor.b32  	%r1380, %r1378, %r1379;
	shf.l.wrap.b32 	%r1381, %r1376, %r1376, 7;
	xor.b32  	%r1382, %r1380, %r1381;
	and.b32  	%r1383, %r1376, %r1350;
	not.b32 	%r1384, %r1376;
	and.b32  	%r1385, %r1324, %r1384;
	or.b32  	%r1386, %r1383, %r1385;
	ld.const.u32 	%r1387, [K256+88];
	add.s32 	%r1388, %r1386, %r1298;
	add.s32 	%r1389, %r1388, %r1382;
	add.s32 	%r1390, %r1389, %r1387;
	add.s32 	%r1391, %r1390, %r362;
	shf.l.wrap.b32 	%r1392, %r1377, %r1377, 30;
	shf.l.wrap.b32 	%r1393, %r1377, %r1377, 19;
	xor.b32  	%r1394, %r1392, %r1393;
	shf.l.wrap.b32 	%r1395, %r1377, %r1377, 10;
	xor.b32  	%r1396, %r1394, %r1395;
	xor.b32  	%r1397, %r1351, %r1325;
	and.b32  	%r1398, %r1377, %r1397;
	and.b32  	%r1399, %r1351, %r1325;
	xor.b32  	%r1400, %r1398, %r1399;
	add.s32 	%r1401, %r1396, %r1400;
	add.s32 	%r1402, %r1391, %r1299;
	add.s32 	%r1403, %r1401, %r1391;
	shf.l.wrap.b32 	%r1404, %r1402, %r1402, 26;
	shf.l.wrap.b32 	%r1405, %r1402, %r1402, 21;
	xor.b32  	%r1406, %r1404, %r1405;
	shf.l.wrap.b32 	%r1407, %r1402, %r1402, 7;
	xor.b32  	%r1408, %r1406, %r1407;
	and.b32  	%r1409, %r1402, %r1376;
	not.b32 	%r1410, %r1402;
	and.b32  	%r1411, %r1350, %r1410;
	or.b32  	%r1412, %r1409, %r1411;
	ld.const.u32 	%r1413, [K256+92];
	add.s32 	%r1414, %r1412, %r1324;
	add.s32 	%r1415, %r1414, %r1408;
	add.s32 	%r1416, %r1415, %r1413;
	add.s32 	%r1417, %r1416, %r368;
	shf.l.wrap.b32 	%r1418, %r1403, %r1403, 30;
	shf.l.wrap.b32 	%r1419, %r1403, %r1403, 19;
	xor.b32  	%r1420, %r1418, %r1419;
	shf.l.wrap.b32 	%r1421, %r1403, %r1403, 10;
	xor.b32  	%r1422, %r1420, %r1421;
	xor.b32  	%r1423, %r1377, %r1351;
	and.b32  	%r1424, %r1403, %r1423;
	and.b32  	%r1425, %r1377, %r1351;
	xor.b32  	%r1426, %r1424, %r1425;
	add.s32 	%r1427, %r1422, %r1426;
	add.s32 	%r1428, %r1417, %r1325;
	add.s32 	%r1429, %r1427, %r1417;
	shf.l.wrap.b32 	%r1430, %r1428, %r1428, 26;
	shf.l.wrap.b32 	%r1431, %r1428, %r1428, 21;
	xor.b32  	%r1432, %r1430, %r1431;
	shf.l.wrap.b32 	%r1433, %r1428, %r1428, 7;
	xor.b32  	%r1434, %r1432, %r1433;
	and.b32  	%r1435, %r1428, %r1402;
	not.b32 	%r1436, %r1428;
	and.b32  	%r1437, %r1376, %r1436;
	or.b32  	%r1438, %r1435, %r1437;
	ld.const.u32 	%r1439, [K256+96];
	add.s32 	%r1440, %r1438, %r1350;
	add.s32 	%r1441, %r1440, %r1434;
	add.s32 	%r1442, %r1441, %r1439;
	add.s32 	%r1443, %r1442, %r374;
	shf.l.wrap.b32 	%r1444, %r1429, %r1429, 30;
	shf.l.wrap.b32 	%r1445, %r1429, %r1429, 19;
	xor.b32  	%r1446, %r1444, %r1445;
	shf.l.wrap.b32 	%r1447, %r1429, %r1429, 10;
	xor.b32  	%r1448, %r1446, %r1447;
	xor.b32  	%r1449, %r1403, %r1377;
	and.b32  	%r1450, %r1429, %r1449;
	and.b32  	%r1451, %r1403, %r1377;
	xor.b32  	%r1452, %r1450, %r1451;
	add.s32 	%r1453, %r1448, %r1452;
	add.s32 	%r1454, %r1443, %r1351;
	add.s32 	%r1455, %r1453, %r1443;
	shf.l.wrap.b32 	%r1456, %r1454, %r1454, 26;
	shf.l.wrap.b32 	%r1457, %r1454, %r1454, 21;
	xor.b32  	%r1458, %r1456, %r1457;
	shf.l.wrap.b32 	%r1459, %r1454, %r1454, 7;
	xor.b32  	%r1460, %r1458, %r1459;
	and.b32  	%r1461, %r1454, %r1428;
	not.b32 	%r1462, %r1454;
	and.b32  	%r1463, %r1402, %r1462;
	or.b32  	%r1464, %r1461, %r1463;
	ld.const.u32 	%r1465, [K256+100];
	add.s32 	%r1466, %r1464, %r1376;
	add.s32 	%r1467, %r1466, %r1460;
	add.s32 	%r1468, %r1467, %r1465;
	add.s32 	%r1469, %r1468, %r380;
	shf.l.wrap.b32 	%r1470, %r1455, %r1455, 30;
	shf.l.wrap.b32 	%r1471, %r1455, %r1455, 19;
	xor.b32  	%r1472, %r1470, %r1471;
	shf.l.wrap.b32 	%r1473, %r1455, %r1455, 10;
	xor.b32  	%r1474, %r1472, %r1473;
	xor.b32  	%r1475, %r1429, %r1403;
	and.b32  	%r1476, %r1455, %r1475;
	and.b32  	%r1477, %r1429, %r1403;
	xor.b32  	%r1478, %r1476, %r1477;
	add.s32 	%r1479, %r1474, %r1478;
	add.s32 	%r1480, %r1469, %r1377;
	add.s32 	%r1481, %r1479, %r1469;
	shf.l.wrap.b32 	%r1482, %r1480, %r1480, 26;
	shf.l.wrap.b32 	%r1483, %r1480, %r1480, 21;
	xor.b32  	%r1484, %r1482, %r1483;
	shf.l.wrap.b32 	%r1485, %r1480, %r1480, 7;
	xor.b32  	%r1486, %r1484, %r1485;
	and.b32  	%r1487, %r1480, %r1454;
	not.b32 	%r1488, %r1480;
	and.b32  	%r1489, %r1428, %r1488;
	or.b32  	%r1490, %r1487, %r1489;
	ld.const.u32 	%r1491, [K256+104];
	add.s32 	%r1492, %r1490, %r1402;
	add.s32 	%r1493, %r1492, %r1486;
	add.s32 	%r1494, %r1493, %r1491;
	add.s32 	%r1495, %r1494, %r386;
	shf.l.wrap.b32 	%r1496, %r1481, %r1481, 30;
	shf.l.wrap.b32 	%r1497, %r1481, %r1481, 19;
	xor.b32  	%r1498, %r1496, %r1497;
	shf.l.wrap.b32 	%r1499, %r1481, %r1481, 10;
	xor.b32  	%r1500, %r1498, %r1499;
	xor.b32  	%r1501, %r1455, %r1429;
	and.b32  	%r1502, %r1481, %r1501;
	and.b32  	%r1503, %r1455, %r1429;
	xor.b32  	%r1504, %r1502, %r1503;
	add.s32 	%r1505, %r1500, %r1504;
	add.s32 	%r1506, %r1495, %r1403;
	add.s32 	%r1507, %r1505, %r1495;
	shf.l.wrap.b32 	%r1508, %r1506, %r1506, 26;
	shf.l.wrap.b32 	%r1509, %r1506, %r1506, 21;
	xor.b32  	%r1510, %r1508, %r1509;
	shf.l.wrap.b32 	%r1511, %r1506, %r1506, 7;
	xor.b32  	%r1512, %r1510, %r1511;
	and.b32  	%r1513, %r1506, %r1480;
	not.b32 	%r1514, %r1506;
	and.b32  	%r1515, %r1454, %r1514;
	or.b32  	%r1516, %r1513, %r1515;
	ld.const.u32 	%r1517, [K256+108];
	add.s32 	%r1518, %r1516, %r1428;
	add.s32 	%r1519, %r1518, %r1512;
	add.s32 	%r1520, %r1519, %r1517;
	add.s32 	%r1521, %r1520, %r392;
	shf.l.wrap.b32 	%r1522, %r1507, %r1507, 30;
	shf.l.wrap.b32 	%r1523, %r1507, %r1507, 19;
	xor.b32  	%r1524, %r1522, %r1523;
	shf.l.wrap.b32 	%r1525, %r1507, %r1507, 10;
	xor.b32  	%r1526, %r1524, %r1525;
	xor.b32  	%r1527, %r1481, %r1455;
	and.b32  	%r1528, %r1507, %r1527;
	and.b32  	%r1529, %r1481, %r1455;
	xor.b32  	%r1530, %r1528, %r1529;
	add.s32 	%r1531, %r1526, %r1530;
	add.s32 	%r1532, %r1521, %r1429;
	add.s32 	%r1533, %r1531, %r1521;
	shf.l.wrap.b32 	%r1534, %r1532, %r1532, 26;
	shf.l.wrap.b32 	%r1535, %r1532, %r1532, 21;
	xor.b32  	%r1536, %r1534, %r1535;
	shf.l.wrap.b32 	%r1537, %r1532, %r1532, 7;
	xor.b32  	%r1538, %r1536, %r1537;
	and.b32  	%r1539, %r1532, %r1506;
	not.b32 	%r1540, %r1532;
	and.b32  	%r1541, %r1480, %r1540;
	or.b32  	%r1542, %r1539, %r1541;
	ld.const.u32 	%r1543, [K256+112];
	add.s32 	%r1544, %r1542, %r1454;
	add.s32 	%r1545, %r1544, %r1538;
	add.s32 	%r1546, %r1545, %r1543;
	add.s32 	%r1547, %r1546, %r398;
	shf.l.wrap.b32 	%r1548, %r1533, %r1533, 30;
	shf.l.wrap.b32 	%r1549, %r1533, %r1533, 19;
	xor.b32  	%r1550, %r1548, %r1549;
	shf.l.wrap.b32 	%r1551, %r1533, %r1533, 10;
	xor.b32  	%r1552, %r1550, %r1551;
	xor.b32  	%r1553, %r1507, %r1481;
	and.b32  	%r1554, %r1533, %r1553;
	and.b32  	%r1555, %r1507, %r1481;
	xor.b32  	%r1556, %r1554, %r1555;
	add.s32 	%r1557, %r1552, %r1556;
	add.s32 	%r1558, %r1547, %r1455;
	add.s32 	%r1559, %r1557, %r1547;
	shf.l.wrap.b32 	%r1560, %r1558, %r1558, 26;
	shf.l.wrap.b32 	%r1561, %r1558, %r1558, 21;
	xor.b32  	%r1562, %r1560, %r1561;
	shf.l.wrap.b32 	%r1563, %r1558, %r1558, 7;
	xor.b32  	%r1564, %r1562, %r1563;
	and.b32  	%r1565, %r1558, %r1532;
	not.b32 	%r1566, %r1558;
	and.b32  	%r1567, %r1506, %r1566;
	or.b32  	%r1568, %r1565, %r1567;
	ld.const.u32 	%r1569, [K256+116];
	add.s32 	%r1570, %r1568, %r1480;
	add.s32 	%r1571, %r1570, %r1564;
	add.s32 	%r1572, %r1571, %r1569;
	add.s32 	%r1573, %r1572, %r404;
	shf.l.wrap.b32 	%r1574, %r1559, %r1559, 30;
	shf.l.wrap.b32 	%r1575, %r1559, %r1559, 19;
	xor.b32  	%r1576, %r1574, %r1575;
	shf.l.wrap.b32 	%r1577, %r1559, %r1559, 10;
	xor.b32  	%r1578, %r1576, %r1577;
	xor.b32  	%r1579, %r1533, %r1507;
	and.b32  	%r1580, %r1559, %r1579;
	and.b32  	%r1581, %r1533, %r1507;
	xor.b32  	%r1582, %r1580, %r1581;
	add.s32 	%r1583, %r1578, %r1582;
	add.s32 	%r1584, %r1573, %r1481;
	add.s32 	%r1585, %r1583, %r1573;
	shf.l.wrap.b32 	%r1586, %r1584, %r1584, 26;
	shf.l.wrap.b32 	%r1587, %r1584, %r1584, 21;
	xor.b32  	%r1588, %r1586, %r1587;
	shf.l.wrap.b32 	%r1589, %r1584, %r1584, 7;
	xor.b32  	%r1590, %r1588, %r1589;
	and.b32  	%r1591, %r1584, %r1558;
	not.b32 	%r1592, %r1584;
	and.b32  	%r1593, %r1532, %r1592;
	or.b32  	%r1594, %r1591, %r1593;
	ld.const.u32 	%r1595, [K256+120];
	add.s32 	%r1596, %r1594, %r1506;
	add.s32 	%r1597, %r1596, %r1590;
	add.s32 	%r1598, %r1597, %r1595;
	add.s32 	%r1599, %r1598, %r411;
	shf.l.wrap.b32 	%r1600, %r1585, %r1585, 30;
	shf.l.wrap.b32 	%r1601, %r1585, %r1585, 19;
	xor.b32  	%r1602, %r1600, %r1601;
	shf.l.wrap.b32 	%r1603, %r1585, %r1585, 10;
	xor.b32  	%r1604, %r1602, %r1603;
	xor.b32  	%r1605, %r1559, %r1533;
	and.b32  	%r1606, %r1585, %r1605;
	and.b32  	%r1607, %r1559, %r1533;
	xor.b32  	%r1608, %r1606, %r1607;
	add.s32 	%r1609, %r1604, %r1608;
	add.s32 	%r1610, %r1599, %r1507;
	add.s32 	%r1611, %r1609, %r1599;
	shf.l.wrap.b32 	%r1612, %r1610, %r1610, 26;
	shf.l.wrap.b32 	%r1613, %r1610, %r1610, 21;
	xor.b32  	%r1614, %r1612, %r1613;
	shf.l.wrap.b32 	%r1615, %r1610, %r1610, 7;
	xor.b32  	%r1616, %r1614, %r1615;
	and.b32  	%r1617, %r1610, %r1584;
	not.b32 	%r1618, %r1610;
	and.b32  	%r1619, %r1558, %r1618;
	or.b32  	%r1620, %r1617, %r1619;
	ld.const.u32 	%r1621, [K256+124];
	add.s32 	%r1622, %r1620, %r1532;
	add.s32 	%r1623, %r1622, %r1616;
	add.s32 	%r1624, %r1623, %r1621;
	add.s32 	%r1625, %r1624, %r424;
	shf.l.wrap.b32 	%r1626, %r1611, %r1611, 30;
	shf.l.wrap.b32 	%r1627, %r1611, %r1611, 19;
	xor.b32  	%r1628, %r1626, %r1627;
	shf.l.wrap.b32 	%r1629, %r1611, %r1611, 10;
	xor.b32  	%r1630, %r1628, %r1629;
	xor.b32  	%r1631, %r1585, %r1559;
	and.b32  	%r1632, %r1611, %r1631;
	and.b32  	%r1633, %r1585, %r1559;
	xor.b32  	%r1634, %r1632, %r1633;
	add.s32 	%r1635, %r1630, %r1634;
	add.s32 	%r1636, %r1625, %r1533;
	add.s32 	%r1637, %r1635, %r1625;
	shf.l.wrap.b32 	%r1638, %r1636, %r1636, 26;
	shf.l.wrap.b32 	%r1639, %r1636, %r1636, 21;
	xor.b32  	%r1640, %r1638, %r1639;
	shf.l.wrap.b32 	%r1641, %r1636, %r1636, 7;
	xor.b32  	%r1642, %r1640, %r1641;
	and.b32  	%r1643, %r1636, %r1610;
	not.b32 	%r1644, %r1636;
	and.b32  	%r1645, %r1584, %r1644;
	or.b32  	%r1646, %r1643, %r1645;
	ld.const.u32 	%r1647, [K256+128];
	add.s32 	%r1648, %r1646, %r1558;
	add.s32 	%r1649, %r1648, %r1642;
	add.s32 	%r1650, %r1649, %r1647;
	add.s32 	%r1651, %r1650, %r437;
	shf.l.wrap.b32 	%r1652, %r1637, %r1637, 30;
	shf.l.wrap.b32 	%r1653, %r1637, %r1637, 19;
	xor.b32  	%r1654, %r1652, %r1653;
	shf.l.wrap.b32 	%r1655, %r1637, %r1637, 10;
	xor.b32  	%r1656, %r1654, %r1655;
	xor.b32  	%r1657, %r1611, %r1585;
	and.b32  	%r1658, %r1637, %r1657;
	and.b32  	%r1659, %r1611, %r1585;
	xor.b32  	%r1660, %r1658, %r1659;
	add.s32 	%r1661, %r1656, %r1660;
	add.s32 	%r1662, %r1651, %r1559;
	add.s32 	%r1663, %r1661, %r1651;
	shf.l.wrap.b32 	%r1664, %r1662, %r1662, 26;
	shf.l.wrap.b32 	%r1665, %r1662, %r1662, 21;
	xor.b32  	%r1666, %r1664, %r1665;
	shf.l.wrap.b32 	%r1667, %r1662, %r1662, 7;
	xor.b32  	%r1668, %r1666, %r1667;
	and.b32  	%r1669, %r1662, %r1636;
	not.b32 	%r1670, %r1662;
	and.b32  	%r1671, %r1610, %r1670;
	or.b32  	%r1672, %r1669, %r1671;
	ld.const.u32 	%r1673, [K256+132];
	add.s32 	%r1674, %r1672, %r1584;
	add.s32 	%r1675, %r1674, %r1668;
	add.s32 	%r1676, %r1675, %r1673;
	add.s32 	%r1677, %r1676, %r450;
	shf.l.wrap.b32 	%r1678, %r1663, %r1663, 30;
	shf.l.wrap.b32 	%r1679, %r1663, %r1663, 19;
	xor.b32  	%r1680, %r1678, %r1679;
	shf.l.wrap.b32 	%r1681, %r1663, %r1663, 10;
	xor.b32  	%r1682, %r1680, %r1681;
	xor.b32  	%r1683, %r1637, %r1611;
	and.b32  	%r1684, %r1663, %r1683;
	and.b32  	%r1685, %r1637, %r1611;
	xor.b32  	%r1686, %r1684, %r1685;
	add.s32 	%r1687, %r1682, %r1686;
	add.s32 	%r1688, %r1677, %r1585;
	add.s32 	%r1689, %r1687, %r1677;
	shf.l.wrap.b32 	%r1690, %r1688, %r1688, 26;
	shf.l.wrap.b32 	%r1691, %r1688, %r1688, 21;
	xor.b32  	%r1692, %r1690, %r1691;
	shf.l.wrap.b32 	%r1693, %r1688, %r1688, 7;
	xor.b32  	%r1694, %r1692, %r1693;
	and.b32  	%r1695, %r1688, %r1662;
	not.b32 	%r1696, %r1688;
	and.b32  	%r1697, %r1636, %r1696;
	or.b32  	%r1698, %r1695, %r1697;
	ld.const.u32 	%r1699, [K256+136];
	add.s32 	%r1700, %r1698, %r1610;
	add.s32 	%r1701, %r1700, %r1694;
	add.s32 	%r1702, %r1701, %r1699;
	add.s32 	%r1703, %r1702, %r463;
	shf.l.wrap.b32 	%r1704, %r1689, %r1689, 30;
	shf.l.wrap.b32 	%r1705, %r1689, %r1689, 19;
	xor.b32  	%r1706, %r1704, %r1705;
	shf.l.wrap.b32 	%r1707, %r1689, %r1689, 10;
	xor.b32  	%r1708, %r1706, %r1707;
	xor.b32  	%r1709, %r1663, %r1637;
	and.b32  	%r1710, %r1689, %r1709;
	and.b32  	%r1711, %r1663, %r1637;
	xor.b32  	%r1712, %r1710, %r1711;
	add.s32 	%r1713, %r1708, %r1712;
	add.s32 	%r1714, %r1703, %r1611;
	add.s32 	%r1715, %r1713, %r1703;
	shf.l.wrap.b32 	%r1716, %r1714, %r1714, 26;
	shf.l.wrap.b32 	%r1717, %r1714, %r1714, 21;
	xor.b32  	%r1718, %r1716, %r1717;
	shf.l.wrap.b32 	%r1719, %r1714, %r1714, 7;
	xor.b32  	%r1720, %r1718, %r1719;
	and.b32  	%r1721, %r1714, %r1688;
	not.b32 	%r1722, %r1714;
	and.b32  	%r1723, %r1662, %r1722;
	or.b32  	%r1724, %r1721, %r1723;
	ld.const.u32 	%r1725, [K256+140];
	add.s32 	%r1726, %r1724, %r1636;
	add.s32 	%r1727, %r1726, %r1720;
	add.s32 	%r1728, %r1727, %r1725;
	add.s32 	%r1729, %r1728, %r476;
	shf.l.wrap.b32 	%r1730, %r1715, %r1715, 30;
	shf.l.wrap.b32 	%r1731, %r1715, %r1715, 19;
	xor.b32  	%r1732, %r1730, %r1731;
	shf.l.wrap.b32 	%r1733, %r1715, %r1715, 10;
	xor.b32  	%r1734, %r1732, %r1733;
	xor.b32  	%r1735, %r1689, %r1663;
	and.b32  	%r1736, %r1715, %r1735;
	and.b32  	%r1737, %r1689, %r1663;
	xor.b32  	%r1738, %r1736, %r1737;
	add.s32 	%r1739, %r1734, %r1738;
	add.s32 	%r1740, %r1729, %r1637;
	add.s32 	%r1741, %r1739, %r1729;
	shf.l.wrap.b32 	%r1742, %r1740, %r1740, 26;
	shf.l.wrap.b32 	%r1743, %r1740, %r1740, 21;
	xor.b32  	%r1744, %r1742, %r1743;
	shf.l.wrap.b32 	%r1745, %r1740, %r1740, 7;
	xor.b32  	%r1746, %r1744, %r1745;
	and.b32  	%r1747, %r1740, %r1714;
	not.b32 	%r1748, %r1740;
	and.b32  	%r1749, %r1688, %r1748;
	or.b32  	%r1750, %r1747, %r1749;
	ld.const.u32 	%r1751, [K256+144];
	add.s32 	%r1752, %r1750, %r1662;
	add.s32 	%r1753, %r1752, %r1746;
	add.s32 	%r1754, %r1753, %r1751;
	add.s32 	%r1755, %r1754, %r489;
	shf.l.wrap.b32 	%r1756, %r1741, %r1741, 30;
	shf.l.wrap.b32 	%r1757, %r1741, %r1741, 19;
	xor.b32  	%r1758, %r1756, %r1757;
	shf.l.wrap.b32 	%r1759, %r1741, %r1741, 10;
	xor.b32  	%r1760, %r1758, %r1759;
	xor.b32  	%r1761, %r1715, %r1689;
	and.b32  	%r1762, %r1741, %r1761;
	and.b32  	%r1763, %r1715, %r1689;
	xor.b32  	%r1764, %r1762, %r1763;
	add.s32 	%r1765, %r1760, %r1764;
	add.s32 	%r1766, %r1755, %r1663;
	add.s32 	%r1767, %r1765, %r1755;
	shf.l.wrap.b32 	%r1768, %r1766, %r1766, 26;
	shf.l.wrap.b32 	%r1769, %r1766, %r1766, 21;
	xor.b32  	%r1770, %r1768, %r1769;
	shf.l.wrap.b32 	%r1771, %r1766, %r1766, 7;
	xor.b32  	%r1772, %r1770, %r1771;
	and.b32  	%r1773, %r1766, %r1740;
	not.b32 	%r1774, %r1766;
	and.b32  	%r1775, %r1714, %r1774;
	or.b32  	%r1776, %r1773, %r1775;
	ld.const.u32 	%r1777, [K256+148];
	add.s32 	%r1778, %r1776, %r1688;
	add.s32 	%r1779, %r1778, %r1772;
	add.s32 	%r1780, %r1779, %r1777;
	add.s32 	%r1781, %r1780, %r502;
	shf.l.wrap.b32 	%r1782, %r1767, %r1767, 30;
	shf.l.wrap.b32 	%r1783, %r1767, %r1767, 19;
	xor.b32  	%r1784, %r1782, %r1783;
	shf.l.wrap.b32 	%r1785, %r1767, %r1767, 10;
	xor.b32  	%r1786, %r1784, %r1785;
	xor.b32  	%r1787, %r1741, %r1715;
	and.b32  	%r1788, %r1767, %r1787;
	and.b32  	%r1789, %r1741, %r1715;
	xor.b32  	%r1790, %r1788, %r1789;
	add.s32 	%r1791, %r1786, %r1790;
	add.s32 	%r1792, %r1781, %r1689;
	add.s32 	%r1793, %r1791, %r1781;
	shf.l.wrap.b32 	%r1794, %r1792, %r1792, 26;
	shf.l.wrap.b32 	%r1795, %r1792, %r1792, 21;
	xor.b32  	%r1796, %r1794, %r1795;
	shf.l.wrap.b32 	%r1797, %r1792, %r1792, 7;
	xor.b32  	%r1798, %r1796, %r1797;
	and.b32  	%r1799, %r1792, %r1766;
	not.b32 	%r1800, %r1792;
	and.b32  	%r1801, %r1740, %r1800;
	or.b32  	%r1802, %r1799, %r1801;
	ld.const.u32 	%r1803, [K256+152];
	add.s32 	%r1804, %r1802, %r1714;
	add.s32 	%r1805, %r1804, %r1798;
	add.s32 	%r1806, %r1805, %r1803;
	add.s32 	%r1807, %r1806, %r515;
	shf.l.wrap.b32 	%r1808, %r1793, %r1793, 30;
	shf.l.wrap.b32 	%r1809, %r1793, %r1793, 19;
	xor.b32  	%r1810, %r1808, %r1809;
	shf.l.wrap.b32 	%r1811, %r1793, %r1793, 10;
	xor.b32  	%r1812, %r1810, %r1811;
	xor.b32  	%r1813, %r1767, %r1741;
	and.b32  	%r1814, %r1793, %r1813;
	and.b32  	%r1815, %r1767, %r1741;
	xor.b32  	%r1816, %r1814, %r1815;
	add.s32 	%r1817, %r1812, %r1816;
	add.s32 	%r1818, %r1807, %r1715;
	add.s32 	%r1819, %r1817, %r1807;
	shf.l.wrap.b32 	%r1820, %r1818, %r1818, 26;
	shf.l.wrap.b32 	%r1821, %r1818, %r1818, 21;
	xor.b32  	%r1822, %r1820, %r1821;
	shf.l.wrap.b32 	%r1823, %r1818, %r1818, 7;
	xor.b32  	%r1824, %r1822, %r1823;
	and.b32  	%r1825, %r1818, %r1792;
	not.b32 	%r1826, %r1818;
	and.b32  	%r1827, %r1766, %r1826;
	or.b32  	%r1828, %r1825, %r1827;
	ld.const.u32 	%r1829, [K256+156];
	add.s32 	%r1830, %r1828, %r1740;
	add.s32 	%r1831, %r1830, %r1824;
	add.s32 	%r1832, %r1831, %r1829;
	add.s32 	%r1833, %r1832, %r528;
	shf.l.wrap.b32 	%r1834, %r1819, %r1819, 30;
	shf.l.wrap.b32 	%r1835, %r1819, %r1819, 19;
	xor.b32  	%r1836, %r1834, %r1835;
	shf.l.wrap.b32 	%r1837, %r1819, %r1819, 10;
	xor.b32  	%r1838, %r1836, %r1837;
	xor.b32  	%r1839, %r1793, %r1767;
	and.b32  	%r1840, %r1819, %r1839;
	and.b32  	%r1841, %r1793, %r1767;
	xor.b32  	%r1842, %r1840, %r1841;
	add.s32 	%r1843, %r1838, %r1842;
	add.s32 	%r1844, %r1833, %r1741;
	add.s32 	%r1845, %r1843, %r1833;
	shf.l.wrap.b32 	%r1846, %r1844, %r1844, 26;
	shf.l.wrap.b32 	%r1847, %r1844, %r1844, 21;
	xor.b32  	%r1848, %r1846, %r1847;
	shf.l.wrap.b32 	%r1849, %r1844, %r1844, 7;
	xor.b32  	%r1850, %r1848, %r1849;
	and.b32  	%r1851, %r1844, %r1818;
	not.b32 	%r1852, %r1844;
	and.b32  	%r1853, %r1792, %r1852;
	or.b32  	%r1854, %r1851, %r1853;
	ld.const.u32 	%r1855, [K256+160];
	add.s32 	%r1856, %r1854, %r1766;
	add.s32 	%r1857, %r1856, %r1850;
	add.s32 	%r1858, %r1857, %r1855;
	add.s32 	%r1859, %r1858, %r541;
	shf.l.wrap.b32 	%r1860, %r1845, %r1845, 30;
	shf.l.wrap.b32 	%r1861, %r1845, %r1845, 19;
	xor.b32  	%r1862, %r1860, %r1861;
	shf.l.wrap.b32 	%r1863, %r1845, %r1845, 10;
	xor.b32  	%r1864, %r1862, %r1863;
	xor.b32  	%r1865, %r1819, %r1793;
	and.b32  	%r1866, %r1845, %r1865;
	and.b32  	%r1867, %r1819, %r1793;
	xor.b32  	%r1868, %r1866, %r1867;
	add.s32 	%r1869, %r1864, %r1868;
	add.s32 	%r1870, %r1859, %r1767;
	add.s32 	%r1871, %r1869, %r1859;
	shf.l.wrap.b32 	%r1872, %r1870, %r1870, 26;
	shf.l.wrap.b32 	%r1873, %r1870, %r1870, 21;
	xor.b32  	%r1874, %r1872, %r1873;
	shf.l.wrap.b32 	%r1875, %r1870, %r1870, 7;
	xor.b32  	%r1876, %r1874, %r1875;
	and.b32  	%r1877, %r1870, %r1844;
	not.b32 	%r1878, %r1870;
	and.b32  	%r1879, %r1818, %r1878;
	or.b32  	%r1880, %r1877, %r1879;
	ld.const.u32 	%r1881, [K256+164];
	add.s32 	%r1882, %r1880, %r1792;
	add.s32 	%r1883, %r1882, %r1876;
	add.s32 	%r1884, %r1883, %r1881;
	add.s32 	%r1885, %r1884, %r554;
	shf.l.wrap.b32 	%r1886, %r1871, %r1871, 30;
	shf.l.wrap.b32 	%r1887, %r1871, %r1871, 19;
	xor.b32  	%r1888, %r1886, %r1887;
	shf.l.wrap.b32 	%r1889, %r1871, %r1871, 10;
	xor.b32  	%r1890, %r1888, %r1889;
	xor.b32  	%r1891, %r1845, %r1819;
	and.b32  	%r1892, %r1871, %r1891;
	and.b32  	%r1893, %r1845, %r1819;
	xor.b32  	%r1894, %r1892, %r1893;
	add.s32 	%r1895, %r1890, %r1894;
	add.s32 	%r1896, %r1885, %r1793;
	add.s32 	%r1897, %r1895, %r1885;
	shf.l.wrap.b32 	%r1898, %r1896, %r1896, 26;
	shf.l.wrap.b32 	%r1899, %r1896, %r1896, 21;
	xor.b32  	%r1900, %r1898, %r1899;
	shf.l.wrap.b32 	%r1901, %r1896, %r1896, 7;
	xor.b32  	%r1902, %r1900, %r1901;
	and.b32  	%r1903, %r1896, %r1870;
	not.b32 	%r1904, %r1896;
	and.b32  	%r1905, %r1844, %r1904;
	or.b32  	%r1906, %r1903, %r1905;
	ld.const.u32 	%r1907, [K256+168];
	add.s32 	%r1908, %r1906, %r1818;
	add.s32 	%r1909, %r1908, %r1902;
	add.s32 	%r1910, %r1909, %r1907;
	add.s32 	%r1911, %r1910, %r567;
	shf.l.wrap.b32 	%r1912, %r1897, %r1897, 30;
	shf.l.wrap.b32 	%r1913, %r1897, %r1897, 19;
	xor.b32  	%r1914, %r1912, %r1913;
	shf.l.wrap.b32 	%r1915, %r1897, %r1897, 10;
	xor.b32  	%r1916, %r1914, %r1915;
	xor.b32  	%r1917, %r1871, %r1845;
	and.b32  	%r1918, %r1897, %r1917;
	and.b32  	%r1919, %r1871, %r1845;
	xor.b32  	%r1920, %r1918, %r1919;
	add.s32 	%r1921, %r1916, %r1920;
	add.s32 	%r1922, %r1911, %r1819;
	add.s32 	%r1923, %r1921, %r1911;
	shf.l.wrap.b32 	%r1924, %r1922, %r1922, 26;
	shf.l.wrap.b32 	%r1925, %r1922, %r1922, 21;
	xor.b32  	%r1926, %r1924, %r1925;
	shf.l.wrap.b32 	%r1927, %r1922, %r1922, 7;
	xor.b32  	%r1928, %r1926, %r1927;
	and.b32  	%r1929, %r1922, %r1896;
	not.b32 	%r1930, %r1922;
	and.b32  	%r1931, %r1870, %r1930;
	or.b32  	%r1932, %r1929, %r1931;
	ld.const.u32 	%r1933, [K256+172];
	add.s32 	%r1934, %r1932, %r1844;
	add.s32 	%r1935, %r1934, %r1928;
	add.s32 	%r1936, %r1935, %r1933;
	add.s32 	%r1937, %r1936, %r580;
	shf.l.wrap.b32 	%r1938, %r1923, %r1923, 30;
	shf.l.wrap.b32 	%r1939, %r1923, %r1923, 19;
	xor.b32  	%r1940, %r1938, %r1939;
	shf.l.wrap.b32 	%r1941, %r1923, %r1923, 10;
	xor.b32  	%r1942, %r1940, %r1941;
	xor.b32  	%r1943, %r1897, %r1871;
	and.b32  	%r1944, %r1923, %r1943;
	and.b32  	%r1945, %r1897, %r1871;
	xor.b32  	%r1946, %r1944, %r1945;
	add.s32 	%r1947, %r1942, %r1946;
	add.s32 	%r1948, %r1937, %r1845;
	add.s32 	%r1949, %r1947, %r1937;
	shf.l.wrap.b32 	%r1950, %r1948, %r1948, 26;
	shf.l.wrap.b32 	%r1951, %r1948, %r1948, 21;
	xor.b32  	%r1952, %r1950, %r1951;
	shf.l.wrap.b32 	%r1953, %r1948, %r1948, 7;
	xor.b32  	%r1954, %r1952, %r1953;
	and.b32  	%r1955, %r1948, %r1922;
	not.b32 	%r1956, %r1948;
	and.b32  	%r1957, %r1896, %r1956;
	or.b32  	%r1958, %r1955, %r1957;
	ld.const.u32 	%r1959, [K256+176];
	add.s32 	%r1960, %r1958, %r1870;
	add.s32 	%r1961, %r1960, %r1954;
	add.s32 	%r1962, %r1961, %r1959;
	add.s32 	%r1963, %r1962, %r593;
	shf.l.wrap.b32 	%r1964, %r1949, %r1949, 30;
	shf.l.wrap.b32 	%r1965, %r1949, %r1949, 19;
	xor.b32  	%r1966, %r1964, %r1965;
	shf.l.wrap.b32 	%r1967, %r1949, %r1949, 10;
	xor.b32  	%r1968, %r1966, %r1967;
	xor.b32  	%r1969, %r1923, %r1897;
	and.b32  	%r1970, %r1949, %r1969;
	and.b32  	%r1971, %r1923, %r1897;
	xor.b32  	%r1972, %r1970, %r1971;
	add.s32 	%r1973, %r1968, %r1972;
	add.s32 	%r1974, %r1963, %r1871;
	add.s32 	%r1975, %r1973, %r1963;
	shf.l.wrap.b32 	%r1976, %r1974, %r1974, 26;
	shf.l.wrap.b32 	%r1977, %r1974, %r1974, 21;
	xor.b32  	%r1978, %r1976, %r1977;
	shf.l.wrap.b32 	%r1979, %r1974, %r1974, 7;
	xor.b32  	%r1980, %r1978, %r1979;
	and.b32  	%r1981, %r1974, %r1948;
	not.b32 	%r1982, %r1974;
	and.b32  	%r1983, %r1922, %r1982;
	or.b32  	%r1984, %r1981, %r1983;
	ld.const.u32 	%r1985, [K256+180];
	add.s32 	%r1986, %r1984, %r1896;
	add.s32 	%r1987, %r1986, %r1980;
	add.s32 	%r1988, %r1987, %r1985;
	add.s32 	%r1989, %r1988, %r606;
	shf.l.wrap.b32 	%r1990, %r1975, %r1975, 30;
	shf.l.wrap.b32 	%r1991, %r1975, %r1975, 19;
	xor.b32  	%r1992, %r1990, %r1991;
	shf.l.wrap.b32 	%r1993, %r1975, %r1975, 10;
	xor.b32  	%r1994, %r1992, %r1993;
	xor.b32  	%r1995, %r1949, %r1923;
	and.b32  	%r1996, %r1975, %r1995;
	and.b32  	%r1997, %r1949, %r1923;
	xor.b32  	%r1998, %r1996, %r1997;
	add.s32 	%r1999, %r1994, %r1998;
	add.s32 	%r2000, %r1989, %r1897;
	add.s32 	%r2001, %r1999, %r1989;
	shf.l.wrap.b32 	%r2002, %r2000, %r2000, 26;
	shf.l.wrap.b32 	%r2003, %r2000, %r2000, 21;
	xor.b32  	%r2004, %r2002, %r2003;
	shf.l.wrap.b32 	%r2005, %r2000, %r2000, 7;
	xor.b32  	%r2006, %r2004, %r2005;
	and.b32  	%r2007, %r2000, %r1974;
	not.b32 	%r2008, %r2000;
	and.b32  	%r2009, %r1948, %r2008;
	or.b32  	%r2010, %r2007, %r2009;
	ld.const.u32 	%r2011, [K256+184];
	add.s32 	%r2012, %r2010, %r1922;
	add.s32 	%r2013, %r2012, %r2006;
	add.s32 	%r2014, %r2013, %r2011;
	add.s32 	%r2015, %r2014, %r619;
	shf.l.wrap.b32 	%r2016, %r2001, %r2001, 30;
	shf.l.wrap.b32 	%r2017, %r2001, %r2001, 19;
	xor.b32  	%r2018, %r2016, %r2017;
	shf.l.wrap.b32 	%r2019, %r2001, %r2001, 10;
	xor.b32  	%r2020, %r2018, %r2019;
	xor.b32  	%r2021, %r1975, %r1949;
	and.b32  	%r2022, %r2001, %r2021;
	and.b32  	%r2023, %r1975, %r1949;
	xor.b32  	%r2024, %r2022, %r2023;
	add.s32 	%r2025, %r2020, %r2024;
	add.s32 	%r2026, %r2015, %r1923;
	add.s32 	%r2027, %r2025, %r2015;
	shf.l.wrap.b32 	%r2028, %r2026, %r2026, 26;
	shf.l.wrap.b32 	%r2029, %r2026, %r2026, 21;
	xor.b32  	%r2030, %r2028, %r2029;
	shf.l.wrap.b32 	%r2031, %r2026, %r2026, 7;
	xor.b32  	%r2032, %r2030, %r2031;
	and.b32  	%r2033, %r2026, %r2000;
	not.b32 	%r2034, %r2026;
	and.b32  	%r2035, %r1974, %r2034;
	or.b32  	%r2036, %r2033, %r2035;
	ld.const.u32 	%r2037, [K256+188];
	add.s32 	%r2038, %r2036, %r1948;
	add.s32 	%r2039, %r2038, %r2032;
	add.s32 	%r2040, %r2039, %r2037;
	add.s32 	%r2041, %r2040, %r632;
	shf.l.wrap.b32 	%r2042, %r2027, %r2027, 30;
	shf.l.wrap.b32 	%r2043, %r2027, %r2027, 19;
	xor.b32  	%r2044, %r2042, %r2043;
	shf.l.wrap.b32 	%r2045, %r2027, %r2027, 10;
	xor.b32  	%r2046, %r2044, %r2045;
	xor.b32  	%r2047, %r2001, %r1975;
	and.b32  	%r2048, %r2027, %r2047;
	and.b32  	%r2049, %r2001, %r1975;
	xor.b32  	%r2050, %r2048, %r2049;
	add.s32 	%r2051, %r2046, %r2050;
	add.s32 	%r2052, %r2041, %r1949;
	add.s32 	%r2053, %r2051, %r2041;
	shf.l.wrap.b32 	%r2054, %r2052, %r2052, 26;
	shf.l.wrap.b32 	%r2055, %r2052, %r2052, 21;
	xor.b32  	%r2056, %r2054, %r2055;
	shf.l.wrap.b32 	%r2057, %r2052, %r2052, 7;
	xor.b32  	%r2058, %r2056, %r2057;
	and.b32  	%r2059, %r2052, %r2026;
	not.b32 	%r2060, %r2052;
	and.b32  	%r2061, %r2000, %r2060;
	or.b32  	%r2062, %r2059, %r2061;
	ld.const.u32 	%r2063, [K256+192];
	add.s32 	%r2064, %r2062, %r1974;
	add.s32 	%r2065, %r2064, %r2058;
	add.s32 	%r2066, %r2065, %r2063;
	add.s32 	%r2067, %r2066, %r645;
	shf.l.wrap.b32 	%r2068, %r2053, %r2053, 30;
	shf.l.wrap.b32 	%r2069, %r2053, %r2053, 19;
	xor.b32  	%r2070, %r2068, %r2069;
	shf.l.wrap.b32 	%r2071, %r2053, %r2053, 10;
	xor.b32  	%r2072, %r2070, %r2071;
	xor.b32  	%r2073, %r2027, %r2001;
	and.b32  	%r2074, %r2053, %r2073;
	and.b32  	%r2075, %r2027, %r2001;
	xor.b32  	%r2076, %r2074, %r2075;
	add.s32 	%r2077, %r2072, %r2076;
	add.s32 	%r2078, %r2067, %r1975;
	add.s32 	%r2079, %r2077, %r2067;
	shf.l.wrap.b32 	%r2080, %r2078, %r2078, 26;
	shf.l.wrap.b32 	%r2081, %r2078, %r2078, 21;
	xor.b32  	%r2082, %r2080, %r2081;
	shf.l.wrap.b32 	%r2083, %r2078, %r2078, 7;
	xor.b32  	%r2084, %r2082, %r2083;
	and.b32  	%r2085, %r2078, %r2052;
	not.b32 	%r2086, %r2078;
	and.b32  	%r2087, %r2026, %r2086;
	or.b32  	%r2088, %r2085, %r2087;
	ld.const.u32 	%r2089, [K256+196];
	add.s32 	%r2090, %r2088, %r2000;
	add.s32 	%r2091, %r2090, %r2084;
	add.s32 	%r2092, %r2091, %r2089;
	add.s32 	%r2093, %r2092, %r658;
	shf.l.wrap.b32 	%r2094, %r2079, %r2079, 30;
	shf.l.wrap.b32 	%r2095, %r2079, %r2079, 19;
	xor.b32  	%r2096, %r2094, %r2095;
	shf.l.wrap.b32 	%r2097, %r2079, %r2079, 10;
	xor.b32  	%r2098, %r2096, %r2097;
	xor.b32  	%r2099, %r2053, %r2027;
	and.b32  	%r2100, %r2079, %r2099;
	and.b32  	%r2101, %r2053, %r2027;
	xor.b32  	%r2102, %r2100, %r2101;
	add.s32 	%r2103, %r2098, %r2102;
	add.s32 	%r2104, %r2093, %r2001;
	add.s32 	%r2105, %r2103, %r2093;
	shf.l.wrap.b32 	%r2106, %r2104, %r2104, 26;
	shf.l.wrap.b32 	%r2107, %r2104, %r2104, 21;
	xor.b32  	%r2108, %r2106, %r2107;
	shf.l.wrap.b32 	%r2109, %r2104, %r2104, 7;
	xor.b32  	%r2110, %r2108, %r2109;
	and.b32  	%r2111, %r2104, %r2078;
	not.b32 	%r2112, %r2104;
	and.b32  	%r2113, %r2052, %r2112;
	or.b32  	%r2114, %r2111, %r2113;
	ld.const.u32 	%r2115, [K256+200];
	add.s32 	%r2116, %r2114, %r2026;
	add.s32 	%r2117, %r2116, %r2110;
	add.s32 	%r2118, %r2117, %r2115;
	add.s32 	%r2119, %r2118, %r671;
	shf.l.wrap.b32 	%r2120, %r2105, %r2105, 30;
	shf.l.wrap.b32 	%r2121, %r2105, %r2105, 19;
	xor.b32  	%r2122, %r2120, %r2121;
	shf.l.wrap.b32 	%r2123, %r2105, %r2105, 10;
	xor.b32  	%r2124, %r2122, %r2123;
	xor.b32  	%r2125, %r2079, %r2053;
	and.b32  	%r2126, %r2105, %r2125;
	and.b32  	%r2127, %r2079, %r2053;
	xor.b32  	%r2128, %r2126, %r2127;
	add.s32 	%r2129, %r2124, %r2128;
	add.s32 	%r2130, %r2119, %r2027;
	add.s32 	%r2131, %r2129, %r2119;
	shf.l.wrap.b32 	%r2132, %r2130, %r2130, 26;
	shf.l.wrap.b32 	%r2133, %r2130, %r2130, 21;
	xor.b32  	%r2134, %r2132, %r2133;
	shf.l.wrap.b32 	%r2135, %r2130, %r2130, 7;
	xor.b32  	%r2136, %r2134, %r2135;
	and.b32  	%r2137, %r2130, %r2104;
	not.b32 	%r2138, %r2130;
	and.b32  	%r2139, %r2078, %r2138;
	or.b32  	%r2140, %r2137, %r2139;
	ld.const.u32 	%r2141, [K256+204];
	add.s32 	%r2142, %r2140, %r2052;
	add.s32 	%r2143, %r2142, %r2136;
	add.s32 	%r2144, %r2143, %r2141;
	add.s32 	%r2145, %r2144, %r684;
	shf.l.wrap.b32 	%r2146, %r2131, %r2131, 30;
	shf.l.wrap.b32 	%r2147, %r2131, %r2131, 19;
	xor.b32  	%r2148, %r2146, %r2147;
	shf.l.wrap.b32 	%r2149, %r2131, %r2131, 10;
	xor.b32  	%r2150, %r2148, %r2149;
	xor.b32  	%r2151, %r2105, %r2079;
	and.b32  	%r2152, %r2131, %r2151;
	and.b32  	%r2153, %r2105, %r2079;
	xor.b32  	%r2154, %r2152, %r2153;
	add.s32 	%r2155, %r2150, %r2154;
	add.s32 	%r2156, %r2145, %r2053;
	add.s32 	%r2157, %r2155, %r2145;
	shf.l.wrap.b32 	%r2158, %r2156, %r2156, 26;
	shf.l.wrap.b32 	%r2159, %r2156, %r2156, 21;
	xor.b32  	%r2160, %r2158, %r2159;
	shf.l.wrap.b32 	%r2161, %r2156, %r2156, 7;
	xor.b32  	%r2162, %r2160, %r2161;
	and.b32  	%r2163, %r2156, %r2130;
	not.b32 	%r2164, %r2156;
	and.b32  	%r2165, %r2104, %r2164;
	or.b32  	%r2166, %r2163, %r2165;
	ld.const.u32 	%r2167, [K256+208];
	add.s32 	%r2168, %r2166, %r2078;
	add.s32 	%r2169, %r2168, %r2162;
	add.s32 	%r2170, %r2169, %r2167;
	add.s32 	%r2171, %r2170, %r697;
	shf.l.wrap.b32 	%r2172, %r2157, %r2157, 30;
	shf.l.wrap.b32 	%r2173, %r2157, %r2157, 19;
	xor.b32  	%r2174, %r2172, %r2173;
	shf.l.wrap.b32 	%r2175, %r2157, %r2157, 10;
	xor.b32  	%r2176, %r2174, %r2175;
	xor.b32  	%r2177, %r2131, %r2105;
	and.b32  	%r2178, %r2157, %r2177;
	and.b32  	%r2179, %r2131, %r2105;
	xor.b32  	%r2180, %r2178, %r2179;
	add.s32 	%r2181, %r2176, %r2180;
	add.s32 	%r2182, %r2171, %r2079;
	add.s32 	%r2183, %r2181, %r2171;
	shf.l.wrap.b32 	%r2184, %r2182, %r2182, 26;
	shf.l.wrap.b32 	%r2185, %r2182, %r2182, 21;
	xor.b32  	%r2186, %r2184, %r2185;
	shf.l.wrap.b32 	%r2187, %r2182, %r2182, 7;
	xor.b32  	%r2188, %r2186, %r2187;
	and.b32  	%r2189, %r2182, %r2156;
	not.b32 	%r2190, %r2182;
	and.b32  	%r2191, %r2130, %r2190;
	or.b32  	%r2192, %r2189, %r2191;
	ld.const.u32 	%r2193, [K256+212];
	add.s32 	%r2194, %r2192, %r2104;
	add.s32 	%r2195, %r2194, %r2188;
	add.s32 	%r2196, %r2195, %r2193;
	add.s32 	%r2197, %r2196, %r710;
	shf.l.wrap.b32 	%r2198, %r2183, %r2183, 30;
	shf.l.wrap.b32 	%r2199, %r2183, %r2183, 19;
	xor.b32  	%r2200, %r2198, %r2199;
	shf.l.wrap.b32 	%r2201, %r2183, %r2183, 10;
	xor.b32  	%r2202, %r2200, %r2201;
	xor.b32  	%r2203, %r2157, %r2131;
	and.b32  	%r2204, %r2183, %r2203;
	and.b32  	%r2205, %r2157, %r2131;
	xor.b32  	%r2206, %r2204, %r2205;
	add.s32 	%r2207, %r2202, %r2206;
	add.s32 	%r2208, %r2197, %r2105;
	add.s32 	%r2209, %r2207, %r2197;
	shf.l.wrap.b32 	%r2210, %r2208, %r2208, 26;
	shf.l.wrap.b32 	%r2211, %r2208, %r2208, 21;
	xor.b32  	%r2212, %r2210, %r2211;
	shf.l.wrap.b32 	%r2213, %r2208, %r2208, 7;
	xor.b32  	%r2214, %r2212, %r2213;
	and.b32  	%r2215, %r2208, %r2182;
	not.b32 	%r2216, %r2208;
	and.b32  	%r2217, %r2156, %r2216;
	or.b32  	%r2218, %r2215, %r2217;
	ld.const.u32 	%r2219, [K256+216];
	add.s32 	%r2220, %r2218, %r2130;
	add.s32 	%r2221, %r2220, %r2214;
	add.s32 	%r2222, %r2221, %r2219;
	add.s32 	%r2223, %r2222, %r723;
	shf.l.wrap.b32 	%r2224, %r2209, %r2209, 30;
	shf.l.wrap.b32 	%r2225, %r2209, %r2209, 19;
	xor.b32  	%r2226, %r2224, %r2225;
	shf.l.wrap.b32 	%r2227, %r2209, %r2209, 10;
	xor.b32  	%r2228, %r2226, %r2227;
	xor.b32  	%r2229, %r2183, %r2157;
	and.b32  	%r2230, %r2209, %r2229;
	and.b32  	%r2231, %r2183, %r2157;
	xor.b32  	%r2232, %r2230, %r2231;
	add.s32 	%r2233, %r2228, %r2232;
	add.s32 	%r2234, %r2223, %r2131;
	add.s32 	%r2235, %r2233, %r2223;
	shf.l.wrap.b32 	%r2236, %r2234, %r2234, 26;
	shf.l.wrap.b32 	%r2237, %r2234, %r2234, 21;
	xor.b32  	%r2238, %r2236, %r2237;
	shf.l.wrap.b32 	%r2239, %r2234, %r2234, 7;
	xor.b32  	%r2240, %r2238, %r2239;
	and.b32  	%r2241, %r2234, %r2208;
	not.b32 	%r2242, %r2234;
	and.b32  	%r2243, %r2182, %r2242;
	or.b32  	%r2244, %r2241, %r2243;
	ld.const.u32 	%r2245, [K256+220];
	add.s32 	%r2246, %r2244, %r2156;
	add.s32 	%r2247, %r2246, %r2240;
	add.s32 	%r2248, %r2247, %r2245;
	add.s32 	%r2249, %r2248, %r736;
	shf.l.wrap.b32 	%r2250, %r2235, %r2235, 30;
	shf.l.wrap.b32 	%r2251, %r2235, %r2235, 19;
	xor.b32  	%r2252, %r2250, %r2251;
	shf.l.wrap.b32 	%r2253, %r2235, %r2235, 10;
	xor.b32  	%r2254, %r2252, %r2253;
	xor.b32  	%r2255, %r2209, %r2183;
	and.b32  	%r2256, %r2235, %r2255;
	and.b32  	%r2257, %r2209, %r2183;
	xor.b32  	%r2258, %r2256, %r2257;
	add.s32 	%r2259, %r2254, %r2258;
	add.s32 	%r2260, %r2249, %r2157;
	add.s32 	%r2261, %r2259, %r2249;
	shf.l.wrap.b32 	%r2262, %r2260, %r2260, 26;
	shf.l.wrap.b32 	%r2263, %r2260, %r2260, 21;
	xor.b32  	%r2264, %r2262, %r2263;
	shf.l.wrap.b32 	%r2265, %r2260, %r2260, 7;
	xor.b32  	%r2266, %r2264, %r2265;
	and.b32  	%r2267, %r2260, %r2234;
	not.b32 	%r2268, %r2260;
	and.b32  	%r2269, %r2208, %r2268;
	or.b32  	%r2270, %r2267, %r2269;
	ld.const.u32 	%r2271, [K256+224];
	add.s32 	%r2272, %r2270, %r2182;
	add.s32 	%r2273, %r2272, %r2266;
	add.s32 	%r2274, %r2273, %r2271;
	add.s32 	%r2275, %r2274, %r749;
	shf.l.wrap.b32 	%r2276, %r2261, %r2261, 30;
	shf.l.wrap.b32 	%r2277, %r2261, %r2261, 19;
	xor.b32  	%r2278, %r2276, %r2277;
	shf.l.wrap.b32 	%r2279, %r2261, %r2261, 10;
	xor.b32  	%r2280, %r2278, %r2279;
	xor.b32  	%r2281, %r2235, %r2209;
	and.b32  	%r2282, %r2261, %r2281;
	and.b32  	%r2283, %r2235, %r2209;
	xor.b32  	%r2284, %r2282, %r2283;
	add.s32 	%r2285, %r2280, %r2284;
	add.s32 	%r2286, %r2275, %r2183;
	add.s32 	%r2287, %r2285, %r2275;
	shf.l.wrap.b32 	%r2288, %r2286, %r2286, 26;
	shf.l.wrap.b32 	%r2289, %r2286, %r2286, 21;
	xor.b32  	%r2290, %r2288, %r2289;
	shf.l.wrap.b32 	%r2291, %r2286, %r2286, 7;
	xor.b32  	%r2292, %r2290, %r2291;
	and.b32  	%r2293, %r2286, %r2260;
	not.b32 	%r2294, %r2286;
	and.b32  	%r2295, %r2234, %r2294;
	or.b32  	%r2296, %r2293, %r2295;
	ld.const.u32 	%r2297, [K256+228];
	add.s32 	%r2298, %r2296, %r2208;
	add.s32 	%r2299, %r2298, %r2292;
	add.s32 	%r2300, %r2299, %r2297;
	add.s32 	%r2301, %r2300, %r762;
	shf.l.wrap.b32 	%r2302, %r2287, %r2287, 30;
	shf.l.wrap.b32 	%r2303, %r2287, %r2287, 19;
	xor.b32  	%r2304, %r2302, %r2303;
	shf.l.wrap.b32 	%r2305, %r2287, %r2287, 10;
	xor.b32  	%r2306, %r2304, %r2305;
	xor.b32  	%r2307, %r2261, %r2235;
	and.b32  	%r2308, %r2287, %r2307;
	and.b32  	%r2309, %r2261, %r2235;
	xor.b32  	%r2310, %r2308, %r2309;
	add.s32 	%r2311, %r2306, %r2310;
	add.s32 	%r2312, %r2301, %r2209;
	add.s32 	%r2313, %r2311, %r2301;
	shf.l.wrap.b32 	%r2314, %r2312, %r2312, 26;
	shf.l.wrap.b32 	%r2315, %r2312, %r2312, 21;
	xor.b32  	%r2316, %r2314, %r2315;
	shf.l.wrap.b32 	%r2317, %r2312, %r2312, 7;
	xor.b32  	%r2318, %r2316, %r2317;
	and.b32  	%r2319, %r2312, %r2286;
	not.b32 	%r2320, %r2312;
	and.b32  	%r2321, %r2260, %r2320;
	or.b32  	%r2322, %r2319, %r2321;
	ld.const.u32 	%r2323, [K256+232];
	add.s32 	%r2324, %r2322, %r2234;
	add.s32 	%r2325, %r2324, %r2318;
	add.s32 	%r2326, %r2325, %r2323;
	add.s32 	%r2327, %r2326, %r775;
	shf.l.wrap.b32 	%r2328, %r2313, %r2313, 30;
	shf.l.wrap.b32 	%r2329, %r2313, %r2313, 19;
	xor.b32  	%r2330, %r2328, %r2329;
	shf.l.wrap.b32 	%r2331, %r2313, %r2313, 10;
	xor.b32  	%r2332, %r2330, %r2331;
	xor.b32  	%r2333, %r2287, %r2261;
	and.b32  	%r2334, %r2313, %r2333;
	and.b32  	%r2335, %r2287, %r2261;
	xor.b32  	%r2336, %r2334, %r2335;
	add.s32 	%r2337, %r2332, %r2336;
	add.s32 	%r2338, %r2327, %r2235;
	add.s32 	%r2339, %r2337, %r2327;
	shf.l.wrap.b32 	%r2340, %r2338, %r2338, 26;
	shf.l.wrap.b32 	%r2341, %r2338, %r2338, 21;
	xor.b32  	%r2342, %r2340, %r2341;
	shf.l.wrap.b32 	%r2343, %r2338, %r2338, 7;
	xor.b32  	%r2344, %r2342, %r2343;
	and.b32  	%r2345, %r2338, %r2312;
	not.b32 	%r2346, %r2338;
	and.b32  	%r2347, %r2286, %r2346;
	or.b32  	%r2348, %r2345, %r2347;
	ld.const.u32 	%r2349, [K256+236];
	add.s32 	%r2350, %r2348, %r2260;
	add.s32 	%r2351, %r2350, %r2344;
	add.s32 	%r2352, %r2351, %r2349;
	add.s32 	%r2353, %r2352, %r788;
	shf.l.wrap.b32 	%r2354, %r2339, %r2339, 30;
	shf.l.wrap.b32 	%r2355, %r2339, %r2339, 19;
	xor.b32  	%r2356, %r2354, %r2355;
	shf.l.wrap.b32 	%r2357, %r2339, %r2339, 10;
	xor.b32  	%r2358, %r2356, %r2357;
	xor.b32  	%r2359, %r2313, %r2287;
	and.b32  	%r2360, %r2339, %r2359;
	and.b32  	%r2361, %r2313, %r2287;
	xor.b32  	%r2362, %r2360, %r2361;
	add.s32 	%r2363, %r2358, %r2362;
	add.s32 	%r2364, %r2353, %r2261;
	add.s32 	%r2365, %r2363, %r2353;
	shf.l.wrap.b32 	%r2366, %r2364, %r2364, 26;
	shf.l.wrap.b32 	%r2367, %r2364, %r2364, 21;
	xor.b32  	%r2368, %r2366, %r2367;
	shf.l.wrap.b32 	%r2369, %r2364, %r2364, 7;
	xor.b32  	%r2370, %r2368, %r2369;
	and.b32  	%r2371, %r2364, %r2338;
	not.b32 	%r2372, %r2364;
	and.b32  	%r2373, %r2312, %r2372;
	or.b32  	%r2374, %r2371, %r2373;
	ld.const.u32 	%r2375, [K256+240];
	add.s32 	%r2376, %r2374, %r2286;
	add.s32 	%r2377, %r2376, %r2370;
	add.s32 	%r2378, %r2377, %r2375;
	add.s32 	%r2379, %r2378, %r801;
	shf.l.wrap.b32 	%r2380, %r2365, %r2365, 30;
	shf.l.wrap.b32 	%r2381, %r2365, %r2365, 19;
	xor.b32  	%r2382, %r2380, %r2381;
	shf.l.wrap.b32 	%r2383, %r2365, %r2365, 10;
	xor.b32  	%r2384, %r2382, %r2383;
	xor.b32  	%r2385, %r2339, %r2313;
	and.b32  	%r2386, %r2365, %r2385;
	and.b32  	%r2387, %r2339, %r2313;
	xor.b32  	%r2388, %r2386, %r2387;
	add.s32 	%r2389, %r2384, %r2388;
	add.s32 	%r2390, %r2379, %r2287;
	add.s32 	%r2391, %r2389, %r2379;
	shf.l.wrap.b32 	%r2392, %r2390, %r2390, 26;
	shf.l.wrap.b32 	%r2393, %r2390, %r2390, 21;
	xor.b32  	%r2394, %r2392, %r2393;
	shf.l.wrap.b32 	%r2395, %r2390, %r2390, 7;
	xor.b32  	%r2396, %r2394, %r2395;
	and.b32  	%r2397, %r2390, %r2364;
	not.b32 	%r2398, %r2390;
	and.b32  	%r2399, %r2338, %r2398;
	or.b32  	%r2400, %r2397, %r2399;
	ld.const.u32 	%r2401, [K256+244];
	add.s32 	%r2402, %r2400, %r2312;
	add.s32 	%r2403, %r2402, %r2396;
	add.s32 	%r2404, %r2403, %r2401;
	add.s32 	%r2405, %r2404, %r814;
	shf.l.wrap.b32 	%r2406, %r2391, %r2391, 30;
	shf.l.wrap.b32 	%r2407, %r2391, %r2391, 19;
	xor.b32  	%r2408, %r2406, %r2407;
	shf.l.wrap.b32 	%r2409, %r2391, %r2391, 10;
	xor.b32  	%r2410, %r2408, %r2409;
	xor.b32  	%r2411, %r2365, %r2339;
	and.b32  	%r2412, %r2391, %r2411;
	and.b32  	%r2413, %r2365, %r2339;
	xor.b32  	%r2414, %r2412, %r2413;
	add.s32 	%r2415, %r2410, %r2414;
	add.s32 	%r2416, %r2405, %r2313;
	add.s32 	%r2417, %r2415, %r2405;
	shf.l.wrap.b32 	%r2418, %r2416, %r2416, 26;
	shf.l.wrap.b32 	%r2419, %r2416, %r2416, 21;
	xor.b32  	%r2420, %r2418, %r2419;
	shf.l.wrap.b32 	%r2421, %r2416, %r2416, 7;
	xor.b32  	%r2422, %r2420, %r2421;
	and.b32  	%r2423, %r2416, %r2390;
	not.b32 	%r2424, %r2416;
	and.b32  	%r2425, %r2364, %r2424;
	or.b32  	%r2426, %r2423, %r2425;
	ld.const.u32 	%r2427, [K256+248];
	add.s32 	%r2428, %r2426, %r2338;
	add.s32 	%r2429, %r2428, %r2422;
	add.s32 	%r2430, %r2429, %r2427;
	add.s32 	%r2431, %r2430, %r827;
	shf.l.wrap.b32 	%r2432, %r2417, %r2417, 30;
	shf.l.wrap.b32 	%r2433, %r2417, %r2417, 19;
	xor.b32  	%r2434, %r2432, %r2433;
	shf.l.wrap.b32 	%r2435, %r2417, %r2417, 10;
	xor.b32  	%r2436, %r2434, %r2435;
	xor.b32  	%r2437, %r2391, %r2365;
	and.b32  	%r2438, %r2417, %r2437;
	and.b32  	%r2439, %r2391, %r2365;
	xor.b32  	%r2440, %r2438, %r2439;
	add.s32 	%r2441, %r2436, %r2440;
	add.s32 	%r2442, %r2431, %r2339;
	add.s32 	%r2443, %r2441, %r2431;
	shf.l.wrap.b32 	%r2444, %r2442, %r2442, 26;
	shf.l.wrap.b32 	%r2445, %r2442, %r2442, 21;
	xor.b32  	%r2446, %r2444, %r2445;
	shf.l.wrap.b32 	%r2447, %r2442, %r2442, 7;
	xor.b32  	%r2448, %r2446, %r2447;
	and.b32  	%r2449, %r2442, %r2416;
	not.b32 	%r2450, %r2442;
	and.b32  	%r2451, %r2390, %r2450;
	or.b32  	%r2452, %r2449, %r2451;
	ld.const.u32 	%r2453, [K256+252];
	add.s32 	%r2454, %r2452, %r2364;
	add.s32 	%r2455, %r2454, %r2448;
	add.s32 	%r2456, %r2455, %r2453;
	add.s32 	%r2457, %r2456, %r840;
	shf.l.wrap.b32 	%r2458, %r2443, %r2443, 30;
	shf.l.wrap.b32 	%r2459, %r2443, %r2443, 19;
	xor.b32  	%r2460, %r2458, %r2459;
	shf.l.wrap.b32 	%r2461, %r2443, %r2443, 10;
	xor.b32  	%r2462, %r2460, %r2461;
	xor.b32  	%r2463, %r2417, %r2391;
	and.b32  	%r2464, %r2443, %r2463;
	and.b32  	%r2465, %r2417, %r2391;
	xor.b32  	%r2466, %r2464, %r2465;
	add.s32 	%r2467, %r2462, %r2466;
	add.s32 	%r2468, %r2467, %r2457;
	add.s32 	%r2469, %r2468, 1779033703;
	shr.u32 	%r2470, %r2469, 28;
	cvt.u16.u32 	%rs251, %r2470;
	ld.local.u16 	%rs1, [%rd15+22];
	and.b16  	%rs252, %rs1, 15;
	setp.eq.s16 	%p29, %rs252, %rs251;
	@%p29 bra 	$L__BB4_38;
	atom.global.add.u64 	%rd721, [%rd2], 1;
	bra.uni 	$L__BB4_366;
$L__BB4_38:
	ld.local.u16 	%r2472, [%rd15];
	mul.wide.u32 	%rd722, %r2472, 11;
	mov.u64 	%rd723, wordlist;
	add.s64 	%rd38, %rd723, %rd722;
	ld.const.u8 	%rs420, [%rd38];
	setp.eq.s16 	%p30, %rs420, 0;
	mov.b32 	%r11347, 0;
	@%p30 bra 	$L__BB4_41;
	mov.b32 	%r11345, 0;
	mov.u32 	%r11346, %r11345;
$L__BB4_40:
	add.s32 	%r11347, %r11346, 1;
	cvt.u64.u32 	%rd724, %r11346;
	add.s64 	%rd725, %rd15625, %rd724;
	st.local.u8 	[%rd725], %rs420;
	add.s32 	%r37, %r11345, 1;
	cvt.u64.u32 	%rd726, %r11345;
	add.s64 	%rd727, %rd38, %rd726;
	ld.const.u8 	%rs420, [%rd727+1];
	setp.ne.s16 	%p31, %rs420, 0;
	mov.u32 	%r11345, %r37;
	mov.u32 	%r11346, %r11347;
	@%p31 bra 	$L__BB4_40;
$L__BB4_41:
	add.s32 	%r11350, %r11347, 1;
	cvt.s64.s32 	%rd728, %r11347;
	add.s64 	%rd729, %rd15625, %rd728;
	mov.b16 	%rs253, 32;
	st.local.u8 	[%rd729], %rs253;
	ld.local.u16 	%r2474, [%rd15+2];
	mul.wide.u32 	%rd730, %r2474, 11;
	add.s64 	%rd39, %rd723, %rd730;
	ld.const.u8 	%rs421, [%rd39];
	setp.eq.s16 	%p32, %rs421, 0;
	@%p32 bra 	$L__BB4_44;
	mov.b32 	%r11348, 0;
	mov.u32 	%r11349, %r11350;
$L__BB4_43:
	add.s32 	%r11350, %r11349, 1;
	cvt.s64.s32 	%rd732, %r11349;
	add.s64 	%rd733, %rd15625, %rd732;
	st.local.u8 	[%rd733], %rs421;
	add.s32 	%r43, %r11348, 1;
	cvt.u64.u32 	%rd734, %r11348;
	add.s64 	%rd735, %rd39, %rd734;
	ld.const.u8 	%rs421, [%rd735+1];
	setp.ne.s16 	%p33, %rs421, 0;
	mov.u32 	%r11348, %r43;
	mov.u32 	%r11349, %r11350;
	@%p33 bra 	$L__BB4_43;
$L__BB4_44:
	add.s32 	%r11353, %r11350, 1;
	cvt.s64.s32 	%rd736, %r11350;
	add.s64 	%rd737, %rd15625, %rd736;
	mov.b16 	%rs254, 32;
	st.local.u8 	[%rd737], %rs254;
	ld.local.u16 	%r2476, [%rd15+4];
	mul.wide.u32 	%rd738, %r2476, 11;
	add.s64 	%rd40, %rd723, %rd738;
	ld.const.u8 	%rs422, [%rd40];
	setp.eq.s16 	%p34, %rs422, 0;
	@%p34 bra 	$L__BB4_47;
	mov.b32 	%r11351, 0;
	mov.u32 	%r11352, %r11353;
$L__BB4_46:
	add.s32 	%r11353, %r11352, 1;
	cvt.s64.s32 	%rd740, %r11352;
	add.s64 	%rd741, %rd15625, %rd740;
	st.local.u8 	[%rd741], %rs422;
	add.s32 	%r49, %r11351, 1;
	cvt.u64.u32 	%rd742, %r11351;
	add.s64 	%rd743, %rd40, %rd742;
	ld.const.u8 	%rs422, [%rd743+1];
	setp.ne.s16 	%p35, %rs422, 0;
	mov.u32 	%r11351, %r49;
	mov.u32 	%r11352, %r11353;
	@%p35 bra 	$L__BB4_46;
$L__BB4_47:
	add.s32 	%r11356, %r11353, 1;
	cvt.s64.s32 	%rd744, %r11353;
	add.s64 	%rd745, %rd15625, %rd744;
	mov.b16 	%rs255, 32;
	st.local.u8 	[%rd745], %rs255;
	ld.local.u16 	%r2478, [%rd15+6];
	mul.wide.u32 	%rd746, %r2478, 11;
	add.s64 	%rd41, %rd723, %rd746;
	ld.const.u8 	%rs423, [%rd41];
	setp.eq.s16 	%p36, %rs423, 0;
	@%p36 bra 	$L__BB4_50;
	mov.b32 	%r11354, 0;
	mov.u32 	%r11355, %r11356;
$L__BB4_49:
	add.s32 	%r11356, %r11355, 1;
	cvt.s64.s32 	%rd748, %r11355;
	add.s64 	%rd749, %rd15625, %rd748;
	st.local.u8 	[%rd749], %rs423;
	add.s32 	%r55, %r11354, 1;
	cvt.u64.u32 	%rd750, %r11354;
	add.s64 	%rd751, %rd41, %rd750;
	ld.const.u8 	%rs423, [%rd751+1];
	setp.ne.s16 	%p37, %rs423, 0;
	mov.u32 	%r11354, %r55;
	mov.u32 	%r11355, %r11356;
	@%p37 bra 	$L__BB4_49;
$L__BB4_50:
	add.s32 	%r11359, %r11356, 1;
	cvt.s64.s32 	%rd752, %r11356;
	add.s64 	%rd753, %rd15625, %rd752;
	mov.b16 	%rs256, 32;
	st.local.u8 	[%rd753], %rs256;
	ld.local.u16 	%r2480, [%rd15+8];
	mul.wide.u32 	%rd754, %r2480, 11;
	add.s64 	%rd42, %rd723, %rd754;
	ld.const.u8 	%rs424, [%rd42];
	setp.eq.s16 	%p38, %rs424, 0;
	@%p38 bra 	$L__BB4_53;
	mov.b32 	%r11357, 0;
	mov.u32 	%r11358, %r11359;
$L__BB4_52:
	add.s32 	%r11359, %r11358, 1;
	cvt.s64.s32 	%rd756, %r11358;
	add.s64 	%rd757, %rd15625, %rd756;
	st.local.u8 	[%rd757], %rs424;
	add.s32 	%r61, %r11357, 1;
	cvt.u64.u32 	%rd758, %r11357;
	add.s64 	%rd759, %rd42, %rd758;
	ld.const.u8 	%rs424, [%rd759+1];
	setp.ne.s16 	%p39, %rs424, 0;
	mov.u32 	%r11357, %r61;
	mov.u32 	%r11358, %r11359;
	@%p39 bra 	$L__BB4_52;
$L__BB4_53:
	add.s32 	%r11362, %r11359, 1;
	cvt.s64.s32 	%rd760, %r11359;
	add.s64 	%rd761, %rd15625, %rd760;
	mov.b16 	%rs257, 32;
	st.local.u8 	[%rd761], %rs257;
	ld.local.u16 	%r2482, [%rd15+10];
	mul.wide.u32 	%rd762, %r2482, 11;
	add.s64 	%rd43, %rd723, %rd762;
	ld.const.u8 	%rs425, [%rd43];
	setp.eq.s16 	%p40, %rs425, 0;
	@%p40 bra 	$L__BB4_56;
	mov.b32 	%r11360, 0;
	mov.u32 	%r11361, %r11362;
$L__BB4_55:
	add.s32 	%r11362, %r11361, 1;
	cvt.s64.s32 	%rd764, %r11361;
	add.s64 	%rd765, %rd15625, %rd764;
	st.local.u8 	[%rd765], %rs425;
	add.s32 	%r67, %r11360, 1;
	cvt.u64.u32 	%rd766, %r11360;
	add.s64 	%rd767, %rd43, %rd766;
	ld.const.u8 	%rs425, [%rd767+1];
	setp.ne.s16 	%p41, %rs425, 0;
	mov.u32 	%r11360, %r67;
	mov.u32 	%r11361, %r11362;
	@%p41 bra 	$L__BB4_55;
$L__BB4_56:
	add.s32 	%r11365, %r11362, 1;
	cvt.s64.s32 	%rd768, %r11362;
	add.s64 	%rd769, %rd15625, %rd768;
	mov.b16 	%rs258, 32;
	st.local.u8 	[%rd769], %rs258;
	ld.local.u16 	%r2484, [%rd15+12];
	mul.wide.u32 	%rd770, %r2484, 11;
	add.s64 	%rd44, %rd723, %rd770;
	ld.const.u8 	%rs426, [%rd44];
	setp.eq.s16 	%p42, %rs426, 0;
	@%p42 bra 	$L__BB4_59;
	mov.b32 	%r11363, 0;
	mov.u32 	%r11364, %r11365;
$L__BB4_58:
	add.s32 	%r11365, %r11364, 1;
	cvt.s64.s32 	%rd772, %r11364;
	add.s64 	%rd773, %rd15625, %rd772;
	st.local.u8 	[%rd773], %rs426;
	add.s32 	%r73, %r11363, 1;
	cvt.u64.u32 	%rd774, %r11363;
	add.s64 	%rd775, %rd44, %rd774;
	ld.const.u8 	%rs426, [%rd775+1];
	setp.ne.s16 	%p43, %rs426, 0;
	mov.u32 	%r11363, %r73;
	mov.u32 	%r11364, %r11365;
	@%p43 bra 	$L__BB4_58;
$L__BB4_59:
	add.s32 	%r11368, %r11365, 1;
	cvt.s64.s32 	%rd776, %r11365;
	add.s64 	%rd777, %rd15625, %rd776;
	mov.b16 	%rs259, 32;
	st.local.u8 	[%rd777], %rs259;
	ld.local.u16 	%r2486, [%rd15+14];
	mul.wide.u32 	%rd778, %r2486, 11;
	add.s64 	%rd45, %rd723, %rd778;
	ld.const.u8 	%rs427, [%rd45];
	setp.eq.s16 	%p44, %rs427, 0;
	@%p44 bra 	$L__BB4_62;
	mov.b32 	%r11366, 0;
	mov.u32 	%r11367, %r11368;
$L__BB4_61:
	add.s32 	%r11368, %r11367, 1;
	cvt.s64.s32 	%rd780, %r11367;
	add.s64 	%rd781, %rd15625, %rd780;
	st.local.u8 	[%rd781], %rs427;
	add.s32 	%r79, %r11366, 1;
	cvt.u64.u32 	%rd782, %r11366;
	add.s64 	%rd783, %rd45, %rd782;
	ld.const.u8 	%rs427, [%rd783+1];
	setp.ne.s16 	%p45, %rs427, 0;
	mov.u32 	%r11366, %r79;
	mov.u32 	%r11367, %r11368;
	@%p45 bra 	$L__BB4_61;
$L__BB4_62:
	add.s32 	%r11371, %r11368, 1;
	cvt.s64.s32 	%rd784, %r11368;
	add.s64 	%rd785, %rd15625, %rd784;
	mov.b16 	%rs260, 32;
	st.local.u8 	[%rd785], %rs260;
	ld.local.u16 	%r2488, [%rd15+16];
	mul.wide.u32 	%rd786, %r2488, 11;
	add.s64 	%rd46, %rd723, %rd786;
	ld.const.u8 	%rs428, [%rd46];
	setp.eq.s16 	%p46, %rs428, 0;
	@%p46 bra 	$L__BB4_65;
	mov.b32 	%r11369, 0;
	mov.u32 	%r11370, %r11371;
$L__BB4_64:
	add.s32 	%r11371, %r11370, 1;
	cvt.s64.s32 	%rd788, %r11370;
	add.s64 	%rd789, %rd15625, %rd788;
	st.local.u8 	[%rd789], %rs428;
	add.s32 	%r85, %r11369, 1;
	cvt.u64.u32 	%rd790, %r11369;
	add.s64 	%rd791, %rd46, %rd790;
	ld.const.u8 	%rs428, [%rd791+1];
	setp.ne.s16 	%p47, %rs428, 0;
	mov.u32 	%r11369, %r85;
	mov.u32 	%r11370, %r11371;
	@%p47 bra 	$L__BB4_64;
$L__BB4_65:
	add.s32 	%r11374, %r11371, 1;
	cvt.s64.s32 	%rd792, %r11371;
	add.s64 	%rd793, %rd15625, %rd792;
	mov.b16 	%rs261, 32;
	st.local.u8 	[%rd793], %rs261;
	ld.local.u16 	%r2490, [%rd15+18];
	mul.wide.u32 	%rd794, %r2490, 11;
	add.s64 	%rd47, %rd723, %rd794;
	ld.const.u8 	%rs429, [%rd47];
	setp.eq.s16 	%p48, %rs429, 0;
	@%p48 bra 	$L__BB4_68;
	mov.b32 	%r11372, 0;
	mov.u32 	%r11373, %r11374;
$L__BB4_67:
	add.s32 	%r11374, %r11373, 1;
	cvt.s64.s32 	%rd796, %r11373;
	add.s64 	%rd797, %rd15625, %rd796;
	st.local.u8 	[%rd797], %rs429;
	add.s32 	%r91, %r11372, 1;
	cvt.u64.u32 	%rd798, %r11372;
	add.s64 	%rd799, %rd47, %rd798;
	ld.const.u8 	%rs429, [%rd799+1];
	setp.ne.s16 	%p49, %rs429, 0;
	mov.u32 	%r11372, %r91;
	mov.u32 	%r11373, %r11374;
	@%p49 bra 	$L__BB4_67;
$L__BB4_68:
	add.s32 	%r11377, %r11374, 1;
	cvt.s64.s32 	%rd800, %r11374;
	add.s64 	%rd801, %rd15625, %rd800;
	mov.b16 	%rs262, 32;
	st.local.u8 	[%rd801], %rs262;
	ld.local.u16 	%r2492, [%rd15+20];
	mul.wide.u32 	%rd802, %r2492, 11;
	add.s64 	%rd48, %rd723, %rd802;
	ld.const.u8 	%rs430, [%rd48];
	setp.eq.s16 	%p50, %rs430, 0;
	@%p50 bra 	$L__BB4_71;
	mov.b32 	%r11375, 0;
	mov.u32 	%r11376, %r11377;
$L__BB4_70:
	add.s32 	%r11377, %r11376, 1;
	cvt.s64.s32 	%rd804, %r11376;
	add.s64 	%rd805, %rd15625, %rd804;
	st.local.u8 	[%rd805], %rs430;
	add.s32 	%r97, %r11375, 1;
	cvt.u64.u32 	%rd806, %r11375;
	add.s64 	%rd807, %rd48, %rd806;
	ld.const.u8 	%rs430, [%rd807+1];
	setp.ne.s16 	%p51, %rs430, 0;
	mov.u32 	%r11375, %r97;
	mov.u32 	%r11376, %r11377;
	@%p51 bra 	$L__BB4_70;
$L__BB4_71:
	add.s32 	%r11380, %r11377, 1;
	cvt.s64.s32 	%rd808, %r11377;
	add.s64 	%rd809, %rd15625, %rd808;
	mov.b16 	%rs263, 32;
	st.local.u8 	[%rd809], %rs263;
	cvt.u32.u16 	%r2494, %rs1;
	mul.wide.u32 	%rd810, %r2494, 11;
	add.s64 	%rd49, %rd723, %rd810;
	ld.const.u8 	%rs431, [%rd49];
	setp.eq.s16 	%p52, %rs431, 0;
	@%p52 bra 	$L__BB4_74;
	mov.b32 	%r11378, 0;
	mov.u32 	%r11379, %r11380;
$L__BB4_73:
	add.s32 	%r11380, %r11379, 1;
	cvt.s64.s32 	%rd812, %r11379;
	add.s64 	%rd813, %rd15625, %rd812;
	st.local.u8 	[%rd813], %rs431;
	add.s32 	%r103, %r11378, 1;
	cvt.u64.u32 	%rd814, %r11378;
	add.s64 	%rd815, %rd49, %rd814;
	ld.const.u8 	%rs431, [%rd815+1];
	setp.ne.s16 	%p53, %rs431, 0;
	mov.u32 	%r11378, %r103;
	mov.u32 	%r11379, %r11380;
	@%p53 bra 	$L__BB4_73;
$L__BB4_74:
	cvt.s64.s32 	%rd816, %r11380;
	add.s64 	%rd817, %rd15625, %rd816;
	mov.b16 	%rs264, 0;
	st.local.u8 	[%rd817], %rs264;
	setp.lt.s32 	%p54, %r11380, 129;
	mov.b32 	%r2496, 0;
	st.local.v4.b32 	[%rd13], {%r2496, %r2496, %r2496, %r2496};
	st.local.v4.b32 	[%rd13+16], {%r2496, %r2496, %r2496, %r2496};
	st.local.v4.b32 	[%rd13+32], {%r2496, %r2496, %r2496, %r2496};
	st.local.v4.b32 	[%rd13+48], {%r2496, %r2496, %r2496, %r2496};
	st.local.v4.b32 	[%rd13+64], {%r2496, %r2496, %r2496, %r2496};
	st.local.v4.b32 	[%rd13+80], {%r2496, %r2496, %r2496, %r2496};
	st.local.v4.b32 	[%rd13+96], {%r2496, %r2496, %r2496, %r2496};
	st.local.v4.b32 	[%rd13+112], {%r2496, %r2496, %r2496, %r2496};
	st.local.v4.b32 	[%rd14], {%r2496, %r2496, %r2496, %r2496};
	st.local.v4.b32 	[%rd14+16], {%r2496, %r2496, %r2496, %r2496};
	st.local.v4.b32 	[%rd14+32], {%r2496, %r2496, %r2496, %r2496};
	st.local.v4.b32 	[%rd14+48], {%r2496, %r2496, %r2496, %r2496};
	st.local.v4.b32 	[%rd14+64], {%r2496, %r2496, %r2496, %r2496};
	st.local.v4.b32 	[%rd14+80], {%r2496, %r2496, %r2496, %r2496};
	st.local.v4.b32 	[%rd14+96], {%r2496, %r2496, %r2496, %r2496};
	st.local.v4.b32 	[%rd14+112], {%r2496, %r2496, %r2496, %r2496};
	mov.u32 	%r11392, %r11380;
	@%p54 bra 	$L__BB4_76;
	ld.local.v4.b32 	{%r2498, %r2499, %r2500, %r2501}, [%rd15625];
	bfe.u32 	%r2502, %r2501, 24, 8;
	bfe.u32 	%r2503, %r2500, 24, 8;
	bfe.u32 	%r2504, %r2500, 16, 8;
	bfe.u32 	%r2505, %r2500, 8, 8;
	bfe.u32 	%r2506, %r2500, 0, 8;
	bfe.u32 	%r2507, %r2499, 24, 8;
	bfe.u32 	%r2508, %r2498, 24, 8;
	bfe.u32 	%r2509, %r2498, 16, 8;
	bfe.u32 	%r2510, %r2498, 8, 8;
	bfe.u32 	%r2511, %r2498, 0, 8;
	cvt.u64.u32 	%rd818, %r2511;
	shl.b64 	%rd819, %rd818, 56;
	cvt.u64.u32 	%rd820, %r2510;
	shl.b64 	%rd821, %rd820, 48;
	and.b64  	%rd822, %rd821, 71776119061217280;
	or.b64  	%rd823, %rd822, %rd819;
	cvt.u64.u32 	%rd824, %r2509;
	shl.b64 	%rd825, %rd824, 40;
	and.b64  	%rd826, %rd825, 280375465082880;
	or.b64  	%rd827, %rd823, %rd826;
	cvt.u64.u32 	%rd828, %r2508;
	shl.b64 	%rd829, %rd828, 32;
	and.b64  	%rd830, %rd829, 1095216660480;
	or.b64  	%rd831, %rd827, %rd830;
	bfe.u32 	%r2512, %r2499, 0, 8;
	mul.wide.u32 	%rd832, %r2512, 16777216;
	or.b64  	%rd833, %rd831, %rd832;
	bfe.u32 	%r2513, %r2499, 8, 8;
	mul.wide.u32 	%rd834, %r2513, 65536;
	or.b64  	%rd835, %rd833, %rd834;
	bfe.u32 	%r2514, %r2499, 16, 8;
	mul.wide.u32 	%rd836, %r2514, 256;
	or.b64  	%rd837, %rd835, %rd836;
	cvt.u64.u32 	%rd838, %r2507;
	and.b64  	%rd839, %rd838, 255;
	or.b64  	%rd840, %rd837, %rd839;
	cvt.u64.u32 	%rd841, %r2506;
	shl.b64 	%rd842, %rd841, 56;
	cvt.u64.u32 	%rd843, %r2505;
	shl.b64 	%rd844, %rd843, 48;
	and.b64  	%rd845, %rd844, 71776119061217280;
	or.b64  	%rd846, %rd845, %rd842;
	cvt.u64.u32 	%rd847, %r2504;
	shl.b64 	%rd848, %rd847, 40;
	and.b64  	%rd849, %rd848, 280375465082880;
	or.b64  	%rd850, %rd846, %rd849;
	cvt.u64.u32 	%rd851, %r2503;
	shl.b64 	%rd852, %rd851, 32;
	and.b64  	%rd853, %rd852, 1095216660480;
	or.b64  	%rd854, %rd850, %rd853;
	bfe.u32 	%r2515, %r2501, 0, 8;
	mul.wide.u32 	%rd855, %r2515, 16777216;
	or.b64  	%rd856, %rd854, %rd855;
	bfe.u32 	%r2516, %r2501, 8, 8;
	mul.wide.u32 	%rd857, %r2516, 65536;
	or.b64  	%rd858, %rd856, %rd857;
	bfe.u32 	%r2517, %r2501, 16, 8;
	mul.wide.u32 	%rd859, %r2517, 256;
	or.b64  	%rd860, %rd858, %rd859;
	cvt.u64.u32 	%rd861, %r2502;
	and.b64  	%rd862, %rd861, 255;
	or.b64  	%rd863, %rd860, %rd862;
	ld.local.v4.b32 	{%r2518, %r2519, %r2520, %r2521}, [%rd15625+16];
	bfe.u32 	%r2522, %r2521, 24, 8;
	bfe.u32 	%r2523, %r2520, 24, 8;
	bfe.u32 	%r2524, %r2520, 16, 8;
	bfe.u32 	%r2525, %r2520, 8, 8;
	bfe.u32 	%r2526, %r2520, 0, 8;
	bfe.u32 	%r2527, %r2519, 24, 8;
	bfe.u32 	%r2528, %r2518, 24, 8;
	bfe.u32 	%r2529, %r2518, 16, 8;
	bfe.u32 	%r2530, %r2518, 8, 8;
	bfe.u32 	%r2531, %r2518, 0, 8;
	cvt.u64.u32 	%rd864, %r2531;
	shl.b64 	%rd865, %rd864, 56;
	cvt.u64.u32 	%rd866, %r2530;
	shl.b64 	%rd867, %rd866, 48;
	and.b64  	%rd868, %rd867, 71776119061217280;
	or.b64  	%rd869, %rd868, %rd865;
	cvt.u64.u32 	%rd870, %r2529;
	shl.b64 	%rd871, %rd870, 40;
	and.b64  	%rd872, %rd871, 280375465082880;
	or.b64  	%rd873, %rd869, %rd872;
	cvt.u64.u32 	%rd874, %r2528;
	shl.b64 	%rd875, %rd874, 32;
	and.b64  	%rd876, %rd875, 1095216660480;
	or.b64  	%rd877, %rd873, %rd876;
	bfe.u32 	%r2532, %r2519, 0, 8;
	mul.wide.u32 	%rd878, %r2532, 16777216;
	or.b64  	%rd879, %rd877, %rd878;
	bfe.u32 	%r2533, %r2519, 8, 8;
	mul.wide.u32 	%rd880, %r2533, 65536;
	or.b64  	%rd881, %rd879, %rd880;
	bfe.u32 	%r2534, %r2519, 16, 8;
	mul.wide.u32 	%rd882, %r2534, 256;
	or.b64  	%rd883, %rd881, %rd882;
	cvt.u64.u32 	%rd884, %r2527;
	and.b64  	%rd885, %rd884, 255;
	or.b64  	%rd886, %rd883, %rd885;
	cvt.u64.u32 	%rd887, %r2526;
	shl.b64 	%rd888, %rd887, 56;
	cvt.u64.u32 	%rd889, %r2525;
	shl.b64 	%rd890, %rd889, 48;
	and.b64  	%rd891, %rd890, 71776119061217280;
	or.b64  	%rd892, %rd891, %rd888;
	cvt.u64.u32 	%rd893, %r2524;
	shl.b64 	%rd894, %rd893, 40;
	and.b64  	%rd895, %rd894, 280375465082880;
	or.b64  	%rd896, %rd892, %rd895;
	cvt.u64.u32 	%rd897, %r2523;
	shl.b64 	%rd898, %rd897, 32;
	and.b64  	%rd899, %rd898, 1095216660480;
	or.b64  	%rd900, %rd896, %rd899;
	bfe.u32 	%r2535, %r2521, 0, 8;
	mul.wide.u32 	%rd901, %r2535, 16777216;
	or.b64  	%rd902, %rd900, %rd901;
	bfe.u32 	%r2536, %r2521, 8, 8;
	mul.wide.u32 	%rd903, %r2536, 65536;
	or.b64  	%rd904, %rd902, %rd903;
	bfe.u32 	%r2537, %r2521, 16, 8;
	mul.wide.u32 	%rd905, %r2537, 256;
	or.b64  	%rd906, %rd904, %rd905;
	cvt.u64.u32 	%rd907, %r2522;
	and.b64  	%rd908, %rd907, 255;
	or.b64  	%rd909, %rd906, %rd908;
	ld.local.v4.b32 	{%r2538, %r2539, %r2540, %r2541}, [%rd15625+32];
	bfe.u32 	%r2542, %r2541, 24, 8;
	bfe.u32 	%r2543, %r2540, 24, 8;
	bfe.u32 	%r2544, %r2540, 16, 8;
	bfe.u32 	%r2545, %r2540, 8, 8;
	bfe.u32 	%r2546, %r2540, 0, 8;
	bfe.u32 	%r2547, %r2539, 24, 8;
	bfe.u32 	%r2548, %r2538, 24, 8;
	bfe.u32 	%r2549, %r2538, 16, 8;
	bfe.u32 	%r2550, %r2538, 8, 8;
	bfe.u32 	%r2551, %r2538, 0, 8;
	cvt.u64.u32 	%rd910, %r2551;
	shl.b64 	%rd911, %rd910, 56;
	cvt.u64.u32 	%rd912, %r2550;
	shl.b64 	%rd913, %rd912, 48;
	and.b64  	%rd914, %rd913, 71776119061217280;
	or.b64  	%rd915, %rd914, %rd911;
	cvt.u64.u32 	%rd916, %r2549;
	shl.b64 	%rd917, %rd916, 40;
	and.b64  	%rd918, %rd917, 280375465082880;
	or.b64  	%rd919, %rd915, %rd918;
	cvt.u64.u32 	%rd920, %r2548;
	shl.b64 	%rd921, %rd920, 32;
	and.b64  	%rd922, %rd921, 1095216660480;
	or.b64  	%rd923, %rd919, %rd922;
	bfe.u32 	%r2552, %r2539, 0, 8;
	mul.wide.u32 	%rd924, %r2552, 16777216;
	or.b64  	%rd925, %rd923, %rd924;
	bfe.u32 	%r2553, %r2539, 8, 8;
	mul.wide.u32 	%rd926, %r2553, 65536;
	or.b64  	%rd927, %rd925, %rd926;
	bfe.u32 	%r2554, %r2539, 16, 8;
	mul.wide.u32 	%rd928, %r2554, 256;
	or.b64  	%rd929, %rd927, %rd928;
	cvt.u64.u32 	%rd930, %r2547;
	and.b64  	%rd931, %rd930, 255;
	or.b64  	%rd932, %rd929, %rd931;
	cvt.u64.u32 	%rd933, %r2546;
	shl.b64 	%rd934, %rd933, 56;
	cvt.u64.u32 	%rd935, %r2545;
	shl.b64 	%rd936, %rd935, 48;
	and.b64  	%rd937, %rd936, 71776119061217280;
	or.b64  	%rd938, %rd937, %rd934;
	cvt.u64.u32 	%rd939, %r2544;
	shl.b64 	%rd940, %rd939, 40;
	and.b64  	%rd941, %rd940, 280375465082880;
	or.b64  	%rd942, %rd938, %rd941;
	cvt.u64.u32 	%rd943, %r2543;
	shl.b64 	%rd944, %rd943, 32;
	and.b64  	%rd945, %rd944, 1095216660480;
	or.b64  	%rd946, %rd942, %rd945;
	bfe.u32 	%r2555, %r2541, 0, 8;
	mul.wide.u32 	%rd947, %r2555, 16777216;
	or.b64  	%rd948, %rd946, %rd947;
	bfe.u32 	%r2556, %r2541, 8, 8;
	mul.wide.u32 	%rd949, %r2556, 65536;
	or.b64  	%rd950, %rd948, %rd949;
	bfe.u32 	%r2557, %r2541, 16, 8;
	mul.wide.u32 	%rd951, %r2557, 256;
	or.b64  	%rd952, %rd950, %rd951;
	cvt.u64.u32 	%rd953, %r2542;
	and.b64  	%rd954, %rd953, 255;
	or.b64  	%rd955, %rd952, %rd954;
	ld.local.v4.b32 	{%r2558, %r2559, %r2560, %r2561}, [%rd15625+48];
	bfe.u32 	%r2562, %r2561, 24, 8;
	bfe.u32 	%r2563, %r2560, 24, 8;
	bfe.u32 	%r2564, %r2560, 16, 8;
	bfe.u32 	%r2565, %r2560, 8, 8;
	bfe.u32 	%r2566, %r2560, 0, 8;
	bfe.u32 	%r2567, %r2559, 24, 8;
	bfe.u32 	%r2568, %r2558, 24, 8;
	bfe.u32 	%r2569, %r2558, 16, 8;
	bfe.u32 	%r2570, %r2558, 8, 8;
	bfe.u32 	%r2571, %r2558, 0, 8;
	cvt.u64.u32 	%rd956, %r2571;
	shl.b64 	%rd957, %rd956, 56;
	cvt.u64.u32 	%rd958, %r2570;
	shl.b64 	%rd959, %rd958, 48;
	and.b64  	%rd960, %rd959, 71776119061217280;
	or.b64  	%rd961, %rd960, %rd957;
	cvt.u64.u32 	%rd962, %r2569;
	shl.b64 	%rd963, %rd962, 40;
	and.b64  	%rd964, %rd963, 280375465082880;
	or.b64  	%rd965, %rd961, %rd964;
	cvt.u64.u32 	%rd966, %r2568;
	shl.b64 	%rd967, %rd966, 32;
	and.b64  	%rd968, %rd967, 1095216660480;
	or.b64  	%rd969, %rd965, %rd968;
	bfe.u32 	%r2572, %r2559, 0, 8;
	mul.wide.u32 	%rd970, %r2572, 16777216;
	or.b64  	%rd971, %rd969, %rd970;
	bfe.u32 	%r2573, %r2559, 8, 8;
	mul.wide.u32 	%rd972, %r2573, 65536;
	or.b64  	%rd973, %rd971, %rd972;
	bfe.u32 	%r2574, %r2559, 16, 8;
	mul.wide.u32 	%rd974, %r2574, 256;
	or.b64  	%rd975, %rd973, %rd974;
	cvt.u64.u32 	%rd976, %r2567;
	and.b64  	%rd977, %rd976, 255;
	or.b64  	%rd978, %rd975, %rd977;
	cvt.u64.u32 	%rd979, %r2566;
	shl.b64 	%rd980, %rd979, 56;
	cvt.u64.u32 	%rd981, %r2565;
	shl.b64 	%rd982, %rd981, 48;
	and.b64  	%rd983, %rd982, 71776119061217280;
	or.b64  	%rd984, %rd983, %rd980;
	cvt.u64.u32 	%rd985, %r2564;
	shl.b64 	%rd986, %rd985, 40;
	and.b64  	%rd987, %rd986, 280375465082880;
	or.b64  	%rd988, %rd984, %rd987;
	cvt.u64.u32 	%rd989, %r2563;
	shl.b64 	%rd990, %rd989, 32;
	and.b64  	%rd991, %rd990, 1095216660480;
	or.b64  	%rd992, %rd988, %rd991;
	bfe.u32 	%r2575, %r2561, 0, 8;
	mul.wide.u32 	%rd993, %r2575, 16777216;
	or.b64  	%rd994, %rd992, %rd993;
	bfe.u32 	%r2576, %r2561, 8, 8;
	mul.wide.u32 	%rd995, %r2576, 65536;
	or.b64  	%rd996, %rd994, %rd995;
	bfe.u32 	%r2577, %r2561, 16, 8;
	mul.wide.u32 	%rd997, %r2577, 256;
	or.b64  	%rd998, %rd996, %rd997;
	cvt.u64.u32 	%rd999, %r2562;
	and.b64  	%rd1000, %rd999, 255;
	or.b64  	%rd1001, %rd998, %rd1000;
	ld.local.v4.b32 	{%r2578, %r2579, %r2580, %r2581}, [%rd15625+64];
	bfe.u32 	%r2582, %r2581, 24, 8;
	bfe.u32 	%r2583, %r2580, 24, 8;
	bfe.u32 	%r2584, %r2580, 16, 8;
	bfe.u32 	%r2585, %r2580, 8, 8;
	bfe.u32 	%r2586, %r2580, 0, 8;
	bfe.u32 	%r2587, %r2579, 24, 8;
	bfe.u32 	%r2588, %r2578, 24, 8;
	bfe.u32 	%r2589, %r2578, 16, 8;
	bfe.u32 	%r2590, %r2578, 8, 8;
	bfe.u32 	%r2591, %r2578, 0, 8;
	cvt.u64.u32 	%rd1002, %r2591;
	shl.b64 	%rd1003, %rd1002, 56;
	cvt.u64.u32 	%rd1004, %r2590;
	shl.b64 	%rd1005, %rd1004, 48;
	and.b64  	%rd1006, %rd1005, 71776119061217280;
	or.b64  	%rd1007, %rd1006, %rd1003;
	cvt.u64.u32 	%rd1008, %r2589;
	shl.b64 	%rd1009, %rd1008, 40;
	and.b64  	%rd1010, %rd1009, 280375465082880;
	or.b64  	%rd1011, %rd1007, %rd1010;
	cvt.u64.u32 	%rd1012, %r2588;
	shl.b64 	%rd1013, %rd1012, 32;
	and.b64  	%rd1014, %rd1013, 1095216660480;
	or.b64  	%rd1015, %rd1011, %rd1014;
	bfe.u32 	%r2592, %r2579, 0, 8;
	mul.wide.u32 	%rd1016, %r2592, 16777216;
	or.b64  	%rd1017, %rd1015, %rd1016;
	bfe.u32 	%r2593, %r2579, 8, 8;
	mul.wide.u32 	%rd1018, %r2593, 65536;
	or.b64  	%rd1019, %rd1017, %rd1018;
	bfe.u32 	%r2594, %r2579, 16, 8;
	mul.wide.u32 	%rd1020, %r2594, 256;
	or.b64  	%rd1021, %rd1019, %rd1020;
	cvt.u64.u32 	%rd1022, %r2587;
	and.b64  	%rd1023, %rd1022, 255;
	or.b64  	%rd1024, %rd1021, %rd1023;
	cvt.u64.u32 	%rd1025, %r2586;
	shl.b64 	%rd1026, %rd1025, 56;
	cvt.u64.u32 	%rd1027, %r2585;
	shl.b64 	%rd1028, %rd1027, 48;
	and.b64  	%rd1029, %rd1028, 71776119061217280;
	or.b64  	%rd1030, %rd1029, %rd1026;
	cvt.u64.u32 	%rd1031, %r2584;
	shl.b64 	%rd1032, %rd1031, 40;
	and.b64  	%rd1033, %rd1032, 280375465082880;
	or.b64  	%rd1034, %rd1030, %rd1033;
	cvt.u64.u32 	%rd1035, %r2583;
	shl.b64 	%rd1036, %rd1035, 32;
	and.b64  	%rd1037, %rd1036, 1095216660480;
	or.b64  	%rd1038, %rd1034, %rd1037;
	bfe.u32 	%r2595, %r2581, 0, 8;
	mul.wide.u32 	%rd1039, %r2595, 16777216;
	or.b64  	%rd1040, %rd1038, %rd1039;
	bfe.u32 	%r2596, %r2581, 8, 8;
	mul.wide.u32 	%rd1041, %r2596, 65536;
	or.b64  	%rd1042, %rd1040, %rd1041;
	bfe.u32 	%r2597, %r2581, 16, 8;
	mul.wide.u32 	%rd1043, %r2597, 256;
	or.b64  	%rd1044, %rd1042, %rd1043;
	cvt.u64.u32 	%rd1045, %r2582;
	and.b64  	%rd1046, %rd1045, 255;
	or.b64  	%rd1047, %rd1044, %rd1046;
	ld.local.v4.b32 	{%r2598, %r2599, %r2600, %r2601}, [%rd15625+80];
	bfe.u32 	%r2602, %r2601, 24, 8;
	bfe.u32 	%r2603, %r2600, 24, 8;
	bfe.u32 	%r2604, %r2600, 16, 8;
	bfe.u32 	%r2605, %r2600, 8, 8;
	bfe.u32 	%r2606, %r2600, 0, 8;
	bfe.u32 	%r2607, %r2599, 24, 8;
	bfe.u32 	%r2608, %r2598, 24, 8;
	bfe.u32 	%r2609, %r2598, 16, 8;
	bfe.u32 	%r2610, %r2598, 8, 8;
	bfe.u32 	%r2611, %r2598, 0, 8;
	cvt.u64.u32 	%rd1048, %r2611;
	shl.b64 	%rd1049, %rd1048, 56;
	cvt.u64.u32 	%rd1050, %r2610;
	shl.b64 	%rd1051, %rd1050, 48;
	and.b64  	%rd1052, %rd1051, 71776119061217280;
	or.b64  	%rd1053, %rd1052, %rd1049;
	cvt.u64.u32 	%rd1054, %r2609;
	shl.b64 	%rd1055, %rd1054, 40;
	and.b64  	%rd1056, %rd1055, 280375465082880;
	or.b64  	%rd1057, %rd1053, %rd1056;
	cvt.u64.u32 	%rd1058, %r2608;
	shl.b64 	%rd1059, %rd1058, 32;
	and.b64  	%rd1060, %rd1059, 1095216660480;
	or.b64  	%rd1061, %rd1057, %rd1060;
	bfe.u32 	%r2612, %r2599, 0, 8;
	mul.wide.u32 	%rd1062, %r2612, 16777216;
	or.b64  	%rd1063, %rd1061, %rd1062;
	bfe.u32 	%r2613, %r2599, 8, 8;
	mul.wide.u32 	%rd1064, %r2613, 65536;
	or.b64  	%rd1065, %rd1063, %rd1064;
	bfe.u32 	%r2614, %r2599, 16, 8;
	mul.wide.u32 	%rd1066, %r2614, 256;
	or.b64  	%rd1067, %rd1065, %rd1066;
	cvt.u64.u32 	%rd1068, %r2607;
	and.b64  	%rd1069, %rd1068, 255;
	or.b64  	%rd1070, %rd1067, %rd1069;
	cvt.u64.u32 	%rd1071, %r2606;
	shl.b64 	%rd1072, %rd1071, 56;
	cvt.u64.u32 	%rd1073, %r2605;
	shl.b64 	%rd1074, %rd1073, 48;
	and.b64  	%rd1075, %rd1074, 71776119061217280;
	or.b64  	%rd1076, %rd1075, %rd1072;
	cvt.u64.u32 	%rd1077, %r2604;
	shl.b64 	%rd1078, %rd1077, 40;
	and.b64  	%rd1079, %rd1078, 280375465082880;
	or.b64  	%rd1080, %rd1076, %rd1079;
	cvt.u64.u32 	%rd1081, %r2603;
	shl.b64 	%rd1082, %rd1081, 32;
	and.b64  	%rd1083, %rd1082, 1095216660480;
	or.b64  	%rd1084, %rd1080, %rd1083;
	bfe.u32 	%r2615, %r2601, 0, 8;
	mul.wide.u32 	%rd1085, %r2615, 16777216;
	or.b64  	%rd1086, %rd1084, %rd1085;
	bfe.u32 	%r2616, %r2601, 8, 8;
	mul.wide.u32 	%rd1087, %r2616, 65536;
	or.b64  	%rd1088, %rd1086, %rd1087;
	bfe.u32 	%r2617, %r2601, 16, 8;
	mul.wide.u32 	%rd1089, %r2617, 256;
	or.b64  	%rd1090, %rd1088, %rd1089;
	cvt.u64.u32 	%rd1091, %r2602;
	and.b64  	%rd1092, %rd1091, 255;
	or.b64  	%rd1093, %rd1090, %rd1092;
	ld.local.v4.b32 	{%r2618, %r2619, %r2620, %r2621}, [%rd15625+96];
	bfe.u32 	%r2622, %r2621, 24, 8;
	bfe.u32 	%r2623, %r2620, 24, 8;
	bfe.u32 	%r2624, %r2620, 16, 8;
	bfe.u32 	%r2625, %r2620, 8, 8;
	bfe.u32 	%r2626, %r2620, 0, 8;
	bfe.u32 	%r2627, %r2619, 24, 8;
	bfe.u32 	%r2628, %r2618, 24, 8;
	bfe.u32 	%r2629, %r2618, 16, 8;
	bfe.u32 	%r2630, %r2618, 8, 8;
	bfe.u32 	%r2631, %r2618, 0, 8;
	cvt.u64.u32 	%rd1094, %r2631;
	shl.b64 	%rd1095, %rd1094, 56;
	cvt.u64.u32 	%rd1096, %r2630;
	shl.b64 	%rd1097, %rd1096, 48;
	and.b64  	%rd1098, %rd1097, 71776119061217280;
	or.b64  	%rd1099, %rd1098, %rd1095;
	cvt.u64.u32 	%rd1100, %r2629;
	shl.b64 	%rd1101, %rd1100, 40;
	and.b64  	%rd1102, %rd1101, 280375465082880;
	or.b64  	%rd1103, %rd1099, %rd1102;
	cvt.u64.u32 	%rd1104, %r2628;
	shl.b64 	%rd1105, %rd1104, 32;
	and.b64  	%rd1106, %rd1105, 1095216660480;
	or.b64  	%rd1107, %rd1103, %rd1106;
	bfe.u32 	%r2632, %r2619, 0, 8;
	mul.wide.u32 	%rd1108, %r2632, 16777216;
	or.b64  	%rd1109, %rd1107, %rd1108;
	bfe.u32 	%r2633, %r2619, 8, 8;
	mul.wide.u32 	%rd1110, %r2633, 65536;
	or.b64  	%rd1111, %rd1109, %rd1110;
	bfe.u32 	%r2634, %r2619, 16, 8;
	mul.wide.u32 	%rd1112, %r2634, 256;
	or.b64  	%rd1113, %rd1111, %rd1112;
	cvt.u64.u32 	%rd1114, %r2627;
	and.b64  	%rd1115, %rd1114, 255;
	or.b64  	%rd1116, %rd1113, %rd1115;
	cvt.u64.u32 	%rd1117, %r2626;
	shl.b64 	%rd1118, %rd1117, 56;
	cvt.u64.u32 	%rd1119, %r2625;
	shl.b64 	%rd1120, %rd1119, 48;
	and.b64  	%rd1121, %rd1120, 71776119061217280;
	or.b64  	%rd1122, %rd1121, %rd1118;
	cvt.u64.u32 	%rd1123, %r2624;
	shl.b64 	%rd1124, %rd1123, 40;
	and.b64  	%rd1125, %rd1124, 280375465082880;
	or.b64  	%rd1126, %rd1122, %rd1125;
	cvt.u64.u32 	%rd1127, %r2623;
	shl.b64 	%rd1128, %rd1127, 32;
	and.b64  	%rd1129, %rd1128, 1095216660480;
	or.b64  	%rd1130, %rd1126, %rd1129;
	bfe.u32 	%r2635, %r2621, 0, 8;
	mul.wide.u32 	%rd1131, %r2635, 16777216;
	or.b64  	%rd1132, %rd1130, %rd1131;
	bfe.u32 	%r2636, %r2621, 8, 8;
	mul.wide.u32 	%rd1133, %r2636, 65536;
	or.b64  	%rd1134, %rd1132, %rd1133;
	bfe.u32 	%r2637, %r2621, 16, 8;
	mul.wide.u32 	%rd1135, %r2637, 256;
	or.b64  	%rd1136, %rd1134, %rd1135;
	cvt.u64.u32 	%rd1137, %r2622;
	and.b64  	%rd1138, %rd1137, 255;
	or.b64  	%rd1139, %rd1136, %rd1138;
	ld.local.v4.b32 	{%r2638, %r2639, %r2640, %r2641}, [%rd15625+112];
	bfe.u32 	%r2642, %r2641, 24, 8;
	bfe.u32 	%r2643, %r2640, 24, 8;
	bfe.u32 	%r2644, %r2640, 16, 8;
	bfe.u32 	%r2645, %r2640, 8, 8;
	bfe.u32 	%r2646, %r2640, 0, 8;
	bfe.u32 	%r2647, %r2639, 24, 8;
	bfe.u32 	%r2648, %r2638, 24, 8;
	bfe.u32 	%r2649, %r2638, 16, 8;
	bfe.u32 	%r2650, %r2638, 8, 8;
	bfe.u32 	%r2651, %r2638, 0, 8;
	cvt.u64.u32 	%rd1140, %r2651;
	shl.b64 	%rd1141, %rd1140, 56;
	cvt.u64.u32 	%rd1142, %r2650;
	shl.b64 	%rd1143, %rd1142, 48;
	and.b64  	%rd1144, %rd1143, 71776119061217280;
	or.b64  	%rd1145, %rd1144, %rd1141;
	cvt.u64.u32 	%rd1146, %r2649;
	shl.b64 	%rd1147, %rd1146, 40;
	and.b64  	%rd1148, %rd1147, 280375465082880;
	or.b64  	%rd1149, %rd1145, %rd1148;
	cvt.u64.u32 	%rd1150, %r2648;
	shl.b64 	%rd1151, %rd1150, 32;
	and.b64  	%rd1152, %rd1151, 1095216660480;
	or.b64  	%rd1153, %rd1149, %rd1152;
	bfe.u32 	%r2652, %r2639, 0, 8;
	mul.wide.u32 	%rd1154, %r2652, 16777216;
	or.b64  	%rd1155, %rd1153, %rd1154;
	bfe.u32 	%r2653, %r2639, 8, 8;
	mul.wide.u32 	%rd1156, %r2653, 65536;
	or.b64  	%rd1157, %rd1155, %rd1156;
	bfe.u32 	%r2654, %r2639, 16, 8;
	mul.wide.u32 	%rd1158, %r2654, 256;
	or.b64  	%rd1159, %rd1157, %rd1158;
	cvt.u64.u32 	%rd1160, %r2647;
	and.b64  	%rd1161, %rd1160, 255;
	or.b64  	%rd1162, %rd1159, %rd1161;
	cvt.u64.u32 	%rd1163, %r2646;
	shl.b64 	%rd1164, %rd1163, 56;
	cvt.u64.u32 	%rd1165, %r2645;
	shl.b64 	%rd1166, %rd1165, 48;
	and.b64  	%rd1167, %rd1166, 71776119061217280;
	or.b64  	%rd1168, %rd1167, %rd1164;
	cvt.u64.u32 	%rd1169, %r2644;
	shl.b64 	%rd1170, %rd1169, 40;
	and.b64  	%rd1171, %rd1170, 280375465082880;
	or.b64  	%rd1172, %rd1168, %rd1171;
	cvt.u64.u32 	%rd1173, %r2643;
	shl.b64 	%rd1174, %rd1173, 32;
	and.b64  	%rd1175, %rd1174, 1095216660480;
	or.b64  	%rd1176, %rd1172, %rd1175;
	bfe.u32 	%r2655, %r2641, 0, 8;
	mul.wide.u32 	%rd1177, %r2655, 16777216;
	or.b64  	%rd1178, %rd1176, %rd1177;
	bfe.u32 	%r2656, %r2641, 8, 8;
	mul.wide.u32 	%rd1179, %r2656, 65536;
	or.b64  	%rd1180, %rd1178, %rd1179;
	bfe.u32 	%r2657, %r2641, 16, 8;
	mul.wide.u32 	%rd1181, %r2657, 256;
	or.b64  	%rd1182, %rd1180, %rd1181;
	cvt.u64.u32 	%rd1183, %r2642;
	and.b64  	%rd1184, %rd1183, 255;
	or.b64  	%rd1185, %rd1182, %rd1184;
	mov.b64 	{%r2658, %r2659}, %rd863;
	shf.l.wrap.b32 	%r2660, %r2659, %r2658, 31;
	shf.l.wrap.b32 	%r2661, %r2658, %r2659, 31;
	mov.b64 	%rd1186, {%r2661, %r2660};
	shf.l.wrap.b32 	%r2662, %r2659, %r2658, 24;
	shf.l.wrap.b32 	%r2663, %r2658, %r2659, 24;
	mov.b64 	%rd1187, {%r2663, %r2662};
	xor.b64  	%rd1188, %rd1186, %rd1187;
	shr.u64 	%rd1189, %rd863, 7;
	xor.b64  	%rd1190, %rd1188, %rd1189;
	mov.b64 	{%r2664, %r2665}, %rd1162;
	shf.l.wrap.b32 	%r2666, %r2665, %r2664, 13;
	shf.l.wrap.b32 	%r2667, %r2664, %r2665, 13;
	mov.b64 	%rd1191, {%r2667, %r2666};
	shf.l.wrap.b32 	%r2668, %r2664, %r2665, 3;
	shf.l.wrap.b32 	%r2669, %r2665, %r2664, 3;
	mov.b64 	%rd1192, {%r2669, %r2668};
	xor.b64  	%rd1193, %rd1191, %rd1192;
	shr.u64 	%rd1194, %rd1162, 6;
	xor.b64  	%rd1195, %rd1193, %rd1194;
	add.s64 	%rd1196, %rd1190, %rd840;
	add.s64 	%rd1197, %rd1196, %rd1047;
	add.s64 	%rd1198, %rd1197, %rd1195;
	mov.b64 	{%r2670, %r2671}, %rd886;
	shf.l.wrap.b32 	%r2672, %r2671, %r2670, 31;
	shf.l.wrap.b32 	%r2673, %r2670, %r2671, 31;
	mov.b64 	%rd1199, {%r2673, %r2672};
	shf.l.wrap.b32 	%r2674, %r2671, %r2670, 24;
	shf.l.wrap.b32 	%r2675, %r2670, %r2671, 24;
	mov.b64 	%rd1200, {%r2675, %r2674};
	xor.b64  	%rd1201, %rd1199, %rd1200;
	shr.u64 	%rd1202, %rd886, 7;
	xor.b64  	%rd1203, %rd1201, %rd1202;
	mov.b64 	{%r2676, %r2677}, %rd1185;
	shf.l.wrap.b32 	%r2678, %r2677, %r2676, 13;
	shf.l.wrap.b32 	%r2679, %r2676, %r2677, 13;
	mov.b64 	%rd1204, {%r2679, %r2678};
	shf.l.wrap.b32 	%r2680, %r2676, %r2677, 3;
	shf.l.wrap.b32 	%r2681, %r2677, %r2676, 3;
	mov.b64 	%rd1205, {%r2681, %r2680};
	xor.b64  	%rd1206, %rd1204, %rd1205;
	shr.u64 	%rd1207, %rd1185, 6;
	xor.b64  	%rd1208, %rd1206, %rd1207;
	add.s64 	%rd1209, %rd1203, %rd863;
	add.s64 	%rd1210, %rd1209, %rd1070;
	add.s64 	%rd1211, %rd1210, %rd1208;
	mov.b64 	{%r2682, %r2683}, %rd909;
	shf.l.wrap.b32 	%r2684, %r2683, %r2682, 31;
	shf.l.wrap.b32 	%r2685, %r2682, %r2683, 31;
	mov.b64 	%rd1212, {%r2685, %r2684};
	shf.l.wrap.b32 	%r2686, %r2683, %r2682, 24;
	shf.l.wrap.b32 	%r2687, %r2682, %r2683, 24;
	mov.b64 	%rd1213, {%r2687, %r2686};
	xor.b64  	%rd1214, %rd1212, %rd1213;
	shr.u64 	%rd1215, %rd909, 7;
	xor.b64  	%rd1216, %rd1214, %rd1215;
	mov.b64 	{%r2688, %r2689}, %rd1198;
	shf.l.wrap.b32 	%r2690, %r2689, %r2688, 13;
	shf.l.wrap.b32 	%r2691, %r2688, %r2689, 13;
	mov.b64 	%rd1217, {%r2691, %r2690};
	shf.l.wrap.b32 	%r2692, %r2688, %r2689, 3;
	shf.l.wrap.b32 	%r2693, %r2689, %r2688, 3;
	mov.b64 	%rd1218, {%r2693, %r2692};
	xor.b64  	%rd1219, %rd1217, %rd1218;
	shr.u64 	%rd1220, %rd1198, 6;
	xor.b64  	%rd1221, %rd1219, %rd1220;
	add.s64 	%rd1222, %rd1216, %rd886;
	add.s64 	%rd1223, %rd1222, %rd1093;
	add.s64 	%rd1224, %rd1223, %rd1221;
	mov.b64 	{%r2694, %r2695}, %rd932;
	shf.l.wrap.b32 	%r2696, %r2695, %r2694, 31;
	shf.l.wrap.b32 	%r2697, %r2694, %r2695, 31;
	mov.b64 	%rd1225, {%r2697, %r2696};
	shf.l.wrap.b32 	%r2698, %r2695, %r2694, 24;
	shf.l.wrap.b32 	%r2699, %r2694, %r2695, 24;
	mov.b64 	%rd1226, {%r2699, %r2698};
	xor.b64  	%rd1227, %rd1225, %rd1226;
	shr.u64 	%rd1228, %rd932, 7;
	xor.b64  	%rd1229, %rd1227, %rd1228;
	mov.b64 	{%r2700, %r2701}, %rd1211;
	shf.l.wrap.b32 	%r2702, %r2701, %r2700, 13;
	shf.l.wrap.b32 	%r2703, %r2700, %r2701, 13;
	mov.b64 	%rd1230, {%r2703, %r2702};
	shf.l.wrap.b32 	%r2704, %r2700, %r2701, 3;
	shf.l.wrap.b32 	%r2705, %r2701, %r2700, 3;
	mov.b64 	%rd1231, {%r2705, %r2704};
	xor.b64  	%rd1232, %rd1230, %rd1231;
	shr.u64 	%rd1233, %rd1211, 6;
	xor.b64  	%rd1234, %rd1232, %rd1233;
	add.s64 	%rd1235, %rd1229, %rd909;
	add.s64 	%rd1236, %rd1235, %rd1116;
	add.s64 	%rd1237, %rd1236, %rd1234;
	mov.b64 	{%r2706, %r2707}, %rd955;
	shf.l.wrap.b32 	%r2708, %r2707, %r2706, 31;
	shf.l.wrap.b32 	%r2709, %r2706, %r2707, 31;
	mov.b64 	%rd1238, {%r2709, %r2708};
	shf.l.wrap.b32 	%r2710, %r2707, %r2706, 24;
	shf.l.wrap.b32 	%r2711, %r2706, %r2707, 24;
	mov.b64 	%rd1239, {%r2711, %r2710};
	xor.b64  	%rd1240, %rd1238, %rd1239;
	shr.u64 	%rd1241, %rd955, 7;
	xor.b64  	%rd1242, %rd1240, %rd1241;
	mov.b64 	{%r2712, %r2713}, %rd1224;
	shf.l.wrap.b32 	%r2714, %r2713, %r2712, 13;
	shf.l.wrap.b32 	%r2715, %r2712, %r2713, 13;
	mov.b64 	%rd1243, {%r2715, %r2714};
	shf.l.wrap.b32 	%r2716, %r2712, %r2713, 3;
	shf.l.wrap.b32 	%r2717, %r2713, %r2712, 3;
	mov.b64 	%rd1244, {%r2717, %r2716};
	xor.b64  	%rd1245, %rd1243, %rd1244;
	shr.u64 	%rd1246, %rd1224, 6;
	xor.b64  	%rd1247, %rd1245, %rd1246;
	add.s64 	%rd1248, %rd1242, %rd932;
	add.s64 	%rd1249, %rd1248, %rd1139;
	add.s64 	%rd1250, %rd1249, %rd1247;
	mov.b64 	{%r2718, %r2719}, %rd978;
	shf.l.wrap.b32 	%r2720, %r2719, %r2718, 31;
	shf.l.wrap.b32 	%r2721, %r2718, %r2719, 31;
	mov.b64 	%rd1251, {%r2721, %r2720};
	shf.l.wrap.b32 	%r2722, %r2719, %r2718, 24;
	shf.l.wrap.b32 	%r2723, %r2718, %r2719, 24;
	mov.b64 	%rd1252, {%r2723, %r2722};
	xor.b64  	%rd1253, %rd1251, %rd1252;
	shr.u64 	%rd1254, %rd978, 7;
	xor.b64  	%rd1255, %rd1253, %rd1254;
	mov.b64 	{%r2724, %r2725}, %rd1237;
	shf.l.wrap.b32 	%r2726, %r2725, %r2724, 13;
	shf.l.wrap.b32 	%r2727, %r2724, %r2725, 13;
	mov.b64 	%rd1256, {%r2727, %r2726};
	shf.l.wrap.b32 	%r2728, %r2724, %r2725, 3;
	shf.l.wrap.b32 	%r2729, %r2725, %r2724, 3;
	mov.b64 	%rd1257, {%r2729, %r2728};
	xor.b64  	%rd1258, %rd1256, %rd1257;
	shr.u64 	%rd1259, %rd1237, 6;
	xor.b64  	%rd1260, %rd1258, %rd1259;
	add.s64 	%rd1261, %rd1255, %rd955;
	add.s64 	%rd1262, %rd1261, %rd1162;
	add.s64 	%rd1263, %rd1262, %rd1260;
	mov.b64 	{%r2730, %r2731}, %rd1001;
	shf.l.wrap.b32 	%r2732, %r2731, %r2730, 31;
	shf.l.wrap.b32 	%r2733, %r2730, %r2731, 31;
	mov.b64 	%rd1264, {%r2733, %r2732};
	shf.l.wrap.b32 	%r2734, %r2731, %r2730, 24;
	shf.l.wrap.b32 	%r2735, %r2730, %r2731, 24;
	mov.b64 	%rd1265, {%r2735, %r2734};
	xor.b64  	%rd1266, %rd1264, %rd1265;
	shr.u64 	%rd1267, %rd1001, 7;
	xor.b64  	%rd1268, %rd1266, %rd1267;
	mov.b64 	{%r2736, %r2737}, %rd1250;
	shf.l.wrap.b32 	%r2738, %r2737, %r2736, 13;
	shf.l.wrap.b32 	%r2739, %r2736, %r2737, 13;
	mov.b64 	%rd1269, {%r2739, %r2738};
	shf.l.wrap.b32 	%r2740, %r2736, %r2737, 3;
	shf.l.wrap.b32 	%r2741, %r2737, %r2736, 3;
	mov.b64 	%rd1270, {%r2741, %r2740};
	xor.b64  	%rd1271, %rd1269, %rd1270;
	shr.u64 	%rd1272, %rd1250, 6;
	xor.b64  	%rd1273, %rd1271, %rd1272;
	add.s64 	%rd1274, %rd1268, %rd978;
	add.s64 	%rd1275, %rd1274, %rd1185;
	add.s64 	%rd1276, %rd1275, %rd1273;
	mov.b64 	{%r2742, %r2743}, %rd1024;
	shf.l.wrap.b32 	%r2744, %r2743, %r2742, 31;
	shf.l.wrap.b32 	%r2745, %r2742, %r2743, 31;
	mov.b64 	%rd1277, {%r2745, %r2744};
	shf.l.wrap.b32 	%r2746, %r2743, %r2742, 24;
	shf.l.wrap.b32 	%r2747, %r2742, %r2743, 24;
	mov.b64 	%rd1278, {%r2747, %r2746};
	xor.b64  	%rd1279, %rd1277, %rd1278;
	shr.u64 	%rd1280, %rd1024, 7;
	xor.b64  	%rd1281, %rd1279, %rd1280;
	mov.b64 	{%r2748, %r2749}, %rd1263;
	shf.l.wrap.b32 	%r2750, %r2749, %r2748, 13;
	shf.l.wrap.b32 	%r2751, %r2748, %r2749, 13;
	mov.b64 	%rd1282, {%r2751, %r2750};
	shf.l.wrap.b32 	%r2752, %r2748, %r2749, 3;
	shf.l.wrap.b32 	%r2753, %r2749, %r2748, 3;
	mov.b64 	%rd1283, {%r2753, %r2752};
	xor.b64  	%rd1284, %rd1282, %rd1283;
	shr.u64 	%rd1285, %rd1263, 6;
	xor.b64  	%rd1286, %rd1284, %rd1285;
	add.s64 	%rd1287, %rd1281, %rd1001;
	add.s64 	%rd1288, %rd1287, %rd1198;
	add.s64 	%rd1289, %rd1288, %rd1286;
	mov.b64 	{%r2754, %r2755}, %rd1047;
	shf.l.wrap.b32 	%r2756, %r2755, %r2754, 31;
	shf.l.wrap.b32 	%r2757, %r2754, %r2755, 31;
	mov.b64 	%rd1290, {%r2757, %r2756};
	shf.l.wrap.b32 	%r2758, %r2755, %r2754, 24;
	shf.l.wrap.b32 	%r2759, %r2754, %r2755, 24;
	mov.b64 	%rd1291, {%r2759, %r2758};
	xor.b64  	%rd1292, %rd1290, %rd1291;
	shr.u64 	%rd1293, %rd1047, 7;
	xor.b64  	%rd1294, %rd1292, %rd1293;
	mov.b64 	{%r2760, %r2761}, %rd1276;
	shf.l.wrap.b32 	%r2762, %r2761, %r2760, 13;
	shf.l.wrap.b32 	%r2763, %r2760, %r2761, 13;
	mov.b64 	%rd1295, {%r2763, %r2762};
	shf.l.wrap.b32 	%r2764, %r2760, %r2761, 3;
	shf.l.wrap.b32 	%r2765, %r2761, %r2760, 3;
	mov.b64 	%rd1296, {%r2765, %r2764};
	xor.b64  	%rd1297, %rd1295, %rd1296;
	shr.u64 	%rd1298, %rd1276, 6;
	xor.b64  	%rd1299, %rd1297, %rd1298;
	add.s64 	%rd1300, %rd1294, %rd1024;
	add.s64 	%rd1301, %rd1300, %rd1211;
	add.s64 	%rd1302, %rd1301, %rd1299;
	mov.b64 	{%r2766, %r2767}, %rd1070;
	shf.l.wrap.b32 	%r2768, %r2767, %r2766, 31;
	shf.l.wrap.b32 	%r2769, %r2766, %r2767, 31;
	mov.b64 	%rd1303, {%r2769, %r2768};
	shf.l.wrap.b32 	%r2770, %r2767, %r2766, 24;
	shf.l.wrap.b32 	%r2771, %r2766, %r2767, 24;
	mov.b64 	%rd1304, {%r2771, %r2770};
	xor.b64  	%rd1305, %rd1303, %rd1304;
	shr.u64 	%rd1306, %rd1070, 7;
	xor.b64  	%rd1307, %rd1305, %rd1306;
	mov.b64 	{%r2772, %r2773}, %rd1289;
	shf.l.wrap.b32 	%r2774, %r2773, %r2772, 13;
	shf.l.wrap.b32 	%r2775, %r2772, %r2773, 13;
	mov.b64 	%rd1308, {%r2775, %r2774};
	shf.l.wrap.b32 	%r2776, %r2772, %r2773, 3;
	shf.l.wrap.b32 	%r2777, %r2773, %r2772, 3;
	mov.b64 	%rd1309, {%r2777, %r2776};
	xor.b64  	%rd1310, %rd1308, %rd1309;
	shr.u64 	%rd1311, %rd1289, 6;
	xor.b64  	%rd1312, %rd1310, %rd1311;
	add.s64 	%rd1313, %rd1307, %rd1047;
	add.s64 	%rd1314, %rd1313, %rd1224;
	add.s64 	%rd1315, %rd1314, %rd1312;
	mov.b64 	{%r2778, %r2779}, %rd1093;
	shf.l.wrap.b32 	%r2780, %r2779, %r2778, 31;
	shf.l.wrap.b32 	%r2781, %r2778, %r2779, 31;
	mov.b64 	%rd1316, {%r2781, %r2780};
	shf.l.wrap.b32 	%r2782, %r2779, %r2778, 24;
	shf.l.wrap.b32 	%r2783, %r2778, %r2779, 24;
	mov.b64 	%rd1317, {%r2783, %r2782};
	xor.b64  	%rd1318, %rd1316, %rd1317;
	shr.u64 	%rd1319, %rd1093, 7;
	xor.b64  	%rd1320, %rd1318, %rd1319;
	mov.b64 	{%r2784, %r2785}, %rd1302;
	shf.l.wrap.b32 	%r2786, %r2785, %r2784, 13;
	shf.l.wrap.b32 	%r2787, %r2784, %r2785, 13;
	mov.b64 	%rd1321, {%r2787, %r2786};
	shf.l.wrap.b32 	%r2788, %r2784, %r2785, 3;
	shf.l.wrap.b32 	%r2789, %r2785, %r2784, 3;
	mov.b64 	%rd1322, {%r2789, %r2788};
	xor.b64  	%rd1323, %rd1321, %rd1322;
	shr.u64 	%rd1324, %rd1302, 6;
	xor.b64  	%rd1325, %rd1323, %rd1324;
	add.s64 	%rd1326, %rd1320, %rd1070;
	add.s64 	%rd1327, %rd1326, %rd1237;
	add.s64 	%rd1328, %rd1327, %rd1325;
	mov.b64 	{%r2790, %r2791}, %rd1116;
	shf.l.wrap.b32 	%r2792, %r2791, %r2790, 31;
	shf.l.wrap.b32 	%r2793, %r2790, %r2791, 31;
	mov.b64 	%rd1329, {%r2793, %r2792};
	shf.l.wrap.b32 	%r2794, %r2791, %r2790, 24;
	shf.l.wrap.b32 	%r2795, %r2790, %r2791, 24;
	mov.b64 	%rd1330, {%r2795, %r2794};
	xor.b64  	%rd1331, %rd1329, %rd1330;
	shr.u64 	%rd1332, %rd1116, 7;
	xor.b64  	%rd1333, %rd1331, %rd1332;
	mov.b64 	{%r2796, %r2797}, %rd1315;
	shf.l.wrap.b32 	%r2798, %r2797, %r2796, 13;
	shf.l.wrap.b32 	%r2799, %r2796, %r2797, 13;
	mov.b64 	%rd1334, {%r2799, %r2798};
	shf.l.wrap.b32 	%r2800, %r2796, %r2797, 3;
	shf.l.wrap.b32 	%r2801, %r2797, %r2796, 3;
	mov.b64 	%rd1335, {%r2801, %r2800};
	xor.b64  	%rd1336, %rd1334, %rd1335;
	shr.u64 	%rd1337, %rd1315, 6;
	xor.b64  	%rd1338, %rd1336, %rd1337;
	add.s64 	%rd1339, %rd1333, %rd1093;
	add.s64 	%rd1340, %rd1339, %rd1250;
	add.s64 	%rd1341, %rd1340, %rd1338;
	mov.b64 	{%r2802, %r2803}, %rd1139;
	shf.l.wrap.b32 	%r2804, %r2803, %r2802, 31;
	shf.l.wrap.b32 	%r2805, %r2802, %r2803, 31;
	mov.b64 	%rd1342, {%r2805, %r2804};
	shf.l.wrap.b32 	%r2806, %r2803, %r2802, 24;
	shf.l.wrap.b32 	%r2807, %r2802, %r2803, 24;
	mov.b64 	%rd1343, {%r2807, %r2806};
	xor.b64  	%rd1344, %rd1342, %rd1343;
	shr.u64 	%rd1345, %rd1139, 7;
	xor.b64  	%rd1346, %rd1344, %rd1345;
	mov.b64 	{%r2808, %r2809}, %rd1328;
	shf.l.wrap.b32 	%r2810, %r2809, %r2808, 13;
	shf.l.wrap.b32 	%r2811, %r2808, %r2809, 13;
	mov.b64 	%rd1347, {%r2811, %r2810};
	shf.l.wrap.b32 	%r2812, %r2808, %r2809, 3;
	shf.l.wrap.b32 	%r2813, %r2809, %r2808, 3;
	mov.b64 	%rd1348, {%r2813, %r2812};
	xor.b64  	%rd1349, %rd1347, %rd1348;
	shr.u64 	%rd1350, %rd1328, 6;
	xor.b64  	%rd1351, %rd1349, %rd1350;
	add.s64 	%rd1352, %rd1346, %rd1116;
	add.s64 	%rd1353, %rd1352, %rd1263;
	add.s64 	%rd1354, %rd1353, %rd1351;
	shf.l.wrap.b32 	%r2814, %r2665, %r2664, 31;
	shf.l.wrap.b32 	%r2815, %r2664, %r2665, 31;
	mov.b64 	%rd1355, {%r2815, %r2814};
	shf.l.wrap.b32 	%r2816, %r2665, %r2664, 24;
	shf.l.wrap.b32 	%r2817, %r2664, %r2665, 24;
	mov.b64 	%rd1356, {%r2817, %r2816};
	xor.b64  	%rd1357, %rd1355, %rd1356;
	shr.u64 	%rd1358, %rd1162, 7;
	xor.b64  	%rd1359, %rd1357, %rd1358;
	mov.b64 	{%r2818, %r2819}, %rd1341;
	shf.l.wrap.b32 	%r2820, %r2819, %r2818, 13;
	shf.l.wrap.b32 	%r2821, %r2818, %r2819, 13;
	mov.b64 	%rd1360, {%r2821, %r2820};
	shf.l.wrap.b32 	%r2822, %r2818, %r2819, 3;
	shf.l.wrap.b32 	%r2823, %r2819, %r2818, 3;
	mov.b64 	%rd1361, {%r2823, %r2822};
	xor.b64  	%rd1362, %rd1360, %rd1361;
	shr.u64 	%rd1363, %rd1341, 6;
	xor.b64  	%rd1364, %rd1362, %rd1363;
	add.s64 	%rd1365, %rd1359, %rd1139;
	add.s64 	%rd1366, %rd1365, %rd1276;
	add.s64 	%rd1367, %rd1366, %rd1364;
	shf.l.wrap.b32 	%r2824, %r2677, %r2676, 31;
	shf.l.wrap.b32 	%r2825, %r2676, %r2677, 31;
	mov.b64 	%rd1368, {%r2825, %r2824};
	shf.l.wrap.b32 	%r2826, %r2677, %r2676, 24;
	shf.l.wrap.b32 	%r2827, %r2676, %r2677, 24;
	mov.b64 	%rd1369, {%r2827, %r2826};
	xor.b64  	%rd1370, %rd1368, %rd1369;
	shr.u64 	%rd1371, %rd1185, 7;
	xor.b64  	%rd1372, %rd1370, %rd1371;
	mov.b64 	{%r2828, %r2829}, %rd1354;
	shf.l.wrap.b32 	%r2830, %r2829, %r2828, 13;
	shf.l.wrap.b32 	%r2831, %r2828, %r2829, 13;
	mov.b64 	%rd1373, {%r2831, %r2830};
	shf.l.wrap.b32 	%r2832, %r2828, %r2829, 3;
	shf.l.wrap.b32 	%r2833, %r2829, %r2828, 3;
	mov.b64 	%rd1374, {%r2833, %r2832};
	xor.b64  	%rd1375, %rd1373, %rd1374;
	shr.u64 	%rd1376, %rd1354, 6;
	xor.b64  	%rd1377, %rd1375, %rd1376;
	add.s64 	%rd1378, %rd1372, %rd1162;
	add.s64 	%rd1379, %rd1378, %rd1289;
	add.s64 	%rd1380, %rd1379, %rd1377;
	shf.l.wrap.b32 	%r2834, %r2689, %r2688, 31;
	shf.l.wrap.b32 	%r2835, %r2688, %r2689, 31;
	mov.b64 	%rd1381, {%r2835, %r2834};
	shf.l.wrap.b32 	%r2836, %r2689, %r2688, 24;
	shf.l.wrap.b32 	%r2837, %r2688, %r2689, 24;
	mov.b64 	%rd1382, {%r2837, %r2836};
	xor.b64  	%rd1383, %rd1381, %rd1382;
	shr.u64 	%rd1384, %rd1198, 7;
	xor.b64  	%rd1385, %rd1383, %rd1384;
	mov.b64 	{%r2838, %r2839}, %rd1367;
	shf.l.wrap.b32 	%r2840, %r2839, %r2838, 13;
	shf.l.wrap.b32 	%r2841, %r2838, %r2839, 13;
	mov.b64 	%rd1386, {%r2841, %r2840};
	shf.l.wrap.b32 	%r2842, %r2838, %r2839, 3;
	shf.l.wrap.b32 	%r2843, %r2839, %r2838, 3;
	mov.b64 	%rd1387, {%r2843, %r2842};
	xor.b64  	%rd1388, %rd1386, %rd1387;
	shr.u64 	%rd1389, %rd1367, 6;
	xor.b64  	%rd1390, %rd1388, %rd1389;
	add.s64 	%rd1391, %rd1385, %rd1185;
	add.s64 	%rd1392, %rd1391, %rd1302;
	add.s64 	%rd1393, %rd1392, %rd1390;
	shf.l.wrap.b32 	%r2844, %r2701, %r2700, 31;
	shf.l.wrap.b32 	%r2845, %r2700, %r2701, 31;
	mov.b64 	%rd1394, {%r2845, %r2844};
	shf.l.wrap.b32 	%r2846, %r2701, %r2700, 24;
	shf.l.wrap.b32 	%r2847, %r2700, %r2701, 24;
	mov.b64 	%rd1395, {%r2847, %r2846};
	xor.b64  	%rd1396, %rd1394, %rd1395;
	shr.u64 	%rd1397, %rd1211, 7;
	xor.b64  	%rd1398, %rd1396, %rd1397;
	mov.b64 	{%r2848, %r2849}, %rd1380;
	shf.l.wrap.b32 	%r2850, %r2849, %r2848, 13;
	shf.l.wrap.b32 	%r2851, %r2848, %r2849, 13;
	mov.b64 	%rd1399, {%r2851, %r2850};
	shf.l.wrap.b32 	%r2852, %r2848, %r2849, 3;
	shf.l.wrap.b32 	%r2853, %r2849, %r2848, 3;
	mov.b64 	%rd1400, {%r2853, %r2852};
	xor.b64  	%rd1401, %rd1399, %rd1400;
	shr.u64 	%rd1402, %rd1380, 6;
	xor.b64  	%rd1403, %rd1401, %rd1402;
	add.s64 	%rd1404, %rd1398, %rd1198;
	add.s64 	%rd1405, %rd1404, %rd1315;
	add.s64 	%rd1406, %rd1405, %rd1403;
	shf.l.wrap.b32 	%r2854, %r2713, %r2712, 31;
	shf.l.wrap.b32 	%r2855, %r2712, %r2713, 31;
	mov.b64 	%rd1407, {%r2855, %r2854};
	shf.l.wrap.b32 	%r2856, %r2713, %r2712, 24;
	shf.l.wrap.b32 	%r2857, %r2712, %r2713, 24;
	mov.b64 	%rd1408, {%r2857, %r2856};
	xor.b64  	%rd1409, %rd1407, %rd1408;
	shr.u64 	%rd1410, %rd1224, 7;
	xor.b64  	%rd1411, %rd1409, %rd1410;
	mov.b64 	{%r2858, %r2859}, %rd1393;
	shf.l.wrap.b32 	%r2860, %r2859, %r2858, 13;
	shf.l.wrap.b32 	%r2861, %r2858, %r2859, 13;
	mov.b64 	%rd1412, {%r2861, %r2860};
	shf.l.wrap.b32 	%r2862, %r2858, %r2859, 3;
	shf.l.wrap.b32 	%r2863, %r2859, %r2858, 3;
	mov.b64 	%rd1413, {%r2863, %r2862};
	xor.b64  	%rd1414, %rd1412, %rd1413;
	shr.u64 	%rd1415, %rd1393, 6;
	xor.b64  	%rd1416, %rd1414, %rd1415;
	add.s64 	%rd1417, %rd1411, %rd1211;
	add.s64 	%rd1418, %rd1417, %rd1328;
	add.s64 	%rd1419, %rd1418, %rd1416;
	shf.l.wrap.b32 	%r2864, %r2725, %r2724, 31;
	shf.l.wrap.b32 	%r2865, %r2724, %r2725, 31;
	mov.b64 	%rd1420, {%r2865, %r2864};
	shf.l.wrap.b32 	%r2866, %r2725, %r2724, 24;
	shf.l.wrap.b32 	%r2867, %r2724, %r2725, 24;
	mov.b64 	%rd1421, {%r2867, %r2866};
	xor.b64  	%rd1422, %rd1420, %rd1421;
	shr.u64 	%rd1423, %rd1237, 7;
	xor.b64  	%rd1424, %rd1422, %rd1423;
	mov.b64 	{%r2868, %r2869}, %rd1406;
	shf.l.wrap.b32 	%r2870, %r2869, %r2868, 13;
	shf.l.wrap.b32 	%r2871, %r2868, %r2869, 13;
	mov.b64 	%rd1425, {%r2871, %r2870};
	shf.l.wrap.b32 	%r2872, %r2868, %r2869, 3;
	shf.l.wrap.b32 	%r2873, %r2869, %r2868, 3;
	mov.b64 	%rd1426, {%r2873, %r2872};
	xor.b64  	%rd1427, %rd1425, %rd1426;
	shr.u64 	%rd1428, %rd1406, 6;
	xor.b64  	%rd1429, %rd1427, %rd1428;
	add.s64 	%rd1430, %rd1424, %rd1224;
	add.s64 	%rd1431, %rd1430, %rd1341;
	add.s64 	%rd1432, %rd1431, %rd1429;
	shf.l.wrap.b32 	%r2874, %r2737, %r2736, 31;
	shf.l.wrap.b32 	%r2875, %r2736, %r2737, 31;
	mov.b64 	%rd1433, {%r2875, %r2874};
	shf.l.wrap.b32 	%r2876, %r2737, %r2736, 24;
	shf.l.wrap.b32 	%r2877, %r2736, %r2737, 24;
	mov.b64 	%rd1434, {%r2877, %r2876};
	xor.b64  	%rd1435, %rd1433, %rd1434;
	shr.u64 	%rd1436, %rd1250, 7;
	xor.b64  	%rd1437, %rd1435, %rd1436;
	mov.b64 	{%r2878, %r2879}, %rd1419;
	shf.l.wrap.b32 	%r2880, %r2879, %r2878, 13;
	shf.l.wrap.b32 	%r2881, %r2878, %r2879, 13;
	mov.b64 	%rd1438, {%r2881, %r2880};
	shf.l.wrap.b32 	%r2882, %r2878, %r2879, 3;
	shf.l.wrap.b32 	%r2883, %r2879, %r2878, 3;
	mov.b64 	%rd1439, {%r2883, %r2882};
	xor.b64  	%rd1440, %rd1438, %rd1439;
	shr.u64 	%rd1441, %rd1419, 6;
	xor.b64  	%rd1442, %rd1440, %rd1441;
	add.s64 	%rd1443, %rd1437, %rd1237;
	add.s64 	%rd1444, %rd1443, %rd1354;
	add.s64 	%rd1445, %rd1444, %rd1442;
	shf.l.wrap.b32 	%r2884, %r2749, %r2748, 31;
	shf.l.wrap.b32 	%r2885, %r2748, %r2749, 31;
	mov.b64 	%rd1446, {%r2885, %r2884};
	shf.l.wrap.b32 	%r2886, %r2749, %r2748, 24;
	shf.l.wrap.b32 	%r2887, %r2748, %r2749, 24;
	mov.b64 	%rd1447, {%r2887, %r2886};
	xor.b64  	%rd1448, %rd1446, %rd1447;
	shr.u64 	%rd1449, %rd1263, 7;
	xor.b64  	%rd1450, %rd1448, %rd1449;
	mov.b64 	{%r2888, %r2889}, %rd1432;
	shf.l.wrap.b32 	%r2890, %r2889, %r2888, 13;
	shf.l.wrap.b32 	%r2891, %r2888, %r2889, 13;
	mov.b64 	%rd1451, {%r2891, %r2890};
	shf.l.wrap.b32 	%r2892, %r2888, %r2889, 3;
	shf.l.wrap.b32 	%r2893, %r2889, %r2888, 3;
	mov.b64 	%rd1452, {%r2893, %r2892};
	xor.b64  	%rd1453, %rd1451, %rd1452;
	shr.u64 	%rd1454, %rd1432, 6;
	xor.b64  	%rd1455, %rd1453, %rd1454;
	add.s64 	%rd1456, %rd1450, %rd1250;
	add.s64 	%rd1457, %rd1456, %rd1367;
	add.s64 	%rd1458, %rd1457, %rd1455;
	shf.l.wrap.b32 	%r2894, %r2761, %r2760, 31;
	shf.l.wrap.b32 	%r2895, %r2760, %r2761, 31;
	mov.b64 	%rd1459, {%r2895, %r2894};
	shf.l.wrap.b32 	%r2896, %r2761, %r2760, 24;
	shf.l.wrap.b32 	%r2897, %r2760, %r2761, 24;
	mov.b64 	%rd1460, {%r2897, %r2896};
	xor.b64  	%rd1461, %rd1459, %rd1460;
	shr.u64 	%rd1462, %rd1276, 7;
	xor.b64  	%rd1463, %rd1461, %rd1462;
	mov.b64 	{%r2898, %r2899}, %rd1445;
	shf.l.wrap.b32 	%r2900, %r2899, %r2898, 13;
	shf.l.wrap.b32 	%r2901, %r2898, %r2899, 13;
	mov.b64 	%rd1464, {%r2901, %r2900};
	shf.l.wrap.b32 	%r2902, %r2898, %r2899, 3;
	shf.l.wrap.b32 	%r2903, %r2899, %r2898, 3;
	mov.b64 	%rd1465, {%r2903, %r2902};
	xor.b64  	%rd1466, %rd1464, %rd1465;
	shr.u64 	%rd1467, %rd1445, 6;
	xor.b64  	%rd1468, %rd1466, %rd1467;
	add.s64 	%rd1469, %rd1463, %rd1263;
	add.s64 	%rd1470, %rd1469, %rd1380;
	add.s64 	%rd1471, %rd1470, %rd1468;
	shf.l.wrap.b32 	%r2904, %r2773, %r2772, 31;
	shf.l.wrap.b32 	%r2905, %r2772, %r2773, 31;
	mov.b64 	%rd1472, {%r2905, %r2904};
	shf.l.wrap.b32 	%r2906, %r2773, %r2772, 24;
	shf.l.wrap.b32 	%r2907, %r2772, %r2773, 24;
	mov.b64 	%rd1473, {%r2907, %r2906};
	xor.b64  	%rd1474, %rd1472, %rd1473;
	shr.u64 	%rd1475, %rd1289, 7;
	xor.b64  	%rd1476, %rd1474, %rd1475;
	mov.b64 	{%r2908, %r2909}, %rd1458;
	shf.l.wrap.b32 	%r2910, %r2909, %r2908, 13;
	shf.l.wrap.b32 	%r2911, %r2908, %r2909, 13;
	mov.b64 	%rd1477, {%r2911, %r2910};
	shf.l.wrap.b32 	%r2912, %r2908, %r2909, 3;
	shf.l.wrap.b32 	%r2913, %r2909, %r2908, 3;
	mov.b64 	%rd1478, {%r2913, %r2912};
	xor.b64  	%rd1479, %rd1477, %rd1478;
	shr.u64 	%rd1480, %rd1458, 6;
	xor.b64  	%rd1481, %rd1479, %rd1480;
	add.s64 	%rd1482, %rd1476, %rd1276;
	add.s64 	%rd1483, %rd1482, %rd1393;
	add.s64 	%rd1484, %rd1483, %rd1481;
	shf.l.wrap.b32 	%r2914, %r2785, %r2784, 31;
	shf.l.wrap.b32 	%r2915, %r2784, %r2785, 31;
	mov.b64 	%rd1485, {%r2915, %r2914};
	shf.l.wrap.b32 	%r2916, %r2785, %r2784, 24;
	shf.l.wrap.b32 	%r2917, %r2784, %r2785, 24;
	mov.b64 	%rd1486, {%r2917, %r2916};
	xor.b64  	%rd1487, %rd1485, %rd1486;
	shr.u64 	%rd1488, %rd1302, 7;
	xor.b64  	%rd1489, %rd1487, %rd1488;
	mov.b64 	{%r2918, %r2919}, %rd1471;
	shf.l.wrap.b32 	%r2920, %r2919, %r2918, 13;
	shf.l.wrap.b32 	%r2921, %r2918, %r2919, 13;
	mov.b64 	%rd1490, {%r2921, %r2920};
	shf.l.wrap.b32 	%r2922, %r2918, %r2919, 3;
	shf.l.wrap.b32 	%r2923, %r2919, %r2918, 3;
	mov.b64 	%rd1491, {%r2923, %r2922};
	xor.b64  	%rd1492, %rd1490, %rd1491;
	shr.u64 	%rd1493, %rd1471, 6;
	xor.b64  	%rd1494, %rd1492, %rd1493;
	add.s64 	%rd1495, %rd1489, %rd1289;
	add.s64 	%rd1496, %rd1495, %rd1406;
	add.s64 	%rd1497, %rd1496, %rd1494;
	shf.l.wrap.b32 	%r2924, %r2797, %r2796, 31;
	shf.l.wrap.b32 	%r2925, %r2796, %r2797, 31;
	mov.b64 	%rd1498, {%r2925, %r2924};
	shf.l.wrap.b32 	%r2926, %r2797, %r2796, 24;
	shf.l.wrap.b32 	%r2927, %r2796, %r2797, 24;
	mov.b64 	%rd1499, {%r2927, %r2926};
	xor.b64  	%rd1500, %rd1498, %rd1499;
	shr.u64 	%rd1501, %rd1315, 7;
	xor.b64  	%rd1502, %rd1500, %rd1501;
	mov.b64 	{%r2928, %r2929}, %rd1484;
	shf.l.wrap.b32 	%r2930, %r2929, %r2928, 13;
	shf.l.wrap.b32 	%r2931, %r2928, %r2929, 13;
	mov.b64 	%rd1503, {%r2931, %r2930};
	shf.l.wrap.b32 	%r2932, %r2928, %r2929, 3;
	shf.l.wrap.b32 	%r2933, %r2929, %r2928, 3;
	mov.b64 	%rd1504, {%r2933, %r2932};
	xor.b64  	%rd1505, %rd1503, %rd1504;
	shr.u64 	%rd1506, %rd1484, 6;
	xor.b64  	%rd1507, %rd1505, %rd1506;
	add.s64 	%rd1508, %rd1502, %rd1302;
	add.s64 	%rd1509, %rd1508, %rd1419;
	add.s64 	%rd1510, %rd1509, %rd1507;
	shf.l.wrap.b32 	%r2934, %r2809, %r2808, 31;
	shf.l.wrap.b32 	%r2935, %r2808, %r2809, 31;
	mov.b64 	%rd1511, {%r2935, %r2934};
	shf.l.wrap.b32 	%r2936, %r2809, %r2808, 24;
	shf.l.wrap.b32 	%r2937, %r2808, %r2809, 24;
	mov.b64 	%rd1512, {%r2937, %r2936};
	xor.b64  	%rd1513, %rd1511, %rd1512;
	shr.u64 	%rd1514, %rd1328, 7;
	xor.b64  	%rd1515, %rd1513, %rd1514;
	mov.b64 	{%r2938, %r2939}, %rd1497;
	shf.l.wrap.b32 	%r2940, %r2939, %r2938, 13;
	shf.l.wrap.b32 	%r2941, %r2938, %r2939, 13;
	mov.b64 	%rd1516, {%r2941, %r2940};
	shf.l.wrap.b32 	%r2942, %r2938, %r2939, 3;
	shf.l.wrap.b32 	%r2943, %r2939, %r2938, 3;
	mov.b64 	%rd1517, {%r2943, %r2942};
	xor.b64  	%rd1518, %rd1516, %rd1517;
	shr.u64 	%rd1519, %rd1497, 6;
	xor.b64  	%rd1520, %rd1518, %rd1519;
	add.s64 	%rd1521, %rd1515, %rd1315;
	add.s64 	%rd1522, %rd1521, %rd1432;
	add.s64 	%rd1523, %rd1522, %rd1520;
	shf.l.wrap.b32 	%r2944, %r2819, %r2818, 31;
	shf.l.wrap.b32 	%r2945, %r2818, %r2819, 31;
	mov.b64 	%rd1524, {%r2945, %r2944};
	shf.l.wrap.b32 	%r2946, %r2819, %r2818, 24;
	shf.l.wrap.b32 	%r2947, %r2818, %r2819, 24;
	mov.b64 	%rd1525, {%r2947, %r2946};
	xor.b64  	%rd1526, %rd1524, %rd1525;
	shr.u64 	%rd1527, %rd1341, 7;
	xor.b64  	%rd1528, %rd1526, %rd1527;
	mov.b64 	{%r2948, %r2949}, %rd1510;
	shf.l.wrap.b32 	%r2950, %r2949, %r2948, 13;
	shf.l.wrap.b32 	%r2951, %r2948, %r2949, 13;
	mov.b64 	%rd1529, {%r2951, %r2950};
	shf.l.wrap.b32 	%r2952, %r2948, %r2949, 3;
	shf.l.wrap.b32 	%r2953, %r2949, %r2948, 3;
	mov.b64 	%rd1530, {%r2953, %r2952};
	xor.b64  	%rd1531, %rd1529, %rd1530;
	shr.u64 	%rd1532, %rd1510, 6;
	xor.b64  	%rd1533, %rd1531, %rd1532;
	add.s64 	%rd1534, %rd1528, %rd1328;
	add.s64 	%rd1535, %rd1534, %rd1445;
	add.s64 	%rd1536, %rd1535, %rd1533;
	shf.l.wrap.b32 	%r2954, %r2829, %r2828, 31;
	shf.l.wrap.b32 	%r2955, %r2828, %r2829, 31;
	mov.b64 	%rd1537, {%r2955, %r2954};
	shf.l.wrap.b32 	%r2956, %r2829, %r2828, 24;
	shf.l.wrap.b32 	%r2957, %r2828, %r2829, 24;
	mov.b64 	%rd1538, {%r2957, %r2956};
	xor.b64  	%rd1539, %rd1537, %rd1538;
	shr.u64 	%rd1540, %rd1354, 7;
	xor.b64  	%rd1541, %rd1539, %rd1540;
	mov.b64 	{%r2958, %r2959}, %rd1523;
	shf.l.wrap.b32 	%r2960, %r2959, %r2958, 13;
	shf.l.wrap.b32 	%r2961, %r2958, %r2959, 13;
	mov.b64 	%rd1542, {%r2961, %r2960};
	shf.l.wrap.b32 	%r2962, %r2958, %r2959, 3;
	shf.l.wrap.b32 	%r2963, %r2959, %r2958, 3;
	mov.b64 	%rd1543, {%r2963, %r2962};
	xor.b64  	%rd1544, %rd1542, %rd1543;
	shr.u64 	%rd1545, %rd1523, 6;
	xor.b64  	%rd1546, %rd1544, %rd1545;
	add.s64 	%rd1547, %rd1541, %rd1341;
	add.s64 	%rd1548, %rd1547, %rd1458;
	add.s64 	%rd1549, %rd1548, %rd1546;
	shf.l.wrap.b32 	%r2964, %r2839, %r2838, 31;
	shf.l.wrap.b32 	%r2965, %r2838, %r2839, 31;
	mov.b64 	%rd1550, {%r2965, %r2964};
	shf.l.wrap.b32 	%r2966, %r2839, %r2838, 24;
	shf.l.wrap.b32 	%r2967, %r2838, %r2839, 24;
	mov.b64 	%rd1551, {%r2967, %r2966};
	xor.b64  	%rd1552, %rd1550, %rd1551;
	shr.u64 	%rd1553, %rd1367, 7;
	xor.b64  	%rd1554, %rd1552, %rd1553;
	mov.b64 	{%r2968, %r2969}, %rd1536;
	shf.l.wrap.b32 	%r2970, %r2969, %r2968, 13;
	shf.l.wrap.b32 	%r2971, %r2968, %r2969, 13;
	mov.b64 	%rd1555, {%r2971, %r2970};
	shf.l.wrap.b32 	%r2972, %r2968, %r2969, 3;
	shf.l.wrap.b32 	%r2973, %r2969, %r2968, 3;
	mov.b64 	%rd1556, {%r2973, %r2972};
	xor.b64  	%rd1557, %rd1555, %rd1556;
	shr.u64 	%rd1558, %rd1536, 6;
	xor.b64  	%rd1559, %rd1557, %rd1558;
	add.s64 	%rd1560, %rd1554, %rd1354;
	add.s64 	%rd1561, %rd1560, %rd1471;
	add.s64 	%rd1562, %rd1561, %rd1559;
	shf.l.wrap.b32 	%r2974, %r2849, %r2848, 31;
	shf.l.wrap.b32 	%r2975, %r2848, %r2849, 31;
	mov.b64 	%rd1563, {%r2975, %r2974};
	shf.l.wrap.b32 	%r2976, %r2849, %r2848, 24;
	shf.l.wrap.b32 	%r2977, %r2848, %r2849, 24;
	mov.b64 	%rd1564, {%r2977, %r2976};
	xor.b64  	%rd1565, %rd1563, %rd1564;
	shr.u64 	%rd1566, %rd1380, 7;
	xor.b64  	%rd1567, %rd1565, %rd1566;
	mov.b64 	{%r2978, %r2979}, %rd1549;
	shf.l.wrap.b32 	%r2980, %r2979, %r2978, 13;
	shf.l.wrap.b32 	%r2981, %r2978, %r2979, 13;
	mov.b64 	%rd1568, {%r2981, %r2980};
	shf.l.wrap.b32 	%r2982, %r2978, %r2979, 3;
	shf.l.wrap.b32 	%r2983, %r2979, %r2978, 3;
	mov.b64 	%rd1569, {%r2983, %r2982};
	xor.b64  	%rd1570, %rd1568, %rd1569;
	shr.u64 	%rd1571, %rd1549, 6;
	xor.b64  	%rd1572, %rd1570, %rd1571;
	add.s64 	%rd1573, %rd1567, %rd1367;
	add.s64 	%rd1574, %rd1573, %rd1484;
	add.s64 	%rd1575, %rd1574, %rd1572;
	shf.l.wrap.b32 	%r2984, %r2859, %r2858, 31;
	shf.l.wrap.b32 	%r2985, %r2858, %r2859, 31;
	mov.b64 	%rd1576, {%r2985, %r2984};
	shf.l.wrap.b32 	%r2986, %r2859, %r2858, 24;
	shf.l.wrap.b32 	%r2987, %r2858, %r2859, 24;
	mov.b64 	%rd1577, {%r2987, %r2986};
	xor.b64  	%rd1578, %rd1576, %rd1577;
	shr.u64 	%rd1579, %rd1393, 7;
	xor.b64  	%rd1580, %rd1578, %rd1579;
	mov.b64 	{%r2988, %r2989}, %rd1562;
	shf.l.wrap.b32 	%r2990, %r2989, %r2988, 13;
	shf.l.wrap.b32 	%r2991, %r2988, %r2989, 13;
	mov.b64 	%rd1581, {%r2991, %r2990};
	shf.l.wrap.b32 	%r2992, %r2988, %r2989, 3;
	shf.l.wrap.b32 	%r2993, %r2989, %r2988, 3;
	mov.b64 	%rd1582, {%r2993, %r2992};
	xor.b64  	%rd1583, %rd1581, %rd1582;
	shr.u64 	%rd1584, %rd1562, 6;
	xor.b64  	%rd1585, %rd1583, %rd1584;
	add.s64 	%rd1586, %rd1580, %rd1380;
	add.s64 	%rd1587, %rd1586, %rd1497;
	add.s64 	%rd1588, %rd1587, %rd1585;
	shf.l.wrap.b32 	%r2994, %r2869, %r2868, 31;
	shf.l.wrap.b32 	%r2995, %r2868, %r2869, 31;
	mov.b64 	%rd1589, {%r2995, %r2994};
	shf.l.wrap.b32 	%r2996, %r2869, %r2868, 24;
	shf.l.wrap.b32 	%r2997, %r2868, %r2869, 24;
	mov.b64 	%rd1590, {%r2997, %r2996};
	xor.b64  	%rd1591, %rd1589, %rd1590;
	shr.u64 	%rd1592, %rd1406, 7;
	xor.b64  	%rd1593, %rd1591, %rd1592;
	mov.b64 	{%r2998, %r2999}, %rd1575;
	shf.l.wrap.b32 	%r3000, %r2999, %r2998, 13;
	shf.l.wrap.b32 	%r3001, %r2998, %r2999, 13;
	mov.b64 	%rd1594, {%r3001, %r3000};
	shf.l.wrap.b32 	%r3002, %r2998, %r2999, 3;
	shf.l.wrap.b32 	%r3003, %r2999, %r2998, 3;
	mov.b64 	%rd1595, {%r3003, %r3002};
	xor.b64  	%rd1596, %rd1594, %rd1595;
	shr.u64 	%rd1597, %rd1575, 6;
	xor.b64  	%rd1598, %rd1596, %rd1597;
	add.s64 	%rd1599, %rd1593, %rd1393;
	add.s64 	%rd1600, %rd1599, %rd1510;
	add.s64 	%rd1601, %rd1600, %rd1598;
	shf.l.wrap.b32 	%r3004, %r2879, %r2878, 31;
	shf.l.wrap.b32 	%r3005, %r2878, %r2879, 31;
	mov.b64 	%rd1602, {%r3005, %r3004};
	shf.l.wrap.b32 	%r3006, %r2879, %r2878, 24;
	shf.l.wrap.b32 	%r3007, %r2878, %r2879, 24;
	mov.b64 	%rd1603, {%r3007, %r3006};
	xor.b64  	%rd1604, %rd1602, %rd1603;
	shr.u64 	%rd1605, %rd1419, 7;
	xor.b64  	%rd1606, %rd1604, %rd1605;
	mov.b64 	{%r3008, %r3009}, %rd1588;
	shf.l.wrap.b32 	%r3010, %r3009, %r3008, 13;
	shf.l.wrap.b32 	%r3011, %r3008, %r3009, 13;
	mov.b64 	%rd1607, {%r3011, %r3010};
	shf.l.wrap.b32 	%r3012, %r3008, %r3009, 3;
	shf.l.wrap.b32 	%r3013, %r3009, %r3008, 3;
	mov.b64 	%rd1608, {%r3013, %r3012};
	xor.b64  	%rd1609, %rd1607, %rd1608;
	shr.u64 	%rd1610, %rd1588, 6;
	xor.b64  	%rd1611, %rd1609, %rd1610;
	add.s64 	%rd1612, %rd1606, %rd1406;
	add.s64 	%rd1613, %rd1612, %rd1523;
	add.s64 	%rd1614, %rd1613, %rd1611;
	shf.l.wrap.b32 	%r3014, %r2889, %r2888, 31;
	shf.l.wrap.b32 	%r3015, %r2888, %r2889, 31;
	mov.b64 	%rd1615, {%r3015, %r3014};
	shf.l.wrap.b32 	%r3016, %r2889, %r2888, 24;
	shf.l.wrap.b32 	%r3017, %r2888, %r2889, 24;
	mov.b64 	%rd1616, {%r3017, %r3016};
	xor.b64  	%rd1617, %rd1615, %rd1616;
	shr.u64 	%rd1618, %rd1432, 7;
	xor.b64  	%rd1619, %rd1617, %rd1618;
	mov.b64 	{%r3018, %r3019}, %rd1601;
	shf.l.wrap.b32 	%r3020, %r3019, %r3018, 13;
	shf.l.wrap.b32 	%r3021, %r3018, %r3019, 13;
	mov.b64 	%rd1620, {%r3021, %r3020};
	shf.l.wrap.b32 	%r3022, %r3018, %r3019, 3;
	shf.l.wrap.b32 	%r3023, %r3019, %r3018, 3;
	mov.b64 	%rd1621, {%r3023, %r3022};
	xor.b64  	%rd1622, %rd1620, %rd1621;
	shr.u64 	%rd1623, %rd1601, 6;
	xor.b64  	%rd1624, %rd1622, %rd1623;
	add.s64 	%rd1625, %rd1619, %rd1419;
	add.s64 	%rd1626, %rd1625, %rd1536;
	add.s64 	%rd1627, %rd1626, %rd1624;
	shf.l.wrap.b32 	%r3024, %r2899, %r2898, 31;
	shf.l.wrap.b32 	%r3025, %r2898, %r2899, 31;
	mov.b64 	%rd1628, {%r3025, %r3024};
	shf.l.wrap.b32 	%r3026, %r2899, %r2898, 24;
	shf.l.wrap.b32 	%r3027, %r2898, %r2899, 24;
	mov.b64 	%rd1629, {%r3027, %r3026};
	xor.b64  	%rd1630, %rd1628, %rd1629;
	shr.u64 	%rd1631, %rd1445, 7;
	xor.b64  	%rd1632, %rd1630, %rd1631;
	mov.b64 	{%r3028, %r3029}, %rd1614;
	shf.l.wrap.b32 	%r3030, %r3029, %r3028, 13;
	shf.l.wrap.b32 	%r3031, %r3028, %r3029, 13;
	mov.b64 	%rd1633, {%r3031, %r3030};
	shf.l.wrap.b32 	%r3032, %r3028, %r3029, 3;
	shf.l.wrap.b32 	%r3033, %r3029, %r3028, 3;
	mov.b64 	%rd1634, {%r3033, %r3032};
	xor.b64  	%rd1635, %rd1633, %rd1634;
	shr.u64 	%rd1636, %rd1614, 6;
	xor.b64  	%rd1637, %rd1635, %rd1636;
	add.s64 	%rd1638, %rd1632, %rd1432;
	add.s64 	%rd1639, %rd1638, %rd1549;
	add.s64 	%rd1640, %rd1639, %rd1637;
	shf.l.wrap.b32 	%r3034, %r2909, %r2908, 31;
	shf.l.wrap.b32 	%r3035, %r2908, %r2909, 31;
	mov.b64 	%rd1641, {%r3035, %r3034};
	shf.l.wrap.b32 	%r3036, %r2909, %r2908, 24;
	shf.l.wrap.b32 	%r3037, %r2908, %r2909, 24;
	mov.b64 	%rd1642, {%r3037, %r3036};
	xor.b64  	%rd1643, %rd1641, %rd1642;
	shr.u64 	%rd1644, %rd1458, 7;
	xor.b64  	%rd1645, %rd1643, %rd1644;
	mov.b64 	{%r3038, %r3039}, %rd1627;
	shf.l.wrap.b32 	%r3040, %r3039, %r3038, 13;
	shf.l.wrap.b32 	%r3041, %r3038, %r3039, 13;
	mov.b64 	%rd1646, {%r3041, %r3040};
	shf.l.wrap.b32 	%r3042, %r3038, %r3039, 3;
	shf.l.wrap.b32 	%r3043, %r3039, %r3038, 3;
	mov.b64 	%rd1647, {%r3043, %r3042};
	xor.b64  	%rd1648, %rd1646, %rd1647;
	shr.u64 	%rd1649, %rd1627, 6;
	xor.b64  	%rd1650, %rd1648, %rd1649;
	add.s64 	%rd1651, %rd1645, %rd1445;
	add.s64 	%rd1652, %rd1651, %rd1562;
	add.s64 	%rd1653, %rd1652, %rd1650;
	shf.l.wrap.b32 	%r3044, %r2919, %r2918, 31;
	shf.l.wrap.b32 	%r3045, %r2918, %r2919, 31;
	mov.b64 	%rd1654, {%r3045, %r3044};
	shf.l.wrap.b32 	%r3046, %r2919, %r2918, 24;
	shf.l.wrap.b32 	%r3047, %r2918, %r2919, 24;
	mov.b64 	%rd1655, {%r3047, %r3046};
	xor.b64  	%rd1656, %rd1654, %rd1655;
	shr.u64 	%rd1657, %rd1471, 7;
	xor.b64  	%rd1658, %rd1656, %rd1657;
	mov.b64 	{%r3048, %r3049}, %rd1640;
	shf.l.wrap.b32 	%r3050, %r3049, %r3048, 13;
	shf.l.wrap.b32 	%r3051, %r3048, %r3049, 13;
	mov.b64 	%rd1659, {%r3051, %r3050};
	shf.l.wrap.b32 	%r3052, %r3048, %r3049, 3;
	shf.l.wrap.b32 	%r3053, %r3049, %r3048, 3;
	mov.b64 	%rd1660, {%r3053, %r3052};
	xor.b64  	%rd1661, %rd1659, %rd1660;
	shr.u64 	%rd1662, %rd1640, 6;
	xor.b64  	%rd1663, %rd1661, %rd1662;
	add.s64 	%rd1664, %rd1658, %rd1458;
	add.s64 	%rd1665, %rd1664, %rd1575;
	add.s64 	%rd1666, %rd1665, %rd1663;
	shf.l.wrap.b32 	%r3054, %r2929, %r2928, 31;
	shf.l.wrap.b32 	%r3055, %r2928, %r2929, 31;
	mov.b64 	%rd1667, {%r3055, %r3054};
	shf.l.wrap.b32 	%r3056, %r2929, %r2928, 24;
	shf.l.wrap.b32 	%r3057, %r2928, %r2929, 24;
	mov.b64 	%rd1668, {%r3057, %r3056};
	xor.b64  	%rd1669, %rd1667, %rd1668;
	shr.u64 	%rd1670, %rd1484, 7;
	xor.b64  	%rd1671, %rd1669, %rd1670;
	mov.b64 	{%r3058, %r3059}, %rd1653;
	shf.l.wrap.b32 	%r3060, %r3059, %r3058, 13;
	shf.l.wrap.b32 	%r3061, %r3058, %r3059, 13;
	mov.b64 	%rd1672, {%r3061, %r3060};
	shf.l.wrap.b32 	%r3062, %r3058, %r3059, 3;
	shf.l.wrap.b32 	%r3063, %r3059, %r3058, 3;
	mov.b64 	%rd1673, {%r3063, %r3062};
	xor.b64  	%rd1674, %rd1672, %rd1673;
	shr.u64 	%rd1675, %rd1653, 6;
	xor.b64  	%rd1676, %rd1674, %rd1675;
	add.s64 	%rd1677, %rd1671, %rd1471;
	add.s64 	%rd1678, %rd1677, %rd1588;
	add.s64 	%rd1679, %rd1678, %rd1676;
	shf.l.wrap.b32 	%r3064, %r2939, %r2938, 31;
	shf.l.wrap.b32 	%r3065, %r2938, %r2939, 31;
	mov.b64 	%rd1680, {%r3065, %r3064};
	shf.l.wrap.b32 	%r3066, %r2939, %r2938, 24;
	shf.l.wrap.b32 	%r3067, %r2938, %r2939, 24;
	mov.b64 	%rd1681, {%r3067, %r3066};
	xor.b64  	%rd1682, %rd1680, %rd1681;
	shr.u64 	%rd1683, %rd1497, 7;
	xor.b64  	%rd1684, %rd1682, %rd1683;
	mov.b64 	{%r3068, %r3069}, %rd1666;
	shf.l.wrap.b32 	%r3070, %r3069, %r3068, 13;
	shf.l.wrap.b32 	%r3071, %r3068, %r3069, 13;
	mov.b64 	%rd1685, {%r3071, %r3070};
	shf.l.wrap.b32 	%r3072, %r3068, %r3069, 3;
	shf.l.wrap.b32 	%r3073, %r3069, %r3068, 3;
	mov.b64 	%rd1686, {%r3073, %r3072};
	xor.b64  	%rd1687, %rd1685, %rd1686;
	shr.u64 	%rd1688, %rd1666, 6;
	xor.b64  	%rd1689, %rd1687, %rd1688;
	add.s64 	%rd1690, %rd1684, %rd1484;
	add.s64 	%rd1691, %rd1690, %rd1601;
	add.s64 	%rd1692, %rd1691, %rd1689;
	shf.l.wrap.b32 	%r3074, %r2949, %r2948, 31;
	shf.l.wrap.b32 	%r3075, %r2948, %r2949, 31;
	mov.b64 	%rd1693, {%r3075, %r3074};
	shf.l.wrap.b32 	%r3076, %r2949, %r2948, 24;
	shf.l.wrap.b32 	%r3077, %r2948, %r2949, 24;
	mov.b64 	%rd1694, {%r3077, %r3076};
	xor.b64  	%rd1695, %rd1693, %rd1694;
	shr.u64 	%rd1696, %rd1510, 7;
	xor.b64  	%rd1697, %rd1695, %rd1696;
	mov.b64 	{%r3078, %r3079}, %rd1679;
	shf.l.wrap.b32 	%r3080, %r3079, %r3078, 13;
	shf.l.wrap.b32 	%r3081, %r3078, %r3079, 13;
	mov.b64 	%rd1698, {%r3081, %r3080};
	shf.l.wrap.b32 	%r3082, %r3078, %r3079, 3;
	shf.l.wrap.b32 	%r3083, %r3079, %r3078, 3;
	mov.b64 	%rd1699, {%r3083, %r3082};
	xor.b64  	%rd1700, %rd1698, %rd1699;
	shr.u64 	%rd1701, %rd1679, 6;
	xor.b64  	%rd1702, %rd1700, %rd1701;
	add.s64 	%rd1703, %rd1697, %rd1497;
	add.s64 	%rd1704, %rd1703, %rd1614;
	add.s64 	%rd1705, %rd1704, %rd1702;
	shf.l.wrap.b32 	%r3084, %r2959, %r2958, 31;
	shf.l.wrap.b32 	%r3085, %r2958, %r2959, 31;
	mov.b64 	%rd1706, {%r3085, %r3084};
	shf.l.wrap.b32 	%r3086, %r2959, %r2958, 24;
	shf.l.wrap.b32 	%r3087, %r2958, %r2959, 24;
	mov.b64 	%rd1707, {%r3087, %r3086};
	xor.b64  	%rd1708, %rd1706, %rd1707;
	shr.u64 	%rd1709, %rd1523, 7;
	xor.b64  	%rd1710, %rd1708, %rd1709;
	mov.b64 	{%r3088, %r3089}, %rd1692;
	shf.l.wrap.b32 	%r3090, %r3089, %r3088, 13;
	shf.l.wrap.b32 	%r3091, %r3088, %r3089, 13;
	mov.b64 	%rd1711, {%r3091, %r3090};
	shf.l.wrap.b32 	%r3092, %r3088, %r3089, 3;
	shf.l.wrap.b32 	%r3093, %r3089, %r3088, 3;
	mov.b64 	%rd1712, {%r3093, %r3092};
	xor.b64  	%rd1713, %rd1711, %rd1712;
	shr.u64 	%rd1714, %rd1692, 6;
	xor.b64  	%rd1715, %rd1713, %rd1714;
	add.s64 	%rd1716, %rd1710, %rd1510;
	add.s64 	%rd1717, %rd1716, %rd1627;
	add.s64 	%rd1718, %rd1717, %rd1715;
	shf.l.wrap.b32 	%r3094, %r2969, %r2968, 31;
	shf.l.wrap.b32 	%r3095, %r2968, %r2969, 31;
	mov.b64 	%rd1719, {%r3095, %r3094};
	shf.l.wrap.b32 	%r3096, %r2969, %r2968, 24;
	shf.l.wrap.b32 	%r3097, %r2968, %r2969, 24;
	mov.b64 	%rd1720, {%r3097, %r3096};
	xor.b64  	%rd1721, %rd1719, %rd1720;
	shr.u64 	%rd1722, %rd1536, 7;
	xor.b64  	%rd1723, %rd1721, %rd1722;
	mov.b64 	{%r3098, %r3099}, %rd1705;
	shf.l.wrap.b32 	%r3100, %r3099, %r3098, 13;
	shf.l.wrap.b32 	%r3101, %r3098, %r3099, 13;
	mov.b64 	%rd1724, {%r3101, %r3100};
	shf.l.wrap.b32 	%r3102, %r3098, %r3099, 3;
	shf.l.wrap.b32 	%r3103, %r3099, %r3098, 3;
	mov.b64 	%rd1725, {%r3103, %r3102};
	xor.b64  	%rd1726, %rd1724, %rd1725;
	shr.u64 	%rd1727, %rd1705, 6;
	xor.b64  	%rd1728, %rd1726, %rd1727;
	add.s64 	%rd1729, %rd1723, %rd1523;
	add.s64 	%rd1730, %rd1729, %rd1640;
	add.s64 	%rd1731, %rd1730, %rd1728;
	shf.l.wrap.b32 	%r3104, %r2979, %r2978, 31;
	shf.l.wrap.b32 	%r3105, %r2978, %r2979, 31;
	mov.b64 	%rd1732, {%r3105, %r3104};
	shf.l.wrap.b32 	%r3106, %r2979, %r2978, 24;
	shf.l.wrap.b32 	%r3107, %r2978, %r2979, 24;
	mov.b64 	%rd1733, {%r3107, %r3106};
	xor.b64  	%rd1734, %rd1732, %rd1733;
	shr.u64 	%rd1735, %rd1549, 7;
	xor.b64  	%rd1736, %rd1734, %rd1735;
	mov.b64 	{%r3108, %r3109}, %rd1718;
	shf.l.wrap.b32 	%r3110, %r3109, %r3108, 13;
	shf.l.wrap.b32 	%r3111, %r3108, %r3109, 13;
	mov.b64 	%rd1737, {%r3111, %r3110};
	shf.l.wrap.b32 	%r3112, %r3108, %r3109, 3;
	shf.l.wrap.b32 	%r3113, %r3109, %r3108, 3;
	mov.b64 	%rd1738, {%r3113, %r3112};
	xor.b64  	%rd1739, %rd1737, %rd1738;
	shr.u64 	%rd1740, %rd1718, 6;
	xor.b64  	%rd1741, %rd1739, %rd1740;
	add.s64 	%rd1742, %rd1736, %rd1536;
	add.s64 	%rd1743, %rd1742, %rd1653;
	add.s64 	%rd1744, %rd1743, %rd1741;
	shf.l.wrap.b32 	%r3114, %r2989, %r2988, 31;
	shf.l.wrap.b32 	%r3115, %r2988, %r2989, 31;
	mov.b64 	%rd1745, {%r3115, %r3114};
	shf.l.wrap.b32 	%r3116, %r2989, %r2988, 24;
	shf.l.wrap.b32 	%r3117, %r2988, %r2989, 24;
	mov.b64 	%rd1746, {%r3117, %r3116};
	xor.b64  	%rd1747, %rd1745, %rd1746;
	shr.u64 	%rd1748, %rd1562, 7;
	xor.b64  	%rd1749, %rd1747, %rd1748;
	mov.b64 	{%r3118, %r3119}, %rd1731;
	shf.l.wrap.b32 	%r3120, %r3119, %r3118, 13;
	shf.l.wrap.b32 	%r3121, %r3118, %r3119, 13;
	mov.b64 	%rd1750, {%r3121, %r3120};
	shf.l.wrap.b32 	%r3122, %r3118, %r3119, 3;
	shf.l.wrap.b32 	%r3123, %r3119, %r3118, 3;
	mov.b64 	%rd1751, {%r3123, %r3122};
	xor.b64  	%rd1752, %rd1750, %rd1751;
	shr.u64 	%rd1753, %rd1731, 6;
	xor.b64  	%rd1754, %rd1752, %rd1753;
	add.s64 	%rd1755, %rd1749, %rd1549;
	add.s64 	%rd1756, %rd1755, %rd1666;
	add.s64 	%rd1757, %rd1756, %rd1754;
	shf.l.wrap.b32 	%r3124, %r2999, %r2998, 31;
	shf.l.wrap.b32 	%r3125, %r2998, %r2999, 31;
	mov.b64 	%rd1758, {%r3125, %r3124};
	shf.l.wrap.b32 	%r3126, %r2999, %r2998, 24;
	shf.l.wrap.b32 	%r3127, %r2998, %r2999, 24;
	mov.b64 	%rd1759, {%r3127, %r3126};
	xor.b64  	%rd1760, %rd1758, %rd1759;
	shr.u64 	%rd1761, %rd1575, 7;
	xor.b64  	%rd1762, %rd1760, %rd1761;
	mov.b64 	{%r3128, %r3129}, %rd1744;
	shf.l.wrap.b32 	%r3130, %r3129, %r3128, 13;
	shf.l.wrap.b32 	%r3131, %r3128, %r3129, 13;
	mov.b64 	%rd1763, {%r3131, %r3130};
	shf.l.wrap.b32 	%r3132, %r3128, %r3129, 3;
	shf.l.wrap.b32 	%r3133, %r3129, %r3128, 3;
	mov.b64 	%rd1764, {%r3133, %r3132};
	xor.b64  	%rd1765, %rd1763, %rd1764;
	shr.u64 	%rd1766, %rd1744, 6;
	xor.b64  	%rd1767, %rd1765, %rd1766;
	add.s64 	%rd1768, %rd1762, %rd1562;
	add.s64 	%rd1769, %rd1768, %rd1679;
	add.s64 	%rd1770, %rd1769, %rd1767;
	shf.l.wrap.b32 	%r3134, %r3009, %r3008, 31;
	shf.l.wrap.b32 	%r3135, %r3008, %r3009, 31;
	mov.b64 	%rd1771, {%r3135, %r3134};
	shf.l.wrap.b32 	%r3136, %r3009, %r3008, 24;
	shf.l.wrap.b32 	%r3137, %r3008, %r3009, 24;
	mov.b64 	%rd1772, {%r3137, %r3136};
	xor.b64  	%rd1773, %rd1771, %rd1772;
	shr.u64 	%rd1774, %rd1588, 7;
	xor.b64  	%rd1775, %rd1773, %rd1774;
	mov.b64 	{%r3138, %r3139}, %rd1757;
	shf.l.wrap.b32 	%r3140, %r3139, %r3138, 13;
	shf.l.wrap.b32 	%r3141, %r3138, %r3139, 13;
	mov.b64 	%rd1776, {%r3141, %r3140};
	shf.l.wrap.b32 	%r3142, %r3138, %r3139, 3;
	shf.l.wrap.b32 	%r3143, %r3139, %r3138, 3;
	mov.b64 	%rd1777, {%r3143, %r3142};
	xor.b64  	%rd1778, %rd1776, %rd1777;
	shr.u64 	%rd1779, %rd1757, 6;
	xor.b64  	%rd1780, %rd1778, %rd1779;
	add.s64 	%rd1781, %rd1775, %rd1575;
	add.s64 	%rd1782, %rd1781, %rd1692;
	add.s64 	%rd1783, %rd1782, %rd1780;
	shf.l.wrap.b32 	%r3144, %r3019, %r3018, 31;
	shf.l.wrap.b32 	%r3145, %r3018, %r3019, 31;
	mov.b64 	%rd1784, {%r3145, %r3144};
	shf.l.wrap.b32 	%r3146, %r3019, %r3018, 24;
	shf.l.wrap.b32 	%r3147, %r3018, %r3019, 24;
	mov.b64 	%rd1785, {%r3147, %r3146};
	xor.b64  	%rd1786, %rd1784, %rd1785;
	shr.u64 	%rd1787, %rd1601, 7;
	xor.b64  	%rd1788, %rd1786, %rd1787;
	mov.b64 	{%r3148, %r3149}, %rd1770;
	shf.l.wrap.b32 	%r3150, %r3149, %r3148, 13;
	shf.l.wrap.b32 	%r3151, %r3148, %r3149, 13;
	mov.b64 	%rd1789, {%r3151, %r3150};
	shf.l.wrap.b32 	%r3152, %r3148, %r3149, 3;
	shf.l.wrap.b32 	%r3153, %r3149, %r3148, 3;
	mov.b64 	%rd1790, {%r3153, %r3152};
	xor.b64  	%rd1791, %rd1789, %rd1790;
	shr.u64 	%rd1792, %rd1770, 6;
	xor.b64  	%rd1793, %rd1791, %rd1792;
	add.s64 	%rd1794, %rd1788, %rd1588;
	add.s64 	%rd1795, %rd1794, %rd1705;
	add.s64 	%rd1796, %rd1795, %rd1793;
	shf.l.wrap.b32 	%r3154, %r3029, %r3028, 31;
	shf.l.wrap.b32 	%r3155, %r3028, %r3029, 31;
	mov.b64 	%rd1797, {%r3155, %r3154};
	shf.l.wrap.b32 	%r3156, %r3029, %r3028, 24;
	shf.l.wrap.b32 	%r3157, %r3028, %r3029, 24;
	mov.b64 	%rd1798, {%r3157, %r3156};
	xor.b64  	%rd1799, %rd1797, %rd1798;
	shr.u64 	%rd1800, %rd1614, 7;
	xor.b64  	%rd1801, %rd1799, %rd1800;
	mov.b64 	{%r3158, %r3159}, %rd1783;
	shf.l.wrap.b32 	%r3160, %r3159, %r3158, 13;
	shf.l.wrap.b32 	%r3161, %r3158, %r3159, 13;
	mov.b64 	%rd1802, {%r3161, %r3160};
	shf.l.wrap.b32 	%r3162, %r3158, %r3159, 3;
	shf.l.wrap.b32 	%r3163, %r3159, %r3158, 3;
	mov.b64 	%rd1803, {%r3163, %r3162};
	xor.b64  	%rd1804, %rd1802, %rd1803;
	shr.u64 	%rd1805, %rd1783, 6;
	xor.b64  	%rd1806, %rd1804, %rd1805;
	add.s64 	%rd1807, %rd1801, %rd1601;
	add.s64 	%rd1808, %rd1807, %rd1718;
	add.s64 	%rd1809, %rd1808, %rd1806;
	shf.l.wrap.b32 	%r3164, %r3039, %r3038, 31;
	shf.l.wrap.b32 	%r3165, %r3038, %r3039, 31;
	mov.b64 	%rd1810, {%r3165, %r3164};
	shf.l.wrap.b32 	%r3166, %r3039, %r3038, 24;
	shf.l.wrap.b32 	%r3167, %r3038, %r3039, 24;
	mov.b64 	%rd1811, {%r3167, %r3166};
	xor.b64  	%rd1812, %rd1810, %rd1811;
	shr.u64 	%rd1813, %rd1627, 7;
	xor.b64  	%rd1814, %rd1812, %rd1813;
	mov.b64 	{%r3168, %r3169}, %rd1796;
	shf.l.wrap.b32 	%r3170, %r3169, %r3168, 13;
	shf.l.wrap.b32 	%r3171, %r3168, %r3169, 13;
	mov.b64 	%rd1815, {%r3171, %r3170};
	shf.l.wrap.b32 	%r3172, %r3168, %r3169, 3;
	shf.l.wrap.b32 	%r3173, %r3169, %r3168, 3;
	mov.b64 	%rd1816, {%r3173, %r3172};
	xor.b64  	%rd1817, %rd1815, %rd1816;
	shr.u64 	%rd1818, %rd1796, 6;
	xor.b64  	%rd1819, %rd1817, %rd1818;
	add.s64 	%rd1820, %rd1814, %rd1614;
	add.s64 	%rd1821, %rd1820, %rd1731;
	add.s64 	%rd1822, %rd1821, %rd1819;
	shf.l.wrap.b32 	%r3174, %r3049, %r3048, 31;
	shf.l.wrap.b32 	%r3175, %r3048, %r3049, 31;
	mov.b64 	%rd1823, {%r3175, %r3174};
	shf.l.wrap.b32 	%r3176, %r3049, %r3048, 24;
	shf.l.wrap.b32 	%r3177, %r3048, %r3049, 24;
	mov.b64 	%rd1824, {%r3177, %r3176};
	xor.b64  	%rd1825, %rd1823, %rd1824;
	shr.u64 	%rd1826, %rd1640, 7;
	xor.b64  	%rd1827, %rd1825, %rd1826;
	mov.b64 	{%r3178, %r3179}, %rd1809;
	shf.l.wrap.b32 	%r3180, %r3179, %r3178, 13;
	shf.l.wrap.b32 	%r3181, %r3178, %r3179, 13;
	mov.b64 	%rd1828, {%r3181, %r3180};
	shf.l.wrap.b32 	%r3182, %r3178, %r3179, 3;
	shf.l.wrap.b32 	%r3183, %r3179, %r3178, 3;
	mov.b64 	%rd1829, {%r3183, %r3182};
	xor.b64  	%rd1830, %rd1828, %rd1829;
	shr.u64 	%rd1831, %rd1809, 6;
	xor.b64  	%rd1832, %rd1830, %rd1831;
	add.s64 	%rd1833, %rd1827, %rd1627;
	add.s64 	%rd1834, %rd1833, %rd1744;
	add.s64 	%rd1835, %rd1834, %rd1832;
	shf.l.wrap.b32 	%r3184, %r3059, %r3058, 31;
	shf.l.wrap.b32 	%r3185, %r3058, %r3059, 31;
	mov.b64 	%rd1836, {%r3185, %r3184};
	shf.l.wrap.b32 	%r3186, %r3059, %r3058, 24;
	shf.l.wrap.b32 	%r3187, %r3058, %r3059, 24;
	mov.b64 	%rd1837, {%r3187, %r3186};
	xor.b64  	%rd1838, %rd1836, %rd1837;
	shr.u64 	%rd1839, %rd1653, 7;
	xor.b64  	%rd1840, %rd1838, %rd1839;
	mov.b64 	{%r3188, %r3189}, %rd1822;
	shf.l.wrap.b32 	%r3190, %r3189, %r3188, 13;
	shf.l.wrap.b32 	%r3191, %r3188, %r3189, 13;
	mov.b64 	%rd1841, {%r3191, %r3190};
	shf.l.wrap.b32 	%r3192, %r3188, %r3189, 3;
	shf.l.wrap.b32 	%r3193, %r3189, %r3188, 3;
	mov.b64 	%rd1842, {%r3193, %r3192};
	xor.b64  	%rd1843, %rd1841, %rd1842;
	shr.u64 	%rd1844, %rd1822, 6;
	xor.b64  	%rd1845, %rd1843, %rd1844;
	add.s64 	%rd1846, %rd1840, %rd1640;
	add.s64 	%rd1847, %rd1846, %rd1757;
	add.s64 	%rd1848, %rd1847, %rd1845;
	shf.l.wrap.b32 	%r3194, %r3069, %r3068, 31;
	shf.l.wrap.b32 	%r3195, %r3068, %r3069, 31;
	mov.b64 	%rd1849, {%r3195, %r3194};
	shf.l.wrap.b32 	%r3196, %r3069, %r3068, 24;
	shf.l.wrap.b32 	%r3197, %r3068, %r3069, 24;
	mov.b64 	%rd1850, {%r3197, %r3196};
	xor.b64  	%rd1851, %rd1849, %rd1850;
	shr.u64 	%rd1852, %rd1666, 7;
	xor.b64  	%rd1853, %rd1851, %rd1852;
	mov.b64 	{%r3198, %r3199}, %rd1835;
	shf.l.wrap.b32 	%r3200, %r3199, %r3198, 13;
	shf.l.wrap.b32 	%r3201, %r3198, %r3199, 13;
	mov.b64 	%rd1854, {%r3201, %r3200};
	shf.l.wrap.b32 	%r3202, %r3198, %r3199, 3;
	shf.l.wrap.b32 	%r3203, %r3199, %r3198, 3;
	mov.b64 	%rd1855, {%r3203, %r3202};
	xor.b64  	%rd1856, %rd1854, %rd1855;
	shr.u64 	%rd1857, %rd1835, 6;
	xor.b64  	%rd1858, %rd1856, %rd1857;
	add.s64 	%rd1859, %rd1853, %rd1653;
	add.s64 	%rd1860, %rd1859, %rd1770;
	add.s64 	%rd1861, %rd1860, %rd1858;
	shf.l.wrap.b32 	%r3204, %r3079, %r3078, 31;
	shf.l.wrap.b32 	%r3205, %r3078, %r3079, 31;
	mov.b64 	%rd1862, {%r3205, %r3204};
	shf.l.wrap.b32 	%r3206, %r3079, %r3078, 24;
	shf.l.wrap.b32 	%r3207, %r3078, %r3079, 24;
	mov.b64 	%rd1863, {%r3207, %r3206};
	xor.b64  	%rd1864, %rd1862, %rd1863;
	shr.u64 	%rd1865, %rd1679, 7;
	xor.b64  	%rd1866, %rd1864, %rd1865;
	mov.b64 	{%r3208, %r3209}, %rd1848;
	shf.l.wrap.b32 	%r3210, %r3209, %r3208, 13;
	shf.l.wrap.b32 	%r3211, %r3208, %r3209, 13;
	mov.b64 	%rd1867, {%r3211, %r3210};
	shf.l.wrap.b32 	%r3212, %r3208, %r3209, 3;
	shf.l.wrap.b32 	%r3213, %r3209, %r3208, 3;
	mov.b64 	%rd1868, {%r3213, %r3212};
	xor.b64  	%rd1869, %rd1867, %rd1868;
	shr.u64 	%rd1870, %rd1848, 6;
	xor.b64  	%rd1871, %rd1869, %rd1870;
	add.s64 	%rd1872, %rd1866, %rd1666;
	add.s64 	%rd1873, %rd1872, %rd1783;
	add.s64 	%rd1874, %rd1873, %rd1871;
	shf.l.wrap.b32 	%r3214, %r3089, %r3088, 31;
	shf.l.wrap.b32 	%r3215, %r3088, %r3089, 31;
	mov.b64 	%rd1875, {%r3215, %r3214};
	shf.l.wrap.b32 	%r3216, %r3089, %r3088, 24;
	shf.l.wrap.b32 	%r3217, %r3088, %r3089, 24;
	mov.b64 	%rd1876, {%r3217, %r3216};
	xor.b64  	%rd1877, %rd1875, %rd1876;
	shr.u64 	%rd1878, %rd1692, 7;
	xor.b64  	%rd1879, %rd1877, %rd1878;
	mov.b64 	{%r3218, %r3219}, %rd1861;
	shf.l.wrap.b32 	%r3220, %r3219, %r3218, 13;
	shf.l.wrap.b32 	%r3221, %r3218, %r3219, 13;
	mov.b64 	%rd1880, {%r3221, %r3220};
	shf.l.wrap.b32 	%r3222, %r3218, %r3219, 3;
	shf.l.wrap.b32 	%r3223, %r3219, %r3218, 3;
	mov.b64 	%rd1881, {%r3223, %r3222};
	xor.b64  	%rd1882, %rd1880, %rd1881;
	shr.u64 	%rd1883, %rd1861, 6;
	xor.b64  	%rd1884, %rd1882, %rd1883;
	add.s64 	%rd1885, %rd1879, %rd1679;
	add.s64 	%rd1886, %rd1885, %rd1796;
	add.s64 	%rd1887, %rd1886, %rd1884;
	shf.l.wrap.b32 	%r3224, %r3099, %r3098, 31;
	shf.l.wrap.b32 	%r3225, %r3098, %r3099, 31;
	mov.b64 	%rd1888, {%r3225, %r3224};
	shf.l.wrap.b32 	%r3226, %r3099, %r3098, 24;
	shf.l.wrap.b32 	%r3227, %r3098, %r3099, 24;
	mov.b64 	%rd1889, {%r3227, %r3226};
	xor.b64  	%rd1890, %rd1888, %rd1889;
	shr.u64 	%rd1891, %rd1705, 7;
	xor.b64  	%rd1892, %rd1890, %rd1891;
	mov.b64 	{%r3228, %r3229}, %rd1874;
	shf.l.wrap.b32 	%r3230, %r3229, %r3228, 13;
	shf.l.wrap.b32 	%r3231, %r3228, %r3229, 13;
	mov.b64 	%rd1893, {%r3231, %r3230};
	shf.l.wrap.b32 	%r3232, %r3228, %r3229, 3;
	shf.l.wrap.b32 	%r3233, %r3229, %r3228, 3;
	mov.b64 	%rd1894, {%r3233, %r3232};
	xor.b64  	%rd1895, %rd1893, %rd1894;
	shr.u64 	%rd1896, %rd1874, 6;
	xor.b64  	%rd1897, %rd1895, %rd1896;
	add.s64 	%rd1898, %rd1892, %rd1692;
	add.s64 	%rd1899, %rd1898, %rd1809;
	add.s64 	%rd1900, %rd1899, %rd1897;
	shf.l.wrap.b32 	%r3234, %r3109, %r3108, 31;
	shf.l.wrap.b32 	%r3235, %r3108, %r3109, 31;
	mov.b64 	%rd1901, {%r3235, %r3234};
	shf.l.wrap.b32 	%r3236, %r3109, %r3108, 24;
	shf.l.wrap.b32 	%r3237, %r3108, %r3109, 24;
	mov.b64 	%rd1902, {%r3237, %r3236};
	xor.b64  	%rd1903, %rd1901, %rd1902;
	shr.u64 	%rd1904, %rd1718, 7;
	xor.b64  	%rd1905, %rd1903, %rd1904;
	mov.b64 	{%r3238, %r3239}, %rd1887;
	shf.l.wrap.b32 	%r3240, %r3239, %r3238, 13;
	shf.l.wrap.b32 	%r3241, %r3238, %r3239, 13;
	mov.b64 	%rd1906, {%r3241, %r3240};
	shf.l.wrap.b32 	%r3242, %r3238, %r3239, 3;
	shf.l.wrap.b32 	%r3243, %r3239, %r3238, 3;
	mov.b64 	%rd1907, {%r3243, %r3242};
	xor.b64  	%rd1908, %rd1906, %rd1907;
	shr.u64 	%rd1909, %rd1887, 6;
	xor.b64  	%rd1910, %rd1908, %rd1909;
	add.s64 	%rd1911, %rd1905, %rd1705;
	add.s64 	%rd1912, %rd1911, %rd1822;
	add.s64 	%rd1913, %rd1912, %rd1910;
	shf.l.wrap.b32 	%r3244, %r3119, %r3118, 31;
	shf.l.wrap.b32 	%r3245, %r3118, %r3119, 31;
	mov.b64 	%rd1914, {%r3245, %r3244};
	shf.l.wrap.b32 	%r3246, %r3119, %r3118, 24;
	shf.l.wrap.b32 	%r3247, %r3118, %r3119, 24;
	mov.b64 	%rd1915, {%r3247, %r3246};
	xor.b64  	%rd1916, %rd1914, %rd1915;
	shr.u64 	%rd1917, %rd1731, 7;
	xor.b64  	%rd1918, %rd1916, %rd1917;
	mov.b64 	{%r3248, %r3249}, %rd1900;
	shf.l.wrap.b32 	%r3250, %r3249, %r3248, 13;
	shf.l.wrap.b32 	%r3251, %r3248, %r3249, 13;
	mov.b64 	%rd1919, {%r3251, %r3250};
	shf.l.wrap.b32 	%r3252, %r3248, %r3249, 3;
	shf.l.wrap.b32 	%r3253, %r3249, %r3248, 3;
	mov.b64 	%rd1920, {%r3253, %r3252};
	xor.b64  	%rd1921, %rd1919, %rd1920;
	shr.u64 	%rd1922, %rd1900, 6;
	xor.b64  	%rd1923, %rd1921, %rd1922;
	add.s64 	%rd1924, %rd1918, %rd1718;
	add.s64 	%rd1925, %rd1924, %rd1835;
	add.s64 	%rd1926, %rd1925, %rd1923;
	shf.l.wrap.b32 	%r3254, %r3129, %r3128, 31;
	shf.l.wrap.b32 	%r3255, %r3128, %r3129, 31;
	mov.b64 	%rd1927, {%r3255, %r3254};
	shf.l.wrap.b32 	%r3256, %r3129, %r3128, 24;
	shf.l.wrap.b32 	%r3257, %r3128, %r3129, 24;
	mov.b64 	%rd1928, {%r3257, %r3256};
	xor.b64  	%rd1929, %rd1927, %rd1928;
	shr.u64 	%rd1930, %rd1744, 7;
	xor.b64  	%rd1931, %rd1929, %rd1930;
	mov.b64 	{%r3258, %r3259}, %rd1913;
	shf.l.wrap.b32 	%r3260, %r3259, %r3258, 13;
	shf.l.wrap.b32 	%r3261, %r3258, %r3259, 13;
	mov.b64 	%rd1932, {%r3261, %r3260};
	shf.l.wrap.b32 	%r3262, %r3258, %r3259, 3;
	shf.l.wrap.b32 	%r3263, %r3259, %r3258, 3;
	mov.b64 	%rd1933, {%r3263, %r3262};
	xor.b64  	%rd1934, %rd1932, %rd1933;
	shr.u64 	%rd1935, %rd1913, 6;
	xor.b64  	%rd1936, %rd1934, %rd1935;
	add.s64 	%rd1937, %rd1931, %rd1731;
	add.s64 	%rd1938, %rd1937, %rd1848;
	add.s64 	%rd1939, %rd1938, %rd1936;
	shf.l.wrap.b32 	%r3264, %r3139, %r3138, 31;
	shf.l.wrap.b32 	%r3265, %r3138, %r3139, 31;
	mov.b64 	%rd1940, {%r3265, %r3264};
	shf.l.wrap.b32 	%r3266, %r3139, %r3138, 24;
	shf.l.wrap.b32 	%r3267, %r3138, %r3139, 24;
	mov.b64 	%rd1941, {%r3267, %r3266};
	xor.b64  	%rd1942, %rd1940, %rd1941;
	shr.u64 	%rd1943, %rd1757, 7;
	xor.b64  	%rd1944, %rd1942, %rd1943;
	mov.b64 	{%r3268, %r3269}, %rd1926;
	shf.l.wrap.b32 	%r3270, %r3269, %r3268, 13;
	shf.l.wrap.b32 	%r3271, %r3268, %r3269, 13;
	mov.b64 	%rd1945, {%r3271, %r3270};
	shf.l.wrap.b32 	%r3272, %r3268, %r3269, 3;
	shf.l.wrap.b32 	%r3273, %r3269, %r3268, 3;
	mov.b64 	%rd1946, {%r3273, %r3272};
	xor.b64  	%rd1947, %rd1945, %rd1946;
	shr.u64 	%rd1948, %rd1926, 6;
	xor.b64  	%rd1949, %rd1947, %rd1948;
	add.s64 	%rd1950, %rd1944, %rd1744;
	add.s64 	%rd1951, %rd1950, %rd1861;
	add.s64 	%rd1952, %rd1951, %rd1949;
	shf.l.wrap.b32 	%r3274, %r3149, %r3148, 31;
	shf.l.wrap.b32 	%r3275, %r3148, %r3149, 31;
	mov.b64 	%rd1953, {%r3275, %r3274};
	shf.l.wrap.b32 	%r3276, %r3149, %r3148, 24;
	shf.l.wrap.b32 	%r3277, %r3148, %r3149, 24;
	mov.b64 	%rd1954, {%r3277, %r3276};
	xor.b64  	%rd1955, %rd1953, %rd1954;
	shr.u64 	%rd1956, %rd1770, 7;
	xor.b64  	%rd1957, %rd1955, %rd1956;
	mov.b64 	{%r3278, %r3279}, %rd1939;
	shf.l.wrap.b32 	%r3280, %r3279, %r3278, 13;
	shf.l.wrap.b32 	%r3281, %r3278, %r3279, 13;
	mov.b64 	%rd1958, {%r3281, %r3280};
	shf.l.wrap.b32 	%r3282, %r3278, %r3279, 3;
	shf.l.wrap.b32 	%r3283, %r3279, %r3278, 3;
	mov.b64 	%rd1959, {%r3283, %r3282};
	xor.b64  	%rd1960, %rd1958, %rd1959;
	shr.u64 	%rd1961, %rd1939, 6;
	xor.b64  	%rd1962, %rd1960, %rd1961;
	add.s64 	%rd1963, %rd1957, %rd1757;
	add.s64 	%rd1964, %rd1963, %rd1874;
	add.s64 	%rd1965, %rd1964, %rd1962;
	shf.l.wrap.b32 	%r3284, %r3159, %r3158, 31;
	shf.l.wrap.b32 	%r3285, %r3158, %r3159, 31;
	mov.b64 	%rd1966, {%r3285, %r3284};
	shf.l.wrap.b32 	%r3286, %r3159, %r3158, 24;
	shf.l.wrap.b32 	%r3287, %r3158, %r3159, 24;
	mov.b64 	%rd1967, {%r3287, %r3286};
	xor.b64  	%rd1968, %rd1966, %rd1967;
	shr.u64 	%rd1969, %rd1783, 7;
	xor.b64  	%rd1970, %rd1968, %rd1969;
	mov.b64 	{%r3288, %r3289}, %rd1952;
	shf.l.wrap.b32 	%r3290, %r3289, %r3288, 13;
	shf.l.wrap.b32 	%r3291, %r3288, %r3289, 13;
	mov.b64 	%rd1971, {%r3291, %r3290};
	shf.l.wrap.b32 	%r3292, %r3288, %r3289, 3;
	shf.l.wrap.b32 	%r3293, %r3289, %r3288, 3;
	mov.b64 	%rd1972, {%r3293, %r3292};
	xor.b64  	%rd1973, %rd1971, %rd1972;
	shr.u64 	%rd1974, %rd1952, 6;
	xor.b64  	%rd1975, %rd1973, %rd1974;
	add.s64 	%rd1976, %rd1970, %rd1770;
	add.s64 	%rd1977, %rd1976, %rd1887;
	add.s64 	%rd1978, %rd1977, %rd1975;
	shf.l.wrap.b32 	%r3294, %r3169, %r3168, 31;
	shf.l.wrap.b32 	%r3295, %r3168, %r3169, 31;
	mov.b64 	%rd1979, {%r3295, %r3294};
	shf.l.wrap.b32 	%r3296, %r3169, %r3168, 24;
	shf.l.wrap.b32 	%r3297, %r3168, %r3169, 24;
	mov.b64 	%rd1980, {%r3297, %r3296};
	xor.b64  	%rd1981, %rd1979, %rd1980;
	shr.u64 	%rd1982, %rd1796, 7;
	xor.b64  	%rd1983, %rd1981, %rd1982;
	mov.b64 	{%r3298, %r3299}, %rd1965;
	shf.l.wrap.b32 	%r3300, %r3299, %r3298, 13;
	shf.l.wrap.b32 	%r3301, %r3298, %r3299, 13;
	mov.b64 	%rd1984, {%r3301, %r3300};
	shf.l.wrap.b32 	%r3302, %r3298, %r3299, 3;
	shf.l.wrap.b32 	%r3303, %r3299, %r3298, 3;
	mov.b64 	%rd1985, {%r3303, %r3302};
	xor.b64  	%rd1986, %rd1984, %rd1985;
	shr.u64 	%rd1987, %rd1965, 6;
	xor.b64  	%rd1988, %rd1986, %rd1987;
	add.s64 	%rd1989, %rd1983, %rd1783;
	add.s64 	%rd1990, %rd1989, %rd1900;
	add.s64 	%rd1991, %rd1990, %rd1988;
	shf.l.wrap.b32 	%r3304, %r3179, %r3178, 31;
	shf.l.wrap.b32 	%r3305, %r3178, %r3179, 31;
	mov.b64 	%rd1992, {%r3305, %r3304};
	shf.l.wrap.b32 	%r3306, %r3179, %r3178, 24;
	shf.l.wrap.b32 	%r3307, %r3178, %r3179, 24;
	mov.b64 	%rd1993, {%r3307, %r3306};
	xor.b64  	%rd1994, %rd1992, %rd1993;
	shr.u64 	%rd1995, %rd1809, 7;
	xor.b64  	%rd1996, %rd1994, %rd1995;
	mov.b64 	{%r3308, %r3309}, %rd1978;
	shf.l.wrap.b32 	%r3310, %r3309, %r3308, 13;
	shf.l.wrap.b32 	%r3311, %r3308, %r3309, 13;
	mov.b64 	%rd1997, {%r3311, %r3310};
	shf.l.wrap.b32 	%r3312, %r3308, %r3309, 3;
	shf.l.wrap.b32 	%r3313, %r3309, %r3308, 3;
	mov.b64 	%rd1998, {%r3313, %r3312};
	xor.b64  	%rd1999, %rd1997, %rd1998;
	shr.u64 	%rd2000, %rd1978, 6;
	xor.b64  	%rd2001, %rd1999, %rd2000;
	add.s64 	%rd2002, %rd1996, %rd1796;
	add.s64 	%rd2003, %rd2002, %rd1913;
	add.s64 	%rd2004, %rd2003, %rd2001;
	shf.l.wrap.b32 	%r3314, %r3189, %r3188, 31;
	shf.l.wrap.b32 	%r3315, %r3188, %r3189, 31;
	mov.b64 	%rd2005, {%r3315, %r3314};
	shf.l.wrap.b32 	%r3316, %r3189, %r3188, 24;
	shf.l.wrap.b32 	%r3317, %r3188, %r3189, 24;
	mov.b64 	%rd2006, {%r3317, %r3316};
	xor.b64  	%rd2007, %rd2005, %rd2006;
	shr.u64 	%rd2008, %rd1822, 7;
	xor.b64  	%rd2009, %rd2007, %rd2008;
	mov.b64 	{%r3318, %r3319}, %rd1991;
	shf.l.wrap.b32 	%r3320, %r3319, %r3318, 13;
	shf.l.wrap.b32 	%r3321, %r3318, %r3319, 13;
	mov.b64 	%rd2010, {%r3321, %r3320};
	shf.l.wrap.b32 	%r3322, %r3318, %r3319, 3;
	shf.l.wrap.b32 	%r3323, %r3319, %r3318, 3;
	mov.b64 	%rd2011, {%r3323, %r3322};
	xor.b64  	%rd2012, %rd2010, %rd2011;
	shr.u64 	%rd2013, %rd1991, 6;
	xor.b64  	%rd2014, %rd2012, %rd2013;
	add.s64 	%rd2015, %rd2009, %rd1809;
	add.s64 	%rd2016, %rd2015, %rd1926;
	add.s64 	%rd2017, %rd2016, %rd2014;
	ld.const.u64 	%rd2018, [K];
	add.s64 	%rd2019, %rd2018, %rd840;
	add.s64 	%rd2020, %rd2019, -5413767537554067089;
	add.s64 	%rd2021, %rd2019, 5963675889510395859;
	mov.b64 	{%r3324, %r3325}, %rd2020;
	shf.l.wrap.b32 	%r3326, %r3325, %r3324, 18;
	shf.l.wrap.b32 	%r3327, %r3324, %r3325, 18;
	mov.b64 	%rd2022, {%r3327, %r3326};
	shf.l.wrap.b32 	%r3328, %r3325, %r3324, 14;
	shf.l.wrap.b32 	%r3329, %r3324, %r3325, 14;
	mov.b64 	%rd2023, {%r3329, %r3328};
	xor.b64  	%rd2024, %rd2022, %rd2023;
	shf.l.wrap.b32 	%r3330, %r3324, %r3325, 23;
	shf.l.wrap.b32 	%r3331, %r3325, %r3324, 23;
	mov.b64 	%rd2025, {%r3331, %r3330};
	xor.b64  	%rd2026, %rd2024, %rd2025;
	and.b64  	%rd2027, %rd2020, 5840696475078001361;
	sub.s64 	%rd2028, 5413767537554067088, %rd2019;
	and.b64  	%rd2029, %rd2028, -7276294671716946913;
	or.b64  	%rd2030, %rd2027, %rd2029;
	ld.const.u64 	%rd2031, [K+8];
	add.s64 	%rd2032, %rd2030, %rd2026;
	add.s64 	%rd2033, %rd2032, %rd2031;
	add.s64 	%rd2034, %rd2033, %rd863;
	mov.b64 	{%r3332, %r3333}, %rd2021;
	shf.l.wrap.b32 	%r3334, %r3333, %r3332, 4;
	shf.l.wrap.b32 	%r3335, %r3332, %r3333, 4;
	mov.b64 	%rd2035, {%r3335, %r3334};
	shf.l.wrap.b32 	%r3336, %r3332, %r3333, 30;
	shf.l.wrap.b32 	%r3337, %r3333, %r3332, 30;
	mov.b64 	%rd2036, {%r3337, %r3336};
	xor.b64  	%rd2037, %rd2035, %rd2036;
	shf.l.wrap.b32 	%r3338, %r3332, %r3333, 25;
	shf.l.wrap.b32 	%r3339, %r3333, %r3332, 25;
	mov.b64 	%rd2038, {%r3339, %r3338};
	xor.b64  	%rd2039, %rd2037, %rd2038;
	and.b64  	%rd2040, %rd2021, -3355664534840381901;
	add.s64 	%rd2041, %rd2039, %rd2040;
	add.s64 	%rd2042, %rd2034, %rd2041;
	add.s64 	%rd2043, %rd2034, 6625583534739731862;
	add.s64 	%rd2044, %rd2042, 5297780936934047347;
	mov.b64 	{%r3340, %r3341}, %rd2043;
	shf.l.wrap.b32 	%r3342, %r3341, %r3340, 18;
	shf.l.wrap.b32 	%r3343, %r3340, %r3341, 18;
	mov.b64 	%rd2045, {%r3343, %r3342};
	shf.l.wrap.b32 	%r3344, %r3341, %r3340, 14;
	shf.l.wrap.b32 	%r3345, %r3340, %r3341, 14;
	mov.b64 	%rd2046, {%r3345, %r3344};
	xor.b64  	%rd2047, %rd2045, %rd2046;
	shf.l.wrap.b32 	%r3346, %r3340, %r3341, 23;
	shf.l.wrap.b32 	%r3347, %r3341, %r3340, 23;
	mov.b64 	%rd2048, {%r3347, %r3346};
	xor.b64  	%rd2049, %rd2047, %rd2048;
	and.b64  	%rd2050, %rd2043, %rd2020;
	sub.s64 	%rd2051, 2597788502115043945, %rd2034;
	and.b64  	%rd2052, %rd2051, 5840696475078001361;
	or.b64  	%rd2053, %rd2050, %rd2052;
	ld.const.u64 	%rd2054, [K+16];
	add.s64 	%rd2055, %rd2053, %rd2049;
	add.s64 	%rd2056, %rd2055, %rd2054;
	add.s64 	%rd2057, %rd2056, %rd886;
	mov.b64 	{%r3348, %r3349}, %rd2044;
	shf.l.wrap.b32 	%r3350, %r3349, %r3348, 4;
	shf.l.wrap.b32 	%r3351, %r3348, %r3349, 4;
	mov.b64 	%rd2058, {%r3351, %r3350};
	shf.l.wrap.b32 	%r3352, %r3348, %r3349, 30;
	shf.l.wrap.b32 	%r3353, %r3349, %r3348, 30;
	mov.b64 	%rd2059, {%r3353, %r3352};
	xor.b64  	%rd2060, %rd2058, %rd2059;
	shf.l.wrap.b32 	%r3354, %r3348, %r3349, 25;
	shf.l.wrap.b32 	%r3355, %r3349, %r3348, 25;
	mov.b64 	%rd2061, {%r3355, %r3354};
	xor.b64  	%rd2062, %rd2060, %rd2061;
	xor.b64  	%rd2063, %rd2021, 7640891576956012808;
	and.b64  	%rd2064, %rd2044, %rd2063;
	and.b64  	%rd2065, %rd2021, 7640891576956012808;
	xor.b64  	%rd2066, %rd2064, %rd2065;
	add.s64 	%rd2067, %rd2062, %rd2066;
	add.s64 	%rd2068, %rd2057, %rd2067;
	add.s64 	%rd2069, %rd2057, 6227659224458531674;
	add.s64 	%rd2070, %rd2068, -7276294671716946913;
	mov.b64 	{%r3356, %r3357}, %rd2069;
	shf.l.wrap.b32 	%r3358, %r3357, %r3356, 18;
	shf.l.wrap.b32 	%r3359, %r3356, %r3357, 18;
	mov.b64 	%rd2071, {%r3359, %r3358};
	shf.l.wrap.b32 	%r3360, %r3357, %r3356, 14;
	shf.l.wrap.b32 	%r3361, %r3356, %r3357, 14;
	mov.b64 	%rd2072, {%r3361, %r3360};
	xor.b64  	%rd2073, %rd2071, %rd2072;
	shf.l.wrap.b32 	%r3362, %r3356, %r3357, 23;
	shf.l.wrap.b32 	%r3363, %r3357, %r3356, 23;
	mov.b64 	%rd2074, {%r3363, %r3362};
	xor.b64  	%rd2075, %rd2073, %rd2074;
	and.b64  	%rd2076, %rd2069, %rd2043;
	sub.s64 	%rd2077, -6227659224458531675, %rd2057;
	and.b64  	%rd2078, %rd2020, %rd2077;
	or.b64  	%rd2079, %rd2076, %rd2078;
	ld.const.u64 	%rd2080, [K+24];
	add.s64 	%rd2081, %rd2079, %rd2075;
	add.s64 	%rd2082, %rd2081, %rd2080;
	add.s64 	%rd2083, %rd2082, %rd909;
	mov.b64 	{%r3364, %r3365}, %rd2070;
	shf.l.wrap.b32 	%r3366, %r3365, %r3364, 4;
	shf.l.wrap.b32 	%r3367, %r3364, %r3365, 4;
	mov.b64 	%rd2084, {%r3367, %r3366};
	shf.l.wrap.b32 	%r3368, %r3364, %r3365, 30;
	shf.l.wrap.b32 	%r3369, %r3365, %r3364, 30;
	mov.b64 	%rd2085, {%r3369, %r3368};
	xor.b64  	%rd2086, %rd2084, %rd2085;
	shf.l.wrap.b32 	%r3370, %r3364, %r3365, 25;
	shf.l.wrap.b32 	%r3371, %r3365, %r3364, 25;
	mov.b64 	%rd2087, {%r3371, %r3370};
	xor.b64  	%rd2088, %rd2086, %rd2087;
	xor.b64  	%rd2089, %rd2044, %rd2021;
	and.b64  	%rd2090, %rd2070, %rd2089;
	and.b64  	%rd2091, %rd2044, %rd2021;
	xor.b64  	%rd2092, %rd2090, %rd2091;
	add.s64 	%rd2093, %rd2088, %rd2092;
	add.s64 	%rd2094, %rd2083, %rd2093;
	add.s64 	%rd2095, %rd2083, -4965156021675537447;
	add.s64 	%rd2096, %rd2094, 5840696475078001361;
	mov.b64 	{%r3372, %r3373}, %rd2095;
	shf.l.wrap.b32 	%r3374, %r3373, %r3372, 18;
	shf.l.wrap.b32 	%r3375, %r3372, %r3373, 18;
	mov.b64 	%rd2097, {%r3375, %r3374};
	shf.l.wrap.b32 	%r3376, %r3373, %r3372, 14;
	shf.l.wrap.b32 	%r3377, %r3372, %r3373, 14;
	mov.b64 	%rd2098, {%r3377, %r3376};
	xor.b64  	%rd2099, %rd2097, %rd2098;
	shf.l.wrap.b32 	%r3378, %r3372, %r3373, 23;
	shf.l.wrap.b32 	%r3379, %r3373, %r3372, 23;
	mov.b64 	%rd2100, {%r3379, %r3378};
	xor.b64  	%rd2101, %rd2099, %rd2100;
	and.b64  	%rd2102, %rd2095, %rd2069;
	sub.s64 	%rd2103, 4965156021675537446, %rd2083;
	and.b64  	%rd2104, %rd2043, %rd2103;
	or.b64  	%rd2105, %rd2102, %rd2104;
	ld.const.u64 	%rd2106, [K+32];
	add.s64 	%rd2107, %rd2105, %rd2020;
	add.s64 	%rd2108, %rd2107, %rd2101;
	add.s64 	%rd2109, %rd2108, %rd2106;
	add.s64 	%rd2110, %rd2109, %rd932;
	mov.b64 	{%r3380, %r3381}, %rd2096;
	shf.l.wrap.b32 	%r3382, %r3381, %r3380, 4;
	shf.l.wrap.b32 	%r3383, %r3380, %r3381, 4;
	mov.b64 	%rd2111, {%r3383, %r3382};
	shf.l.wrap.b32 	%r3384, %r3380, %r3381, 30;
	shf.l.wrap.b32 	%r3385, %r3381, %r3380, 30;
	mov.b64 	%rd2112, {%r3385, %r3384};
	xor.b64  	%rd2113, %rd2111, %rd2112;
	shf.l.wrap.b32 	%r3386, %r3380, %r3381, 25;
	shf.l.wrap.b32 	%r3387, %r3381, %r3380, 25;
	mov.b64 	%rd2114, {%r3387, %r3386};
	xor.b64  	%rd2115, %rd2113, %rd2114;
	xor.b64  	%rd2116, %rd2070, %rd2044;
	and.b64  	%rd2117, %rd2096, %rd2116;
	and.b64  	%rd2118, %rd2070, %rd2044;
	xor.b64  	%rd2119, %rd2117, %rd2118;
	add.s64 	%rd2120, %rd2115, %rd2119;
	add.s64 	%rd2121, %rd2110, %rd2021;
	add.s64 	%rd2122, %rd2120, %rd2110;
	mov.b64 	{%r3388, %r3389}, %rd2121;
	shf.l.wrap.b32 	%r3390, %r3389, %r3388, 18;
	shf.l.wrap.b32 	%r3391, %r3388, %r3389, 18;
	mov.b64 	%rd2123, {%r3391, %r3390};
	shf.l.wrap.b32 	%r3392, %r3389, %r3388, 14;
	shf.l.wrap.b32 	%r3393, %r3388, %r3389, 14;
	mov.b64 	%rd2124, {%r3393, %r3392};
	xor.b64  	%rd2125, %rd2123, %rd2124;
	shf.l.wrap.b32 	%r3394, %r3388, %r3389, 23;
	shf.l.wrap.b32 	%r3395, %r3389, %r3388, 23;
	mov.b64 	%rd2126, {%r3395, %r3394};
	xor.b64  	%rd2127, %rd2125, %rd2126;
	and.b64  	%rd2128, %rd2121, %rd2095;
	not.b64 	%rd2129, %rd2121;
	and.b64  	%rd2130, %rd2069, %rd2129;
	or.b64  	%rd2131, %rd2128, %rd2130;
	ld.const.u64 	%rd2132, [K+40];
	add.s64 	%rd2133, %rd2131, %rd2043;
	add.s64 	%rd2134, %rd2133, %rd2127;
	add.s64 	%rd2135, %rd2134, %rd2132;
	add.s64 	%rd2136, %rd2135, %rd955;
	mov.b64 	{%r3396, %r3397}, %rd2122;
	shf.l.wrap.b32 	%r3398, %r3397, %r3396, 4;
	shf.l.wrap.b32 	%r3399, %r3396, %r3397, 4;
	mov.b64 	%rd2137, {%r3399, %r3398};
	shf.l.wrap.b32 	%r3400, %r3396, %r3397, 30;
	shf.l.wrap.b32 	%r3401, %r3397, %r3396, 30;
	mov.b64 	%rd2138, {%r3401, %r3400};
	xor.b64  	%rd2139, %rd2137, %rd2138;
	shf.l.wrap.b32 	%r3402, %r3396, %r3397, 25;
	shf.l.wrap.b32 	%r3403, %r3397, %r3396, 25;
	mov.b64 	%rd2140, {%r3403, %r3402};
	xor.b64  	%rd2141, %rd2139, %rd2140;
	xor.b64  	%rd2142, %rd2096, %rd2070;
	and.b64  	%rd2143, %rd2122, %rd2142;
	and.b64  	%rd2144, %rd2096, %rd2070;
	xor.b64  	%rd2145, %rd2143, %rd2144;
	add.s64 	%rd2146, %rd2141, %rd2145;
	add.s64 	%rd2147, %rd2136, %rd2044;
	add.s64 	%rd2148, %rd2146, %rd2136;
	mov.b64 	{%r3404, %r3405}, %rd2147;
	shf.l.wrap.b32 	%r3406, %r3405, %r3404, 18;
	shf.l.wrap.b32 	%r3407, %r3404, %r3405, 18;
	mov.b64 	%rd2149, {%r3407, %r3406};
	shf.l.wrap.b32 	%r3408, %r3405, %r3404, 14;
	shf.l.wrap.b32 	%r3409, %r3404, %r3405, 14;
	mov.b64 	%rd2150, {%r3409, %r3408};
	xor.b64  	%rd2151, %rd2149, %rd2150;
	shf.l.wrap.b32 	%r3410, %r3404, %r3405, 23;
	shf.l.wrap.b32 	%r3411, %r3405, %r3404, 23;
	mov.b64 	%rd2152, {%r3411, %r3410};
	xor.b64  	%rd2153, %rd2151, %rd2152;
	and.b64  	%rd2154, %rd2147, %rd2121;
	not.b64 	%rd2155, %rd2147;
	and.b64  	%rd2156, %rd2095, %rd2155;
	or.b64  	%rd2157, %rd2154, %rd2156;
	ld.const.u64 	%rd2158, [K+48];
	add.s64 	%rd2159, %rd2157, %rd2069;
	add.s64 	%rd2160, %rd2159, %rd2153;
	add.s64 	%rd2161, %rd2160, %rd2158;
	add.s64 	%rd2162, %rd2161, %rd978;
	mov.b64 	{%r3412, %r3413}, %rd2148;
	shf.l.wrap.b32 	%r3414, %r3413, %r3412, 4;
	shf.l.wrap.b32 	%r3415, %r3412, %r3413, 4;
	mov.b64 	%rd2163, {%r3415, %r3414};
	shf.l.wrap.b32 	%r3416, %r3412, %r3413, 30;
	shf.l.wrap.b32 	%r3417, %r3413, %r3412, 30;
	mov.b64 	%rd2164, {%r3417, %r3416};
	xor.b64  	%rd2165, %rd2163, %rd2164;
	shf.l.wrap.b32 	%r3418, %r3412, %r3413, 25;
	shf.l.wrap.b32 	%r3419, %r3413, %r3412, 25;
	mov.b64 	%rd2166, {%r3419, %r3418};
	xor.b64  	%rd2167, %rd2165, %rd2166;
	xor.b64  	%rd2168, %rd2122, %rd2096;
	and.b64  	%rd2169, %rd2148, %rd2168;
	and.b64  	%rd2170, %rd2122, %rd2096;
	xor.b64  	%rd2171, %rd2169, %rd2170;
	add.s64 	%rd2172, %rd2167, %rd2171;
	add.s64 	%rd2173, %rd2162, %rd2070;
	add.s64 	%rd2174, %rd2172, %rd2162;
	mov.b64 	{%r3420, %r3421}, %rd2173;
	shf.l.wrap.b32 	%r3422, %r3421, %r3420, 18;
	shf.l.wrap.b32 	%r3423, %r3420, %r3421, 18;
	mov.b64 	%rd2175, {%r3423, %r3422};
	shf.l.wrap.b32 	%r3424, %r3421, %r3420, 14;
	shf.l.wrap.b32 	%r3425, %r3420, %r3421, 14;
	mov.b64 	%rd2176, {%r3425, %r3424};
	xor.b64  	%rd2177, %rd2175, %rd2176;
	shf.l.wrap.b32 	%r3426, %r3420, %r3421, 23;
	shf.l.wrap.b32 	%r3427, %r3421, %r3420, 23;
	mov.b64 	%rd2178, {%r3427, %r3426};
	xor.b64  	%rd2179, %rd2177, %rd2178;
	and.b64  	%rd2180, %rd2173, %rd2147;
	not.b64 	%rd2181, %rd2173;
	and.b64  	%rd2182, %rd2121, %rd2181;
	or.b64  	%rd2183, %rd2180, %rd2182;
	ld.const.u64 	%rd2184, [K+56];
	add.s64 	%rd2185, %rd2183, %rd2095;
	add.s64 	%rd2186, %rd2185, %rd2179;
	add.s64 	%rd2187, %rd2186, %rd2184;
	add.s64 	%rd2188, %rd2187, %rd1001;
	mov.b64 	{%r3428, %r3429}, %rd2174;
	shf.l.wrap.b32 	%r3430, %r3429, %r3428, 4;
	shf.l.wrap.b32 	%r3431, %r3428, %r3429, 4;
	mov.b64 	%rd2189, {%r3431, %r3430};
	shf.l.wrap.b32 	%r3432, %r3428, %r3429, 30;
	shf.l.wrap.b32 	%r3433, %r3429, %r3428, 30;
	mov.b64 	%rd2190, {%r3433, %r3432};
	xor.b64  	%rd2191, %rd2189, %rd2190;
	shf.l.wrap.b32 	%r3434, %r3428, %r3429, 25;
	shf.l.wrap.b32 	%r3435, %r3429, %r3428, 25;
	mov.b64 	%rd2192, {%r3435, %r3434};
	xor.b64  	%rd2193, %rd2191, %rd2192;
	xor.b64  	%rd2194, %rd2148, %rd2122;
	and.b64  	%rd2195, %rd2174, %rd2194;
	and.b64  	%rd2196, %rd2148, %rd2122;
	xor.b64  	%rd2197, %rd2195, %rd2196;
	add.s64 	%rd2198, %rd2193, %rd2197;
	add.s64 	%rd2199, %rd2188, %rd2096;
	add.s64 	%rd2200, %rd2198, %rd2188;
	mov.b64 	{%r3436, %r3437}, %rd2199;
	shf.l.wrap.b32 	%r3438, %r3437, %r3436, 18;
	shf.l.wrap.b32 	%r3439, %r3436, %r3437, 18;
	mov.b64 	%rd2201, {%r3439, %r3438};
	shf.l.wrap.b32 	%r3440, %r3437, %r3436, 14;
	shf.l.wrap.b32 	%r3441, %r3436, %r3437, 14;
	mov.b64 	%rd2202, {%r3441, %r3440};
	xor.b64  	%rd2203, %rd2201, %rd2202;
	shf.l.wrap.b32 	%r3442, %r3436, %r3437, 23;
	shf.l.wrap.b32 	%r3443, %r3437, %r3436, 23;
	mov.b64 	%rd2204, {%r3443, %r3442};
	xor.b64  	%rd2205, %rd2203, %rd2204;
	and.b64  	%rd2206, %rd2199, %rd2173;
	not.b64 	%rd2207, %rd2199;
	and.b64  	%rd2208, %rd2147, %rd2207;
	or.b64  	%rd2209, %rd2206, %rd2208;
	ld.const.u64 	%rd2210, [K+64];
	add.s64 	%rd2211, %rd2209, %rd2121;
	add.s64 	%rd2212, %rd2211, %rd2205;
	add.s64 	%rd2213, %rd2212, %rd2210;
	add.s64 	%rd2214, %rd2213, %rd1024;
	mov.b64 	{%r3444, %r3445}, %rd2200;
	shf.l.wrap.b32 	%r3446, %r3445, %r3444, 4;
	shf.l.wrap.b32 	%r3447, %r3444, %r3445, 4;
	mov.b64 	%rd2215, {%r3447, %r3446};
	shf.l.wrap.b32 	%r3448, %r3444, %r3445, 30;
	shf.l.wrap.b32 	%r3449, %r3445, %r3444, 30;
	mov.b64 	%rd2216, {%r3449, %r3448};
	xor.b64  	%rd2217, %rd2215, %rd2216;
	shf.l.wrap.b32 	%r3450, %r3444, %r3445, 25;
	shf.l.wrap.b32 	%r3451, %r3445, %r3444, 25;
	mov.b64 	%rd2218, {%r3451, %r3450};
	xor.b64  	%rd2219, %rd2217, %rd2218;
	xor.b64  	%rd2220, %rd2174, %rd2148;
	and.b64  	%rd2221, %rd2200, %rd2220;
	and.b64  	%rd2222, %rd2174, %rd2148;
	xor.b64  	%rd2223, %rd2221, %rd2222;
	add.s64 	%rd2224, %rd2219, %rd2223;
	add.s64 	%rd2225, %rd2214, %rd2122;
	add.s64 	%rd2226, %rd2224, %rd2214;
	mov.b64 	{%r3452, %r3453}, %rd2225;
	shf.l.wrap.b32 	%r3454, %r3453, %r3452, 18;
	shf.l.wrap.b32 	%r3455, %r3452, %r3453, 18;
	mov.b64 	%rd2227, {%r3455, %r3454};
	shf.l.wrap.b32 	%r3456, %r3453, %r3452, 14;
	shf.l.wrap.b32 	%r3457, %r3452, %r3453, 14;
	mov.b64 	%rd2228, {%r3457, %r3456};
	xor.b64  	%rd2229, %rd2227, %rd2228;
	shf.l.wrap.b32 	%r3458, %r3452, %r3453, 23;
	shf.l.wrap.b32 	%r3459, %r3453, %r3452, 23;
	mov.b64 	%rd2230, {%r3459, %r3458};
	xor.b64  	%rd2231, %rd2229, %rd2230;
	and.b64  	%rd2232, %rd2225, %rd2199;
	not.b64 	%rd2233, %rd2225;
	and.b64  	%rd2234, %rd2173, %rd2233;
	or.b64  	%rd2235, %rd2232, %rd2234;
	ld.const.u64 	%rd2236, [K+72];
	add.s64 	%rd2237, %rd2235, %rd2147;
	add.s64 	%rd2238, %rd2237, %rd2231;
	add.s64 	%rd2239, %rd2238, %rd2236;
	add.s64 	%rd2240, %rd2239, %rd1047;
	mov.b64 	{%r3460, %r3461}, %rd2226;
	shf.l.wrap.b32 	%r3462, %r3461, %r3460, 4;
	shf.l.wrap.b32 	%r3463, %r3460, %r3461, 4;
	mov.b64 	%rd2241, {%r3463, %r3462};
	shf.l.wrap.b32 	%r3464, %r3460, %r3461, 30;
	shf.l.wrap.b32 	%r3465, %r3461, %r3460, 30;
	mov.b64 	%rd2242, {%r3465, %r3464};
	xor.b64  	%rd2243, %rd2241, %rd2242;
	shf.l.wrap.b32 	%r3466, %r3460, %r3461, 25;
	shf.l.wrap.b32 	%r3467, %r3461, %r3460, 25;
	mov.b64 	%rd2244, {%r3467, %r3466};
	xor.b64  	%rd2245, %rd2243, %rd2244;
	xor.b64  	%rd2246, %rd2200, %rd2174;
	and.b64  	%rd2247, %rd2226, %rd2246;
	and.b64  	%rd2248, %rd2200, %rd2174;
	xor.b64  	%rd2249, %rd2247, %rd2248;
	add.s64 	%rd2250, %rd2245, %rd2249;
	add.s64 	%rd2251, %rd2240, %rd2148;
	add.s64 	%rd2252, %rd2250, %rd2240;
	mov.b64 	{%r3468, %r3469}, %rd2251;
	shf.l.wrap.b32 	%r3470, %r3469, %r3468, 18;
	shf.l.wrap.b32 	%r3471, %r3468, %r3469, 18;
	mov.b64 	%rd2253, {%r3471, %r3470};
	shf.l.wrap.b32 	%r3472, %r3469, %r3468, 14;
	shf.l.wrap.b32 	%r3473, %r3468, %r3469, 14;
	mov.b64 	%rd2254, {%r3473, %r3472};
	xor.b64  	%rd2255, %rd2253, %rd2254;
	shf.l.wrap.b32 	%r3474, %r3468, %r3469, 23;
	shf.l.wrap.b32 	%r3475, %r3469, %r3468, 23;
	mov.b64 	%rd2256, {%r3475, %r3474};
	xor.b64  	%rd2257, %rd2255, %rd2256;
	and.b64  	%rd2258, %rd2251, %rd2225;
	not.b64 	%rd2259, %rd2251;
	and.b64  	%rd2260, %rd2199, %rd2259;
	or.b64  	%rd2261, %rd2258, %rd2260;
	ld.const.u64 	%rd2262, [K+80];
	add.s64 	%rd2263, %rd2261, %rd2173;
	add.s64 	%rd2264, %rd2263, %rd2257;
	add.s64 	%rd2265, %rd2264, %rd2262;
	add.s64 	%rd2266, %rd2265, %rd1070;
	mov.b64 	{%r3476, %r3477}, %rd2252;
	shf.l.wrap.b32 	%r3478, %r3477, %r3476, 4;
	shf.l.wrap.b32 	%r3479, %r3476, %r3477, 4;
	mov.b64 	%rd2267, {%r3479, %r3478};
	shf.l.wrap.b32 	%r3480, %r3476, %r3477, 30;
	shf.l.wrap.b32 	%r3481, %r3477, %r3476, 30;
	mov.b64 	%rd2268, {%r3481, %r3480};
	xor.b64  	%rd2269, %rd2267, %rd2268;
	shf.l.wrap.b32 	%r3482, %r3476, %r3477, 25;
	shf.l.wrap.b32 	%r3483, %r3477, %r3476, 25;
	mov.b64 	%rd2270, {%r3483, %r3482};
	xor.b64  	%rd2271, %rd2269, %rd2270;
	xor.b64  	%rd2272, %rd2226, %rd2200;
	and.b64  	%rd2273, %rd2252, %rd2272;
	and.b64  	%rd2274, %rd2226, %rd2200;
	xor.b64  	%rd2275, %rd2273, %rd2274;
	add.s64 	%rd2276, %rd2271, %rd2275;
	add.s64 	%rd2277, %rd2266, %rd2174;
	add.s64 	%rd2278, %rd2276, %rd2266;
	mov.b64 	{%r3484, %r3485}, %rd2277;
	shf.l.wrap.b32 	%r3486, %r3485, %r3484, 18;
	shf.l.wrap.b32 	%r3487, %r3484, %r3485, 18;
	mov.b64 	%rd2279, {%r3487, %r3486};
	shf.l.wrap.b32 	%r3488, %r3485, %r3484, 14;
	shf.l.wrap.b32 	%r3489, %r3484, %r3485, 14;
	mov.b64 	%rd2280, {%r3489, %r3488};
	xor.b64  	%rd2281, %rd2279, %rd2280;
	shf.l.wrap.b32 	%r3490, %r3484, %r3485, 23;
	shf.l.wrap.b32 	%r3491, %r3485, %r3484, 23;
	mov.b64 	%rd2282, {%r3491, %r3490};
	xor.b64  	%rd2283, %rd2281, %rd2282;
	and.b64  	%rd2284, %rd2277, %rd2251;
	not.b64 	%rd2285, %rd2277;
	and.b64  	%rd2286, %rd2225, %rd2285;
	or.b64  	%rd2287, %rd2284, %rd2286;
	ld.const.u64 	%rd2288, [K+88];
	add.s64 	%rd2289, %rd2287, %rd2199;
	add.s64 	%rd2290, %rd2289, %rd2283;
	add.s64 	%rd2291, %rd2290, %rd2288;
	add.s64 	%rd2292, %rd2291, %rd1093;
	mov.b64 	{%r3492, %r3493}, %rd2278;
	shf.l.wrap.b32 	%r3494, %r3493, %r3492, 4;
	shf.l.wrap.b32 	%r3495, %r3492, %r3493, 4;
	mov.b64 	%rd2293, {%r3495, %r3494};
	shf.l.wrap.b32 	%r3496, %r3492, %r3493, 30;
	shf.l.wrap.b32 	%r3497, %r3493, %r3492, 30;
	mov.b64 	%rd2294, {%r3497, %r3496};
	xor.b64  	%rd2295, %rd2293, %rd2294;
	shf.l.wrap.b32 	%r3498, %r3492, %r3493, 25;
	shf.l.wrap.b32 	%r3499, %r3493, %r3492, 25;
	mov.b64 	%rd2296, {%r3499, %r3498};
	xor.b64  	%rd2297, %rd2295, %rd2296;
	xor.b64  	%rd2298, %rd2252, %rd2226;
	and.b64  	%rd2299, %rd2278, %rd2298;
	and.b64  	%rd2300, %rd2252, %rd2226;
	xor.b64  	%rd2301, %rd2299, %rd2300;
	add.s64 	%rd2302, %rd2297, %rd2301;
	add.s64 	%rd2303, %rd2292, %rd2200;
	add.s64 	%rd2304, %rd2302, %rd2292;
	mov.b64 	{%r3500, %r3501}, %rd2303;
	shf.l.wrap.b32 	%r3502, %r3501, %r3500, 18;
	shf.l.wrap.b32 	%r3503, %r3500, %r3501, 18;
	mov.b64 	%rd2305, {%r3503, %r3502};
	shf.l.wrap.b32 	%r3504, %r3501, %r3500, 14;
	shf.l.wrap.b32 	%r3505, %r3500, %r3501, 14;
	mov.b64 	%rd2306, {%r3505, %r3504};
	xor.b64  	%rd2307, %rd2305, %rd2306;
	shf.l.wrap.b32 	%r3506, %r3500, %r3501, 23;
	shf.l.wrap.b32 	%r3507, %r3501, %r3500, 23;
	mov.b64 	%rd2308, {%r3507, %r3506};
	xor.b64  	%rd2309, %rd2307, %rd2308;
	and.b64  	%rd2310, %rd2303, %rd2277;
	not.b64 	%rd2311, %rd2303;
	and.b64  	%rd2312, %rd2251, %rd2311;
	or.b64  	%rd2313, %rd2310, %rd2312;
	ld.const.u64 	%rd2314, [K+96];
	add.s64 	%rd2315, %rd2313, %rd2225;
	add.s64 	%rd2316, %rd2315, %rd2309;
	add.s64 	%rd2317, %rd2316, %rd2314;
	add.s64 	%rd2318, %rd2317, %rd1116;
	mov.b64 	{%r3508, %r3509}, %rd2304;
	shf.l.wrap.b32 	%r3510, %r3509, %r3508, 4;
	shf.l.wrap.b32 	%r3511, %r3508, %r3509, 4;
	mov.b64 	%rd2319, {%r3511, %r3510};
	shf.l.wrap.b32 	%r3512, %r3508, %r3509, 30;
	shf.l.wrap.b32 	%r3513, %r3509, %r3508, 30;
	mov.b64 	%rd2320, {%r3513, %r3512};
	xor.b64  	%rd2321, %rd2319, %rd2320;
	shf.l.wrap.b32 	%r3514, %r3508, %r3509, 25;
	shf.l.wrap.b32 	%r3515, %r3509, %r3508, 25;
	mov.b64 	%rd2322, {%r3515, %r3514};
	xor.b64  	%rd2323, %rd2321, %rd2322;
	xor.b64  	%rd2324, %rd2278, %rd2252;
	and.b64  	%rd2325, %rd2304, %rd2324;
	and.b64  	%rd2326, %rd2278, %rd2252;
	xor.b64  	%rd2327, %rd2325, %rd2326;
	add.s64 	%rd2328, %rd2323, %rd2327;
	add.s64 	%rd2329, %rd2318, %rd2226;
	add.s64 	%rd2330, %rd2328, %rd2318;
	mov.b64 	{%r3516, %r3517}, %rd2329;
	shf.l.wrap.b32 	%r3518, %r3517, %r3516, 18;
	shf.l.wrap.b32 	%r3519, %r3516, %r3517, 18;
	mov.b64 	%rd2331, {%r3519, %r3518};
	shf.l.wrap.b32 	%r3520, %r3517, %r3516, 14;
	shf.l.wrap.b32 	%r3521, %r3516, %r3517, 14;
	mov.b64 	%rd2332, {%r3521, %r3520};
	xor.b64  	%rd2333, %rd2331, %rd2332;
	shf.l.wrap.b32 	%r3522, %r3516, %r3517, 23;
	shf.l.wrap.b32 	%r3523, %r3517, %r3516, 23;
	mov.b64 	%rd2334, {%r3523, %r3522};
	xor.b64  	%rd2335, %rd2333, %rd2334;
	and.b64  	%rd2336, %rd2329, %rd2303;
	not.b64 	%rd2337, %rd2329;
	and.b64  	%rd2338, %rd2277, %rd2337;
	or.b64  	%rd2339, %rd2336, %rd2338;
	ld.const.u64 	%rd2340, [K+104];
	add.s64 	%rd2341, %rd2339, %rd2251;
	add.s64 	%rd2342, %rd2341, %rd2335;
	add.s64 	%rd2343, %rd2342, %rd2340;
	add.s64 	%rd2344, %rd2343, %rd1139;
	mov.b64 	{%r3524, %r3525}, %rd2330;
	shf.l.wrap.b32 	%r3526, %r3525, %r3524, 4;
	shf.l.wrap.b32 	%r3527, %r3524, %r3525, 4;
	mov.b64 	%rd2345, {%r3527, %r3526};
	shf.l.wrap.b32 	%r3528, %r3524, %r3525, 30;
	shf.l.wrap.b32 	%r3529, %r3525, %r3524, 30;
	mov.b64 	%rd2346, {%r3529, %r3528};
	xor.b64  	%rd2347, %rd2345, %rd2346;
	shf.l.wrap.b32 	%r3530, %r3524, %r3525, 25;
	shf.l.wrap.b32 	%r3531, %r3525, %r3524, 25;
	mov.b64 	%rd2348, {%r3531, %r3530};
	xor.b64  	%rd2349, %rd2347, %rd2348;
	xor.b64  	%rd2350, %rd2304, %rd2278;
	and.b64  	%rd2351, %rd2330, %rd2350;
	and.b64  	%rd2352, %rd2304, %rd2278;
	xor.b64  	%rd2353, %rd2351, %rd2352;
	add.s64 	%rd2354, %rd2349, %rd2353;
	add.s64 	%rd2355, %rd2344, %rd2252;
	add.s64 	%rd2356, %rd2354, %rd2344;
	mov.b64 	{%r3532, %r3533}, %rd2355;
	shf.l.wrap.b32 	%r3534, %r3533, %r3532, 18;
	shf.l.wrap.b32 	%r3535, %r3532, %r3533, 18;
	mov.b64 	%rd2357, {%r3535, %r3534};
	shf.l.wrap.b32 	%r3536, %r3533, %r3532, 14;
	shf.l.wrap.b32 	%r3537, %r3532, %r3533, 14;
	mov.b64 	%rd2358, {%r3537, %r3536};
	xor.b64  	%rd2359, %rd2357, %rd2358;
	shf.l.wrap.b32 	%r3538, %r3532, %r3533, 23;
	shf.l.wrap.b32 	%r3539, %r3533, %r3532, 23;
	mov.b64 	%rd2360, {%r3539, %r3538};
	xor.b64  	%rd2361, %rd2359, %rd2360;
	and.b64  	%rd2362, %rd2355, %rd2329;
	not.b64 	%rd2363, %rd2355;
	and.b64  	%rd2364, %rd2303, %rd2363;
	or.b64  	%rd2365, %rd2362, %rd2364;
	ld.const.u64 	%rd2366, [K+112];
	add.s64 	%rd2367, %rd2365, %rd2277;
	add.s64 	%rd2368, %rd2367, %rd2361;
	add.s64 	%rd2369, %rd2368, %rd2366;
	add.s64 	%rd2370, %rd2369, %rd1162;
	mov.b64 	{%r3540, %r3541}, %rd2356;
	shf.l.wrap.b32 	%r3542, %r3541, %r3540, 4;
	shf.l.wrap.b32 	%r3543, %r3540, %r3541, 4;
	mov.b64 	%rd2371, {%r3543, %r3542};
	shf.l.wrap.b32 	%r3544, %r3540, %r3541, 30;
	shf.l.wrap.b32 	%r3545, %r3541, %r3540, 30;
	mov.b64 	%rd2372, {%r3545, %r3544};
	xor.b64  	%rd2373, %rd2371, %rd2372;
	shf.l.wrap.b32 	%r3546, %r3540, %r3541, 25;
	shf.l.wrap.b32 	%r3547, %r3541, %r3540, 25;
	mov.b64 	%rd2374, {%r3547, %r3546};
	xor.b64  	%rd2375, %rd2373, %rd2374;
	xor.b64  	%rd2376, %rd2330, %rd2304;
	and.b64  	%rd2377, %rd2356, %rd2376;
	and.b64  	%rd2378, %rd2330, %rd2304;
	xor.b64  	%rd2379, %rd2377, %rd2378;
	add.s64 	%rd2380, %rd2375, %rd2379;
	add.s64 	%rd2381, %rd2370, %rd2278;
	add.s64 	%rd2382, %rd2380, %rd2370;
	mov.b64 	{%r3548, %r3549}, %rd2381;
	shf.l.wrap.b32 	%r3550, %r3549, %r3548, 18;
	shf.l.wrap.b32 	%r3551, %r3548, %r3549, 18;
	mov.b64 	%rd2383, {%r3551, %r3550};
	shf.l.wrap.b32 	%r3552, %r3549, %r3548, 14;
	shf.l.wrap.b32 	%r3553, %r3548, %r3549, 14;
	mov.b64 	%rd2384, {%r3553, %r3552};
	xor.b64  	%rd2385, %rd2383, %rd2384;
	shf.l.wrap.b32 	%r3554, %r3548, %r3549, 23;
	shf.l.wrap.b32 	%r3555, %r3549, %r3548, 23;
	mov.b64 	%rd2386, {%r3555, %r3554};
	xor.b64  	%rd2387, %rd2385, %rd2386;
	and.b64  	%rd2388, %rd2381, %rd2355;
	not.b64 	%rd2389, %rd2381;
	and.b64  	%rd2390, %rd2329, %rd2389;
	or.b64  	%rd2391, %rd2388, %rd2390;
	ld.const.u64 	%rd2392, [K+120];
	add.s64 	%rd2393, %rd2391, %rd2303;
	add.s64 	%rd2394, %rd2393, %rd2387;
	add.s64 	%rd2395, %rd2394, %rd2392;
	add.s64 	%rd2396, %rd2395, %rd1185;
	mov.b64 	{%r3556, %r3557}, %rd2382;
	shf.l.wrap.b32 	%r3558, %r3557, %r3556, 4;
	shf.l.wrap.b32 	%r3559, %r3556, %r3557, 4;
	mov.b64 	%rd2397, {%r3559, %r3558};
	shf.l.wrap.b32 	%r3560, %r3556, %r3557, 30;
	shf.l.wrap.b32 	%r3561, %r3557, %r3556, 30;
	mov.b64 	%rd2398, {%r3561, %r3560};
	xor.b64  	%rd2399, %rd2397, %rd2398;
	shf.l.wrap.b32 	%r3562, %r3556, %r3557, 25;
	shf.l.wrap.b32 	%r3563, %r3557, %r3556, 25;
	mov.b64 	%rd2400, {%r3563, %r3562};
	xor.b64  	%rd2401, %rd2399, %rd2400;
	xor.b64  	%rd2402, %rd2356, %rd2330;
	and.b64  	%rd2403, %rd2382, %rd2402;
	and.b64  	%rd2404, %rd2356, %rd2330;
	xor.b64  	%rd2405, %rd2403, %rd2404;
	add.s64 	%rd2406, %rd2401, %rd2405;
	add.s64 	%rd2407, %rd2396, %rd2304;
	add.s64 	%rd2408, %rd2406, %rd2396;
	mov.b64 	{%r3564, %r3565}, %rd2407;
	shf.l.wrap.b32 	%r3566, %r3565, %r3564, 18;
	shf.l.wrap.b32 	%r3567, %r3564, %r3565, 18;
	mov.b64 	%rd2409, {%r3567, %r3566};
	shf.l.wrap.b32 	%r3568, %r3565, %r3564, 14;
	shf.l.wrap.b32 	%r3569, %r3564, %r3565, 14;
	mov.b64 	%rd2410, {%r3569, %r3568};
	xor.b64  	%rd2411, %rd2409, %rd2410;
	shf.l.wrap.b32 	%r3570, %r3564, %r3565, 23;
	shf.l.wrap.b32 	%r3571, %r3565, %r3564, 23;
	mov.b64 	%rd2412, {%r3571, %r3570};
	xor.b64  	%rd2413, %rd2411, %rd2412;
	and.b64  	%rd2414, %rd2407, %rd2381;
	not.b64 	%rd2415, %rd2407;
	and.b64  	%rd2416, %rd2355, %rd2415;
	or.b64  	%rd2417, %rd2414, %rd2416;
	ld.const.u64 	%rd2418, [K+128];
	add.s64 	%rd2419, %rd2417, %rd2329;
	add.s64 	%rd2420, %rd2419, %rd2413;
	add.s64 	%rd2421, %rd2420, %rd2418;
	add.s64 	%rd2422, %rd2421, %rd1198;
	mov.b64 	{%r3572, %r3573}, %rd2408;
	shf.l.wrap.b32 	%r3574, %r3573, %r3572, 4;
	shf.l.wrap.b32 	%r3575, %r3572, %r3573, 4;
	mov.b64 	%rd2423, {%r3575, %r3574};
	shf.l.wrap.b32 	%r3576, %r3572, %r3573, 30;
	shf.l.wrap.b32 	%r3577, %r3573, %r3572, 30;
	mov.b64 	%rd2424, {%r3577, %r3576};
	xor.b64  	%rd2425, %rd2423, %rd2424;
	shf.l.wrap.b32 	%r3578, %r3572, %r3573, 25;
	shf.l.wrap.b32 	%r3579, %r3573, %r3572, 25;
	mov.b64 	%rd2426, {%r3579, %r3578};
	xor.b64  	%rd2427, %rd2425, %rd2426;
	xor.b64  	%rd2428, %rd2382, %rd2356;
	and.b64  	%rd2429, %rd2408, %rd2428;
	and.b64  	%rd2430, %rd2382, %rd2356;
	xor.b64  	%rd2431, %rd2429, %rd2430;
	add.s64 	%rd2432, %rd2427, %rd2431;
	add.s64 	%rd2433, %rd2422, %rd2330;
	add.s64 	%rd2434, %rd2432, %rd2422;
	mov.b64 	{%r3580, %r3581}, %rd2433;
	shf.l.wrap.b32 	%r3582, %r3581, %r3580, 18;
	shf.l.wrap.b32 	%r3583, %r3580, %r3581, 18;
	mov.b64 	%rd2435, {%r3583, %r3582};
	shf.l.wrap.b32 	%r3584, %r3581, %r3580, 14;
	shf.l.wrap.b32 	%r3585, %r3580, %r3581, 14;
	mov.b64 	%rd2436, {%r3585, %r3584};
	xor.b64  	%rd2437, %rd2435, %rd2436;
	shf.l.wrap.b32 	%r3586, %r3580, %r3581, 23;
	shf.l.wrap.b32 	%r3587, %r3581, %r3580, 23;
	mov.b64 	%rd2438, {%r3587, %r3586};
	xor.b64  	%rd2439, %rd2437, %rd2438;
	and.b64  	%rd2440, %rd2433, %rd2407;
	not.b64 	%rd2441, %rd2433;
	and.b64  	%rd2442, %rd2381, %rd2441;
	or.b64  	%rd2443, %rd2440, %rd2442;
	ld.const.u64 	%rd2444, [K+136];
	add.s64 	%rd2445, %rd2443, %rd2355;
	add.s64 	%rd2446, %rd2445, %rd2439;
	add.s64 	%rd2447, %rd2446, %rd2444;
	add.s64 	%rd2448, %rd2447, %rd1211;
	mov.b64 	{%r3588, %r3589}, %rd2434;
	shf.l.wrap.b32 	%r3590, %r3589, %r3588, 4;
	shf.l.wrap.b32 	%r3591, %r3588, %r3589, 4;
	mov.b64 	%rd2449, {%r3591, %r3590};
	shf.l.wrap.b32 	%r3592, %r3588, %r3589, 30;
	shf.l.wrap.b32 	%r3593, %r3589, %r3588, 30;
	mov.b64 	%rd2450, {%r3593, %r3592};
	xor.b64  	%rd2451, %rd2449, %rd2450;
	shf.l.wrap.b32 	%r3594, %r3588, %r3589, 25;
	shf.l.wrap.b32 	%r3595, %r3589, %r3588, 25;
	mov.b64 	%rd2452, {%r3595, %r3594};
	xor.b64  	%rd2453, %rd2451, %rd2452;
	xor.b64  	%rd2454, %rd2408, %rd2382;
	and.b64  	%rd2455, %rd2434, %rd2454;
	and.b64  	%rd2456, %rd2408, %rd2382;
	xor.b64  	%rd2457, %rd2455, %rd2456;
	add.s64 	%rd2458, %rd2453, %rd2457;
	add.s64 	%rd2459, %rd2448, %rd2356;
	add.s64 	%rd2460, %rd2458, %rd2448;
	mov.b64 	{%r3596, %r3597}, %rd2459;
	shf.l.wrap.b32 	%r3598, %r3597, %r3596, 18;
	shf.l.wrap.b32 	%r3599, %r3596, %r3597, 18;
	mov.b64 	%rd2461, {%r3599, %r3598};
	shf.l.wrap.b32 	%r3600, %r3597, %r3596, 14;
	shf.l.wrap.b32 	%r3601, %r3596, %r3597, 14;
	mov.b64 	%rd2462, {%r3601, %r3600};
	xor.b64  	%rd2463, %rd2461, %rd2462;
	shf.l.wrap.b32 	%r3602, %r3596, %r3597, 23;
	shf.l.wrap.b32 	%r3603, %r3597, %r3596, 23;
	mov.b64 	%rd2464, {%r3603, %r3602};
	xor.b64  	%rd2465, %rd2463, %rd2464;
	and.b64  	%rd2466, %rd2459, %rd2433;
	not.b64 	%rd2467, %rd2459;
	and.b64  	%rd2468, %rd2407, %rd2467;
	or.b64  	%rd2469, %rd2466, %rd2468;
	ld.const.u64 	%rd2470, [K+144];
	add.s64 	%rd2471, %rd2469, %rd2381;
	add.s64 	%rd2472, %rd2471, %rd2465;
	add.s64 	%rd2473, %rd2472, %rd2470;
	add.s64 	%rd2474, %rd2473, %rd1224;
	mov.b64 	{%r3604, %r3605}, %rd2460;
	shf.l.wrap.b32 	%r3606, %r3605, %r3604, 4;
	shf.l.wrap.b32 	%r3607, %r3604, %r3605, 4;
	mov.b64 	%rd2475, {%r3607, %r3606};
	shf.l.wrap.b32 	%r3608, %r3604, %r3605, 30;
	shf.l.wrap.b32 	%r3609, %r3605, %r3604, 30;
	mov.b64 	%rd2476, {%r3609, %r3608};
	xor.b64  	%rd2477, %rd2475, %rd2476;
	shf.l.wrap.b32 	%r3610, %r3604, %r3605, 25;
	shf.l.wrap.b32 	%r3611, %r3605, %r3604, 25;
	mov.b64 	%rd2478, {%r3611, %r3610};
	xor.b64  	%rd2479, %rd2477, %rd2478;
	xor.b64  	%rd2480, %rd2434, %rd2408;
	and.b64  	%rd2481, %rd2460, %rd2480;
	and.b64  	%rd2482, %rd2434, %rd2408;
	xor.b64  	%rd2483, %rd2481, %rd2482;
	add.s64 	%rd2484, %rd2479, %rd2483;
	add.s64 	%rd2485, %rd2474, %rd2382;
	add.s64 	%rd2486, %rd2484, %rd2474;
	mov.b64 	{%r3612, %r3613}, %rd2485;
	shf.l.wrap.b32 	%r3614, %r3613, %r3612, 18;
	shf.l.wrap.b32 	%r3615, %r3612, %r3613, 18;
	mov.b64 	%rd2487, {%r3615, %r3614};
	shf.l.wrap.b32 	%r3616, %r3613, %r3612, 14;
	shf.l.wrap.b32 	%r3617, %r3612, %r3613, 14;
	mov.b64 	%rd2488, {%r3617, %r3616};
	xor.b64  	%rd2489, %rd2487, %rd2488;
	shf.l.wrap.b32 	%r3618, %r3612, %r3613, 23;
	shf.l.wrap.b32 	%r3619, %r3613, %r3612, 23;
	mov.b64 	%rd2490, {%r3619, %r3618};
	xor.b64  	%rd2491, %rd2489, %rd2490;
	and.b64  	%rd2492, %rd2485, %rd2459;
	not.b64 	%rd2493, %rd2485;
	and.b64  	%rd2494, %rd2433, %rd2493;
	or.b64  	%rd2495, %rd2492, %rd2494;
	ld.const.u64 	%rd2496, [K+152];
	add.s64 	%rd2497, %rd2495, %rd2407;
	add.s64 	%rd2498, %rd2497, %rd2491;
	add.s64 	%rd2499, %rd2498, %rd2496;
	add.s64 	%rd2500, %rd2499, %rd1237;
	mov.b64 	{%r3620, %r3621}, %rd2486;
	shf.l.wrap.b32 	%r3622, %r3621, %r3620, 4;
	shf.l.wrap.b32 	%r3623, %r3620, %r3621, 4;
	mov.b64 	%rd2501, {%r3623, %r3622};
	shf.l.wrap.b32 	%r3624, %r3620, %r3621, 30;
	shf.l.wrap.b32 	%r3625, %r3621, %r3620, 30;
	mov.b64 	%rd2502, {%r3625, %r3624};
	xor.b64  	%rd2503, %rd2501, %rd2502;
	shf.l.wrap.b32 	%r3626, %r3620, %r3621, 25;
	shf.l.wrap.b32 	%r3627, %r3621, %r3620, 25;
	mov.b64 	%rd2504, {%r3627, %r3626};
	xor.b64  	%rd2505, %rd2503, %rd2504;
	xor.b64  	%rd2506, %rd2460, %rd2434;
	and.b64  	%rd2507, %rd2486, %rd2506;
	and.b64  	%rd2508, %rd2460, %rd2434;
	xor.b64  	%rd2509, %rd2507, %rd2508;
	add.s64 	%rd2510, %rd2505, %rd2509;
	add.s64 	%rd2511, %rd2500, %rd2408;
	add.s64 	%rd2512, %rd2510, %rd2500;
	mov.b64 	{%r3628, %r3629}, %rd2511;
	shf.l.wrap.b32 	%r3630, %r3629, %r3628, 18;
	shf.l.wrap.b32 	%r3631, %r3628, %r3629, 18;
	mov.b64 	%rd2513, {%r3631, %r3630};
	shf.l.wrap.b32 	%r3632, %r3629, %r3628, 14;
	shf.l.wrap.b32 	%r3633, %r3628, %r3629, 14;
	mov.b64 	%rd2514, {%r3633, %r3632};
	xor.b64  	%rd2515, %rd2513, %rd2514;
	shf.l.wrap.b32 	%r3634, %r3628, %r3629, 23;
	shf.l.wrap.b32 	%r3635, %r3629, %r3628, 23;
	mov.b64 	%rd2516, {%r3635, %r3634};
	xor.b64  	%rd2517, %rd2515, %rd2516;
	and.b64  	%rd2518, %rd2511, %rd2485;
	not.b64 	%rd2519, %rd2511;
	and.b64  	%rd2520, %rd2459, %rd2519;
	or.b64  	%rd2521, %rd2518, %rd2520;
	ld.const.u64 	%rd2522, [K+160];
	add.s64 	%rd2523, %rd2521, %rd2433;
	add.s64 	%rd2524, %rd2523, %rd2517;
	add.s64 	%rd2525, %rd2524, %rd2522;
	add.s64 	%rd2526, %rd2525, %rd1250;
	mov.b64 	{%r3636, %r3637}, %rd2512;
	shf.l.wrap.b32 	%r3638, %r3637, %r3636, 4;
	shf.l.wrap.b32 	%r3639, %r3636, %r3637, 4;
	mov.b64 	%rd2527, {%r3639, %r3638};
	shf.l.wrap.b32 	%r3640, %r3636, %r3637, 30;
	shf.l.wrap.b32 	%r3641, %r3637, %r3636, 30;
	mov.b64 	%rd2528, {%r3641, %r3640};
	xor.b64  	%rd2529, %rd2527, %rd2528;
	shf.l.wrap.b32 	%r3642, %r3636, %r3637, 25;
	shf.l.wrap.b32 	%r3643, %r3637, %r3636, 25;
	mov.b64 	%rd2530, {%r3643, %r3642};
	xor.b64  	%rd2531, %rd2529, %rd2530;
	xor.b64  	%rd2532, %rd2486, %rd2460;
	and.b64  	%rd2533, %rd2512, %rd2532;
	and.b64  	%rd2534, %rd2486, %rd2460;
	xor.b64  	%rd2535, %rd2533, %rd2534;
	add.s64 	%rd2536, %rd2531, %rd2535;
	add.s64 	%rd2537, %rd2526, %rd2434;
	add.s64 	%rd2538, %rd2536, %rd2526;
	mov.b64 	{%r3644, %r3645}, %rd2537;
	shf.l.wrap.b32 	%r3646, %r3645, %r3644, 18;
	shf.l.wrap.b32 	%r3647, %r3644, %r3645, 18;
	mov.b64 	%rd2539, {%r3647, %r3646};
	shf.l.wrap.b32 	%r3648, %r3645, %r3644, 14;
	shf.l.wrap.b32 	%r3649, %r3644, %r3645, 14;
	mov.b64 	%rd2540, {%r3649, %r3648};
	xor.b64  	%rd2541, %rd2539, %rd2540;
	shf.l.wrap.b32 	%r3650, %r3644, %r3645, 23;
	shf.l.wrap.b32 	%r3651, %r3645, %r3644, 23;
	mov.b64 	%rd2542, {%r3651, %r3650};
	xor.b64  	%rd2543, %rd2541, %rd2542;
	and.b64  	%rd2544, %rd2537, %rd2511;
	not.b64 	%rd2545, %rd2537;
	and.b64  	%rd2546, %rd2485, %rd2545;
	or.b64  	%rd2547, %rd2544, %rd2546;
	ld.const.u64 	%rd2548, [K+168];
	add.s64 	%rd2549, %rd2547, %rd2459;
	add.s64 	%rd2550, %rd2549, %rd2543;
	add.s64 	%rd2551, %rd2550, %rd2548;
	add.s64 	%rd2552, %rd2551, %rd1263;
	mov.b64 	{%r3652, %r3653}, %rd2538;
	shf.l.wrap.b32 	%r3654, %r3653, %r3652, 4;
	shf.l.wrap.b32 	%r3655, %r3652, %r3653, 4;
	mov.b64 	%rd2553, {%r3655, %r3654};
	shf.l.wrap.b32 	%r3656, %r3652, %r3653, 30;
	shf.l.wrap.b32 	%r3657, %r3653, %r3652, 30;
	mov.b64 	%rd2554, {%r3657, %r3656};
	xor.b64  	%rd2555, %rd2553, %rd2554;
	shf.l.wrap.b32 	%r3658, %r3652, %r3653, 25;
	shf.l.wrap.b32 	%r3659, %r3653, %r3652, 25;
	mov.b64 	%rd2556, {%r3659, %r3658};
	xor.b64  	%rd2557, %rd2555, %rd2556;
	xor.b64  	%rd2558, %rd2512, %rd2486;
	and.b64  	%rd2559, %rd2538, %rd2558;
	and.b64  	%rd2560, %rd2512, %rd2486;
	xor.b64  	%rd2561, %rd2559, %rd2560;
	add.s64 	%rd2562, %rd2557, %rd2561;
	add.s64 	%rd2563, %rd2552, %rd2460;
	add.s64 	%rd2564, %rd2562, %rd2552;
	mov.b64 	{%r3660, %r3661}, %rd2563;
	shf.l.wrap.b32 	%r3662, %r3661, %r3660, 18;
	shf.l.wrap.b32 	%r3663, %r3660, %r3661, 18;
	mov.b64 	%rd2565, {%r3663, %r3662};
	shf.l.wrap.b32 	%r3664, %r3661, %r3660, 14;
	shf.l.wrap.b32 	%r3665, %r3660, %r3661, 14;
	mov.b64 	%rd2566, {%r3665, %r3664};
	xor.b64  	%rd2567, %rd2565, %rd2566;
	shf.l.wrap.b32 	%r3666, %r3660, %r3661, 23;
	shf.l.wrap.b32 	%r3667, %r3661, %r3660, 23;
	mov.b64 	%rd2568, {%r3667, %r3666};
	xor.b64  	%rd2569, %rd2567, %rd2568;
	and.b64  	%rd2570, %rd2563, %rd2537;
	not.b64 	%rd2571, %rd2563;
	and.b64  	%rd2572, %rd2511, %rd2571;
	or.b64  	%rd2573, %rd2570, %rd2572;
	ld.const.u64 	%rd2574, [K+176];
	add.s64 	%rd2575, %rd2573, %rd2485;
	add.s64 	%rd2576, %rd2575, %rd2569;
	add.s64 	%rd2577, %rd2576, %rd2574;
	add.s64 	%rd2578, %rd2577, %rd1276;
	mov.b64 	{%r3668, %r3669}, %rd2564;
	shf.l.wrap.b32 	%r3670, %r3669, %r3668, 4;
	shf.l.wrap.b32 	%r3671, %r3668, %r3669, 4;
	mov.b64 	%rd2579, {%r3671, %r3670};
	shf.l.wrap.b32 	%r3672, %r3668, %r3669, 30;
	shf.l.wrap.b32 	%r3673, %r3669, %r3668, 30;
	mov.b64 	%rd2580, {%r3673, %r3672};
	xor.b64  	%rd2581, %rd2579, %rd2580;
	shf.l.wrap.b32 	%r3674, %r3668, %r3669, 25;
	shf.l.wrap.b32 	%r3675, %r3669, %r3668, 25;
	mov.b64 	%rd2582, {%r3675, %r3674};
	xor.b64  	%rd2583, %rd2581, %rd2582;
	xor.b64  	%rd2584, %rd2538, %rd2512;
	and.b64  	%rd2585, %rd2564, %rd2584;
	and.b64  	%rd2586, %rd2538, %rd2512;
	xor.b64  	%rd2587, %rd2585, %rd2586;
	add.s64 	%rd2588, %rd2583, %rd2587;
	add.s64 	%rd2589, %rd2578, %rd2486;
	add.s64 	%rd2590, %rd2588, %rd2578;
	mov.b64 	{%r3676, %r3677}, %rd2589;
	shf.l.wrap.b32 	%r3678, %r3677, %r3676, 18;
	shf.l.wrap.b32 	%r3679, %r3676, %r3677, 18;
	mov.b64 	%rd2591, {%r3679, %r3678};
	shf.l.wrap.b32 	%r3680, %r3677, %r3676, 14;
	shf.l.wrap.b32 	%r3681, %r3676, %r3677, 14;
	mov.b64 	%rd2592, {%r3681, %r3680};
	xor.b64  	%rd2593, %rd2591, %rd2592;
	shf.l.wrap.b32 	%r3682, %r3676, %r3677, 23;
	shf.l.wrap.b32 	%r3683, %r3677, %r3676, 23;
	mov.b64 	%rd2594, {%r3683, %r3682};
	xor.b64  	%rd2595, %rd2593, %rd2594;
	and.b64  	%rd2596, %rd2589, %rd2563;
	not.b64 	%rd2597, %rd2589;
	and.b64  	%rd2598, %rd2537, %rd2597;
	or.b64  	%rd2599, %rd2596, %rd2598;
	ld.const.u64 	%rd2600, [K+184];
	add.s64 	%rd2601, %rd2599, %rd2511;
	add.s64 	%rd2602, %rd2601, %rd2595;
	add.s64 	%rd2603, %rd2602, %rd2600;
	add.s64 	%rd2604, %rd2603, %rd1289;
	mov.b64 	{%r3684, %r3685}, %rd2590;
	shf.l.wrap.b32 	%r3686, %r3685, %r3684, 4;
	shf.l.wrap.b32 	%r3687, %r3684, %r3685, 4;
	mov.b64 	%rd2605, {%r3687, %r3686};
	shf.l.wrap.b32 	%r3688, %r3684, %r3685, 30;
	shf.l.wrap.b32 	%r3689, %r3685, %r3684, 30;
	mov.b64 	%rd2606, {%r3689, %r3688};
	xor.b64  	%rd2607, %rd2605, %rd2606;
	shf.l.wrap.b32 	%r3690, %r3684, %r3685, 25;
	shf.l.wrap.b32 	%r3691, %r3685, %r3684, 25;
	mov.b64 	%rd2608, {%r3691, %r3690};
	xor.b64  	%rd2609, %rd2607, %rd2608;
	xor.b64  	%rd2610, %rd2564, %rd2538;
	and.b64  	%rd2611, %rd2590, %rd2610;
	and.b64  	%rd2612, %rd2564, %rd2538;
	xor.b64  	%rd2613, %rd2611, %rd2612;
	add.s64 	%rd2614, %rd2609, %rd2613;
	add.s64 	%rd2615, %rd2604, %rd2512;
	add.s64 	%rd2616, %rd2614, %rd2604;
	mov.b64 	{%r3692, %r3693}, %rd2615;
	shf.l.wrap.b32 	%r3694, %r3693, %r3692, 18;
	shf.l.wrap.b32 	%r3695, %r3692, %r3693, 18;
	mov.b64 	%rd2617, {%r3695, %r3694};
	shf.l.wrap.b32 	%r3696, %r3693, %r3692, 14;
	shf.l.wrap.b32 	%r3697, %r3692, %r3693, 14;
	mov.b64 	%rd2618, {%r3697, %r3696};
	xor.b64  	%rd2619, %rd2617, %rd2618;
	shf.l.wrap.b32 	%r3698, %r3692, %r3693, 23;
	shf.l.wrap.b32 	%r3699, %r3693, %r3692, 23;
	mov.b64 	%rd2620, {%r3699, %r3698};
	xor.b64  	%rd2621, %rd2619, %rd2620;
	and.b64  	%rd2622, %rd2615, %rd2589;
	not.b64 	%rd2623, %rd2615;
	and.b64  	%rd2624, %rd2563, %rd2623;
	or.b64  	%rd2625, %rd2622, %rd2624;
	ld.const.u64 	%rd2626, [K+192];
	add.s64 	%rd2627, %rd2625, %rd2537;
	add.s64 	%rd2628, %rd2627, %rd2621;
	add.s64 	%rd2629, %rd2628, %rd2626;
	add.s64 	%rd2630, %rd2629, %rd1302;
	mov.b64 	{%r3700, %r3701}, %rd2616;
	shf.l.wrap.b32 	%r3702, %r3701, %r3700, 4;
	shf.l.wrap.b32 	%r3703, %r3700, %r3701, 4;
	mov.b64 	%rd2631, {%r3703, %r3702};
	shf.l.wrap.b32 	%r3704, %r3700, %r3701, 30;
	shf.l.wrap.b32 	%r3705, %r3701, %r3700, 30;
	mov.b64 	%rd2632, {%r3705, %r3704};
	xor.b64  	%rd2633, %rd2631, %rd2632;
	shf.l.wrap.b32 	%r3706, %r3700, %r3701, 25;
	shf.l.wrap.b32 	%r3707, %r3701, %r3700, 25;
	mov.b64 	%rd2634, {%r3707, %r3706};
	xor.b64  	%rd2635, %rd2633, %rd2634;
	xor.b64  	%rd2636, %rd2590, %rd2564;
	and.b64  	%rd2637, %rd2616, %rd2636;
	and.b64  	%rd2638, %rd2590, %rd2564;
	xor.b64  	%rd2639, %rd2637, %rd2638;
	add.s64 	%rd2640, %rd2635, %rd2639;
	add.s64 	%rd2641, %rd2630, %rd2538;
	add.s64 	%rd2642, %rd2640, %rd2630;
	mov.b64 	{%r3708, %r3709}, %rd2641;
	shf.l.wrap.b32 	%r3710, %r3709, %r3708, 18;
	shf.l.wrap.b32 	%r3711, %r3708, %r3709, 18;
	mov.b64 	%rd2643, {%r3711, %r3710};
	shf.l.wrap.b32 	%r3712, %r3709, %r3708, 14;
	shf.l.wrap.b32 	%r3713, %r3708, %r3709, 14;
	mov.b64 	%rd2644, {%r3713, %r3712};
	xor.b64  	%rd2645, %rd2643, %rd2644;
	shf.l.wrap.b32 	%r3714, %r3708, %r3709, 23;
	shf.l.wrap.b32 	%r3715, %r3709, %r3708, 23;
	mov.b64 	%rd2646, {%r3715, %r3714};
	xor.b64  	%rd2647, %rd2645, %rd2646;
	and.b64  	%rd2648, %rd2641, %rd2615;
	not.b64 	%rd2649, %rd2641;
	and.b64  	%rd2650, %rd2589, %rd2649;
	or.b64  	%rd2651, %rd2648, %rd2650;
	ld.const.u64 	%rd2652, [K+200];
	add.s64 	%rd2653, %rd2651, %rd2563;
	add.s64 	%rd2654, %rd2653, %rd2647;
	add.s64 	%rd2655, %rd2654, %rd2652;
	add.s64 	%rd2656, %rd2655, %rd1315;
	mov.b64 	{%r3716, %r3717}, %rd2642;
	shf.l.wrap.b32 	%r3718, %r3717, %r3716, 4;
	shf.l.wrap.b32 	%r3719, %r3716, %r3717, 4;
	mov.b64 	%rd2657, {%r3719, %r3718};
	shf.l.wrap.b32 	%r3720, %r3716, %r3717, 30;
	shf.l.wrap.b32 	%r3721, %r3717, %r3716, 30;
	mov.b64 	%rd2658, {%r3721, %r3720};
	xor.b64  	%rd2659, %rd2657, %rd2658;
	shf.l.wrap.b32 	%r3722, %r3716, %r3717, 25;
	shf.l.wrap.b32 	%r3723, %r3717, %r3716, 25;
	mov.b64 	%rd2660, {%r3723, %r3722};
	xor.b64  	%rd2661, %rd2659, %rd2660;
	xor.b64  	%rd2662, %rd2616, %rd2590;
	and.b64  	%rd2663, %rd2642, %rd2662;
	and.b64  	%rd2664, %rd2616, %rd2590;
	xor.b64  	%rd2665, %rd2663, %rd2664;
	add.s64 	%rd2666, %rd2661, %rd2665;
	add.s64 	%rd2667, %rd2656, %rd2564;
	add.s64 	%rd2668, %rd2666, %rd2656;
	mov.b64 	{%r3724, %r3725}, %rd2667;
	shf.l.wrap.b32 	%r3726, %r3725, %r3724, 18;
	shf.l.wrap.b32 	%r3727, %r3724, %r3725, 18;
	mov.b64 	%rd2669, {%r3727, %r3726};
	shf.l.wrap.b32 	%r3728, %r3725, %r3724, 14;
	shf.l.wrap.b32 	%r3729, %r3724, %r3725, 14;
	mov.b64 	%rd2670, {%r3729, %r3728};
	xor.b64  	%rd2671, %rd2669, %rd2670;
	shf.l.wrap.b32 	%r3730, %r3724, %r3725, 23;
	shf.l.wrap.b32 	%r3731, %r3725, %r3724, 23;
	mov.b64 	%rd2672, {%r3731, %r3730};
	xor.b64  	%rd2673, %rd2671, %rd2672;
	and.b64  	%rd2674, %rd2667, %rd2641;
	not.b64 	%rd2675, %rd2667;
	and.b64  	%rd2676, %rd2615, %rd2675;
	or.b64  	%rd2677, %rd2674, %rd2676;
	ld.const.u64 	%rd2678, [K+208];
	add.s64 	%rd2679, %rd2677, %rd2589;
	add.s64 	%rd2680, %rd2679, %rd2673;
	add.s64 	%rd2681, %rd2680, %rd2678;
	add.s64 	%rd2682, %rd2681, %rd1328;
	mov.b64 	{%r3732, %r3733}, %rd2668;
	shf.l.wrap.b32 	%r3734, %r3733, %r3732, 4;
	shf.l.wrap.b32 	%r3735, %r3732, %r3733, 4;
	mov.b64 	%rd2683, {%r3735, %r3734};
	shf.l.wrap.b32 	%r3736, %r3732, %r3733, 30;
	shf.l.wrap.b32 	%r3737, %r3733, %r3732, 30;
	mov.b64 	%rd2684, {%r3737, %r3736};
	xor.b64  	%rd2685, %rd2683, %rd2684;
	shf.l.wrap.b32 	%r3738, %r3732, %r3733, 25;
	shf.l.wrap.b32 	%r3739, %r3733, %r3732, 25;
	mov.b64 	%rd2686, {%r3739, %r3738};
	xor.b64  	%rd2687, %rd2685, %rd2686;
	xor.b64  	%rd2688, %rd2642, %rd2616;
	and.b64  	%rd2689, %rd2668, %rd2688;
	and.b64  	%rd2690, %rd2642, %rd2616;
	xor.b64  	%rd2691, %rd2689, %rd2690;
	add.s64 	%rd2692, %rd2687, %rd2691;
	add.s64 	%rd2693, %rd2682, %rd2590;
	add.s64 	%rd2694, %rd2692, %rd2682;
	mov.b64 	{%r3740, %r3741}, %rd2693;
	shf.l.wrap.b32 	%r3742, %r3741, %r3740, 18;
	shf.l.wrap.b32 	%r3743, %r3740, %r3741, 18;
	mov.b64 	%rd2695, {%r3743, %r3742};
	shf.l.wrap.b32 	%r3744, %r3741, %r3740, 14;
	shf.l.wrap.b32 	%r3745, %r3740, %r3741, 14;
	mov.b64 	%rd2696, {%r3745, %r3744};
	xor.b64  	%rd2697, %rd2695, %rd2696;
	shf.l.wrap.b32 	%r3746, %r3740, %r3741, 23;
	shf.l.wrap.b32 	%r3747, %r3741, %r3740, 23;
	mov.b64 	%rd2698, {%r3747, %r3746};
	xor.b64  	%rd2699, %rd2697, %rd2698;
	and.b64  	%rd2700, %rd2693, %rd2667;
	not.b64 	%rd2701, %rd2693;
	and.b64  	%rd2702, %rd2641, %rd2701;
	or.b64  	%rd2703, %rd2700, %rd2702;
	ld.const.u64 	%rd2704, [K+216];
	add.s64 	%rd2705, %rd2703, %rd2615;
	add.s64 	%rd2706, %rd2705, %rd2699;
	add.s64 	%rd2707, %rd2706, %rd2704;
	add.s64 	%rd2708, %rd2707, %rd1341;
	mov.b64 	{%r3748, %r3749}, %rd2694;
	shf.l.wrap.b32 	%r3750, %r3749, %r3748, 4;
	shf.l.wrap.b32 	%r3751, %r3748, %r3749, 4;
	mov.b64 	%rd2709, {%r3751, %r3750};
	shf.l.wrap.b32 	%r3752, %r3748, %r3749, 30;
	shf.l.wrap.b32 	%r3753, %r3749, %r3748, 30;
	mov.b64 	%rd2710, {%r3753, %r3752};
	xor.b64  	%rd2711, %rd2709, %rd2710;
	shf.l.wrap.b32 	%r3754, %r3748, %r3749, 25;
	shf.l.wrap.b32 	%r3755, %r3749, %r3748, 25;
	mov.b64 	%rd2712, {%r3755, %r3754};
	xor.b64  	%rd2713, %rd2711, %rd2712;
	xor.b64  	%rd2714, %rd2668, %rd2642;
	and.b64  	%rd2715, %rd2694, %rd2714;
	and.b64  	%rd2716, %rd2668, %rd2642;
	xor.b64  	%rd2717, %rd2715, %rd2716;
	add.s64 	%rd2718, %rd2713, %rd2717;
	add.s64 	%rd2719, %rd2708, %rd2616;
	add.s64 	%rd2720, %rd2718, %rd2708;
	mov.b64 	{%r3756, %r3757}, %rd2719;
	shf.l.wrap.b32 	%r3758, %r3757, %r3756, 18;
	shf.l.wrap.b32 	%r3759, %r3756, %r3757, 18;
	mov.b64 	%rd2721, {%r3759, %r3758};
	shf.l.wrap.b32 	%r3760, %r3757, %r3756, 14;
	shf.l.wrap.b32 	%r3761, %r3756, %r3757, 14;
	mov.b64 	%rd2722, {%r3761, %r3760};
	xor.b64  	%rd2723, %rd2721, %rd2722;
	shf.l.wrap.b32 	%r3762, %r3756, %r3757, 23;
	shf.l.wrap.b32 	%r3763, %r3757, %r3756, 23;
	mov.b64 	%rd2724, {%r3763, %r3762};
	xor.b64  	%rd2725, %rd2723, %rd2724;
	and.b64  	%rd2726, %rd2719, %rd2693;
	not.b64 	%rd2727, %rd2719;
	and.b64  	%rd2728, %rd2667, %rd2727;
	or.b64  	%rd2729, %rd2726, %rd2728;
	ld.const.u64 	%rd2730, [K+224];
	add.s64 	%rd2731, %rd2729, %rd2641;
	add.s64 	%rd2732, %rd2731, %rd2725;
	add.s64 	%rd2733, %rd2732, %rd2730;
	add.s64 	%rd2734, %rd2733, %rd1354;
	mov.b64 	{%r3764, %r3765}, %rd2720;
	shf.l.wrap.b32 	%r3766, %r3765, %r3764, 4;
	shf.l.wrap.b32 	%r3767, %r3764, %r3765, 4;
	mov.b64 	%rd2735, {%r3767, %r3766};
	shf.l.wrap.b32 	%r3768, %r3764, %r3765, 30;
	shf.l.wrap.b32 	%r3769, %r3765, %r3764, 30;
	mov.b64 	%rd2736, {%r3769, %r3768};
	xor.b64  	%rd2737, %rd2735, %rd2736;
	shf.l.wrap.b32 	%r3770, %r3764, %r3765, 25;
	shf.l.wrap.b32 	%r3771, %r3765, %r3764, 25;
	mov.b64 	%rd2738, {%r3771, %r3770};
	xor.b64  	%rd2739, %rd2737, %rd2738;
	xor.b64  	%rd2740, %rd2694, %rd2668;
	and.b64  	%rd2741, %rd2720, %rd2740;
	and.b64  	%rd2742, %rd2694, %rd2668;
	xor.b64  	%rd2743, %rd2741, %rd2742;
	add.s64 	%rd2744, %rd2739, %rd2743;
	add.s64 	%rd2745, %rd2734, %rd2642;
	add.s64 	%rd2746, %rd2744, %rd2734;
	mov.b64 	{%r3772, %r3773}, %rd2745;
	shf.l.wrap.b32 	%r3774, %r3773, %r3772, 18;
	shf.l.wrap.b32 	%r3775, %r3772, %r3773, 18;
	mov.b64 	%rd2747, {%r3775, %r3774};
	shf.l.wrap.b32 	%r3776, %r3773, %r3772, 14;
	shf.l.wrap.b32 	%r3777, %r3772, %r3773, 14;
	mov.b64 	%rd2748, {%r3777, %r3776};
	xor.b64  	%rd2749, %rd2747, %rd2748;
	shf.l.wrap.b32 	%r3778, %r3772, %r3773, 23;
	shf.l.wrap.b32 	%r3779, %r3773, %r3772, 23;
	mov.b64 	%rd2750, {%r3779, %r3778};
	xor.b64  	%rd2751, %rd2749, %rd2750;
	and.b64  	%rd2752, %rd2745, %rd2719;
	not.b64 	%rd2753, %rd2745;
	and.b64  	%rd2754, %rd2693, %rd2753;
	or.b64  	%rd2755, %rd2752, %rd2754;
	ld.const.u64 	%rd2756, [K+232];
	add.s64 	%rd2757, %rd2755, %rd2667;
	add.s64 	%rd2758, %rd2757, %rd2751;
	add.s64 	%rd2759, %rd2758, %rd2756;
	add.s64 	%rd2760, %rd2759, %rd1367;
	mov.b64 	{%r3780, %r3781}, %rd2746;
	shf.l.wrap.b32 	%r3782, %r3781, %r3780, 4;
	shf.l.wrap.b32 	%r3783, %r3780, %r3781, 4;
	mov.b64 	%rd2761, {%r3783, %r3782};
	shf.l.wrap.b32 	%r3784, %r3780, %r3781, 30;
	shf.l.wrap.b32 	%r3785, %r3781, %r3780, 30;
	mov.b64 	%rd2762, {%r3785, %r3784};
	xor.b64  	%rd2763, %rd2761, %rd2762;
	shf.l.wrap.b32 	%r3786, %r3780, %r3781, 25;
	shf.l.wrap.b32 	%r3787, %r3781, %r3780, 25;
	mov.b64 	%rd2764, {%r3787, %r3786};
	xor.b64  	%rd2765, %rd2763, %rd2764;
	xor.b64  	%rd2766, %rd2720, %rd2694;
	and.b64  	%rd2767, %rd2746, %rd2766;
	and.b64  	%rd2768, %rd2720, %rd2694;
	xor.b64  	%rd2769, %rd2767, %rd2768;
	add.s64 	%rd2770, %rd2765, %rd2769;
	add.s64 	%rd2771, %rd2760, %rd2668;
	add.s64 	%rd2772, %rd2770, %rd2760;
	mov.b64 	{%r3788, %r3789}, %rd2771;
	shf.l.wrap.b32 	%r3790, %r3789, %r3788, 18;
	shf.l.wrap.b32 	%r3791, %r3788, %r3789, 18;
	mov.b64 	%rd2773, {%r3791, %r3790};
	shf.l.wrap.b32 	%r3792, %r3789, %r3788, 14;
	shf.l.wrap.b32 	%r3793, %r3788, %r3789, 14;
	mov.b64 	%rd2774, {%r3793, %r3792};
	xor.b64  	%rd2775, %rd2773, %rd2774;
	shf.l.wrap.b32 	%r3794, %r3788, %r3789, 23;
	shf.l.wrap.b32 	%r3795, %r3789, %r3788, 23;
	mov.b64 	%rd2776, {%r3795, %r3794};
	xor.b64  	%rd2777, %rd2775, %rd2776;
	and.b64  	%rd2778, %rd2771, %rd2745;
	not.b64 	%rd2779, %rd2771;
	and.b64  	%rd2780, %rd2719, %rd2779;
	or.b64  	%rd2781, %rd2778, %rd2780;
	ld.const.u64 	%rd2782, [K+240];
	add.s64 	%rd2783, %rd2781, %rd2693;
	add.s64 	%rd2784, %rd2783, %rd2777;
	add.s64 	%rd2785, %rd2784, %rd2782;
	add.s64 	%rd2786, %rd2785, %rd1380;
	mov.b64 	{%r3796, %r3797}, %rd2772;
	shf.l.wrap.b32 	%r3798, %r3797, %r3796, 4;
	shf.l.wrap.b32 	%r3799, %r3796, %r3797, 4;
	mov.b64 	%rd2787, {%r3799, %r3798};
	shf.l.wrap.b32 	%r3800, %r3796, %r3797, 30;
	shf.l.wrap.b32 	%r3801, %r3797, %r3796, 30;
	mov.b64 	%rd2788, {%r3801, %r3800};
	xor.b64  	%rd2789, %rd2787, %rd2788;
	shf.l.wrap.b32 	%r3802, %r3796, %r3797, 25;
	shf.l.wrap.b32 	%r3803, %r3797, %r3796, 25;
	mov.b64 	%rd2790, {%r3803, %r3802};
	xor.b64  	%rd2791, %rd2789, %rd2790;
	xor.b64  	%rd2792, %rd2746, %rd2720;
	and.b64  	%rd2793, %rd2772, %rd2792;
	and.b64  	%rd2794, %rd2746, %rd2720;
	xor.b64  	%rd2795, %rd2793, %rd2794;
	add.s64 	%rd2796, %rd2791, %rd2795;
	add.s64 	%rd2797, %rd2786, %rd2694;
	add.s64 	%rd2798, %rd2796, %rd2786;
	mov.b64 	{%r3804, %r3805}, %rd2797;
	shf.l.wrap.b32 	%r3806, %r3805, %r3804, 18;
	shf.l.wrap.b32 	%r3807, %r3804, %r3805, 18;
	mov.b64 	%rd2799, {%r3807, %r3806};
	shf.l.wrap.b32 	%r3808, %r3805, %r3804, 14;
	shf.l.wrap.b32 	%r3809, %r3804, %r3805, 14;
	mov.b64 	%rd2800, {%r3809, %r3808};
	xor.b64  	%rd2801, %rd2799, %rd2800;
	shf.l.wrap.b32 	%r3810, %r3804, %r3805, 23;
	shf.l.wrap.b32 	%r3811, %r3805, %r3804, 23;
	mov.b64 	%rd2802, {%r3811, %r3810};
	xor.b64  	%rd2803, %rd2801, %rd2802;
	and.b64  	%rd2804, %rd2797, %rd2771;
	not.b64 	%rd2805, %rd2797;
	and.b64  	%rd2806, %rd2745, %rd2805;
	or.b64  	%rd2807, %rd2804, %rd2806;
	ld.const.u64 	%rd2808, [K+248];
	add.s64 	%rd2809, %rd2807, %rd2719;
	add.s64 	%rd2810, %rd2809, %rd2803;
	add.s64 	%rd2811, %rd2810, %rd2808;
	add.s64 	%rd2812, %rd2811, %rd1393;
	mov.b64 	{%r3812, %r3813}, %rd2798;
	shf.l.wrap.b32 	%r3814, %r3813, %r3812, 4;
	shf.l.wrap.b32 	%r3815, %r3812, %r3813, 4;
	mov.b64 	%rd2813, {%r3815, %r3814};
	shf.l.wrap.b32 	%r3816, %r3812, %r3813, 30;
	shf.l.wrap.b32 	%r3817, %r3813, %r3812, 30;
	mov.b64 	%rd2814, {%r3817, %r3816};
	xor.b64  	%rd2815, %rd2813, %rd2814;
	shf.l.wrap.b32 	%r3818, %r3812, %r3813, 25;
	shf.l.wrap.b32 	%r3819, %r3813, %r3812, 25;
	mov.b64 	%rd2816, {%r3819, %r3818};
	xor.b64  	%rd2817, %rd2815, %rd2816;
	xor.b64  	%rd2818, %rd2772, %rd2746;
	and.b64  	%rd2819, %rd2798, %rd2818;
	and.b64  	%rd2820, %rd2772, %rd2746;
	xor.b64  	%rd2821, %rd2819, %rd2820;
	add.s64 	%rd2822, %rd2817, %rd2821;
	add.s64 	%rd2823, %rd2812, %rd2720;
	add.s64 	%rd2824, %rd2822, %rd2812;
	mov.b64 	{%r3820, %r3821}, %rd2823;
	shf.l.wrap.b32 	%r3822, %r3821, %r3820, 18;
	shf.l.wrap.b32 	%r3823, %r3820, %r3821, 18;
	mov.b64 	%rd2825, {%r3823, %r3822};
	shf.l.wrap.b32 	%r3824, %r3821, %r3820, 14;
	shf.l.wrap.b32 	%r3825, %r3820, %r3821, 14;
	mov.b64 	%rd2826, {%r3825, %r3824};
	xor.b64  	%rd2827, %rd2825, %rd2826;
	shf.l.wrap.b32 	%r3826, %r3820, %r3821, 23;
	shf.l.wrap.b32 	%r3827, %r3821, %r3820, 23;
	mov.b64 	%rd2828, {%r3827, %r3826};
	xor.b64  	%rd2829, %rd2827, %rd2828;
	and.b64  	%rd2830, %rd2823, %rd2797;
	not.b64 	%rd2831, %rd2823;
	and.b64  	%rd2832, %rd2771, %rd2831;
	or.b64  	%rd2833, %rd2830, %rd2832;
	ld.const.u64 	%rd2834, [K+256];
	add.s64 	%rd2835, %rd2833, %rd2745;
	add.s64 	%rd2836, %rd2835, %rd2829;
	add.s64 	%rd2837, %rd2836, %rd2834;
	add.s64 	%rd2838, %rd2837, %rd1406;
	mov.b64 	{%r3828, %r3829}, %rd2824;
	shf.l.wrap.b32 	%r3830, %r3829, %r3828, 4;
	shf.l.wrap.b32 	%r3831, %r3828, %r3829, 4;
	mov.b64 	%rd2839, {%r3831, %r3830};
	shf.l.wrap.b32 	%r3832, %r3828, %r3829, 30;
	shf.l.wrap.b32 	%r3833, %r3829, %r3828, 30;
	mov.b64 	%rd2840, {%r3833, %r3832};
	xor.b64  	%rd2841, %rd2839, %rd2840;
	shf.l.wrap.b32 	%r3834, %r3828, %r3829, 25;
	shf.l.wrap.b32 	%r3835, %r3829, %r3828, 25;
	mov.b64 	%rd2842, {%r3835, %r3834};
	xor.b64  	%rd2843, %rd2841, %rd2842;
	xor.b64  	%rd2844, %rd2798, %rd2772;
	and.b64  	%rd2845, %rd2824, %rd2844;
	and.b64  	%rd2846, %rd2798, %rd2772;
	xor.b64  	%rd2847, %rd2845, %rd2846;
	add.s64 	%rd2848, %rd2843, %rd2847;
	add.s64 	%rd2849, %rd2838, %rd2746;
	add.s64 	%rd2850, %rd2848, %rd2838;
	mov.b64 	{%r3836, %r3837}, %rd2849;
	shf.l.wrap.b32 	%r3838, %r3837, %r3836, 18;
	shf.l.wrap.b32 	%r3839, %r3836, %r3837, 18;
	mov.b64 	%rd2851, {%r3839, %r3838};
	shf.l.wrap.b32 	%r3840, %r3837, %r3836, 14;
	shf.l.wrap.b32 	%r3841, %r3836, %r3837, 14;
	mov.b64 	%rd2852, {%r3841, %r3840};
	xor.b64  	%rd2853, %rd2851, %rd2852;
	shf.l.wrap.b32 	%r3842, %r3836, %r3837, 23;
	shf.l.wrap.b32 	%r3843, %r3837, %r3836, 23;
	mov.b64 	%rd2854, {%r3843, %r3842};
	xor.b64  	%rd2855, %rd2853, %rd2854;
	and.b64  	%rd2856, %rd2849, %rd2823;
	not.b64 	%rd2857, %rd2849;
	and.b64  	%rd2858, %rd2797, %rd2857;
	or.b64  	%rd2859, %rd2856, %rd2858;
	ld.const.u64 	%rd2860, [K+264];
	add.s64 	%rd2861, %rd2859, %rd2771;
	add.s64 	%rd2862, %rd2861, %rd2855;
	add.s64 	%rd2863, %rd2862, %rd2860;
	add.s64 	%rd2864, %rd2863, %rd1419;
	mov.b64 	{%r3844, %r3845}, %rd2850;
	shf.l.wrap.b32 	%r3846, %r3845, %r3844, 4;
	shf.l.wrap.b32 	%r3847, %r3844, %r3845, 4;
	mov.b64 	%rd2865, {%r3847, %r3846};
	shf.l.wrap.b32 	%r3848, %r3844, %r3845, 30;
	shf.l.wrap.b32 	%r3849, %r3845, %r3844, 30;
	mov.b64 	%rd2866, {%r3849, %r3848};
	xor.b64  	%rd2867, %rd2865, %rd2866;
	shf.l.wrap.b32 	%r3850, %r3844, %r3845, 25;
	shf.l.wrap.b32 	%r3851, %r3845, %r3844, 25;
	mov.b64 	%rd2868, {%r3851, %r3850};
	xor.b64  	%rd2869, %rd2867, %rd2868;
	xor.b64  	%rd2870, %rd2824, %rd2798;
	and.b64  	%rd2871, %rd2850, %rd2870;
	and.b64  	%rd2872, %rd2824, %rd2798;
	xor.b64  	%rd2873, %rd2871, %rd2872;
	add.s64 	%rd2874, %rd2869, %rd2873;
	add.s64 	%rd2875, %rd2864, %rd2772;
	add.s64 	%rd2876, %rd2874, %rd2864;
	mov.b64 	{%r3852, %r3853}, %rd2875;
	shf.l.wrap.b32 	%r3854, %r3853, %r3852, 18;
	shf.l.wrap.b32 	%r3855, %r3852, %r3853, 18;
	mov.b64 	%rd2877, {%r3855, %r3854};
	shf.l.wrap.b32 	%r3856, %r3853, %r3852, 14;
	shf.l.wrap.b32 	%r3857, %r3852, %r3853, 14;
	mov.b64 	%rd2878, {%r3857, %r3856};
	xor.b64  	%rd2879, %rd2877, %rd2878;
	shf.l.wrap.b32 	%r3858, %r3852, %r3853, 23;
	shf.l.wrap.b32 	%r3859, %r3853, %r3852, 23;
	mov.b64 	%rd2880, {%r3859, %r3858};
	xor.b64  	%rd2881, %rd2879, %rd2880;
	and.b64  	%rd2882, %rd2875, %rd2849;
	not.b64 	%rd2883, %rd2875;
	and.b64  	%rd2884, %rd2823, %rd2883;
	or.b64  	%rd2885, %rd2882, %rd2884;
	ld.const.u64 	%rd2886, [K+272];
	add.s64 	%rd2887, %rd2885, %rd2797;
	add.s64 	%rd2888, %rd2887, %rd2881;
	add.s64 	%rd2889, %rd2888, %rd2886;
	add.s64 	%rd2890, %rd2889, %rd1432;
	mov.b64 	{%r3860, %r3861}, %rd2876;
	shf.l.wrap.b32 	%r3862, %r3861, %r3860, 4;
	shf.l.wrap.b32 	%r3863, %r3860, %r3861, 4;
	mov.b64 	%rd2891, {%r3863, %r3862};
	shf.l.wrap.b32 	%r3864, %r3860, %r3861, 30;
	shf.l.wrap.b32 	%r3865, %r3861, %r3860, 30;
	mov.b64 	%rd2892, {%r3865, %r3864};
	xor.b64  	%rd2893, %rd2891, %rd2892;
	shf.l.wrap.b32 	%r3866, %r3860, %r3861, 25;
	shf.l.wrap.b32 	%r3867, %r3861, %r3860, 25;
	mov.b64 	%rd2894, {%r3867, %r3866};
	xor.b64  	%rd2895, %rd2893, %rd2894;
	xor.b64  	%rd2896, %rd2850, %rd2824;
	and.b64  	%rd2897, %rd2876, %rd2896;
	and.b64  	%rd2898, %rd2850, %rd2824;
	xor.b64  	%rd2899, %rd2897, %rd2898;
	add.s64 	%rd2900, %rd2895, %rd2899;
	add.s64 	%rd2901, %rd2890, %rd2798;
	add.s64 	%rd2902, %rd2900, %rd2890;
	mov.b64 	{%r3868, %r3869}, %rd2901;
	shf.l.wrap.b32 	%r3870, %r3869, %r3868, 18;
	shf.l.wrap.b32 	%r3871, %r3868, %r3869, 18;
	mov.b64 	%rd2903, {%r3871, %r3870};
	shf.l.wrap.b32 	%r3872, %r3869, %r3868, 14;
	shf.l.wrap.b32 	%r3873, %r3868, %r3869, 14;
	mov.b64 	%rd2904, {%r3873, %r3872};
	xor.b64  	%rd2905, %rd2903, %rd2904;
	shf.l.wrap.b32 	%r3874, %r3868, %r3869, 23;
	shf.l.wrap.b32 	%r3875, %r3869, %r3868, 23;
	mov.b64 	%rd2906, {%r3875, %r3874};
	xor.b64  	%rd2907, %rd2905, %rd2906;
	and.b64  	%rd2908, %rd2901, %rd2875;
	not.b64 	%rd2909, %rd2901;
	and.b64  	%rd2910, %rd2849, %rd2909;
	or.b64  	%rd2911, %rd2908, %rd2910;
	ld.const.u64 	%rd2912, [K+280];
	add.s64 	%rd2913, %rd2911, %rd2823;
	add.s64 	%rd2914, %rd2913, %rd2907;
	add.s64 	%rd2915, %rd2914, %rd2912;
	add.s64 	%rd2916, %rd2915, %rd1445;
	mov.b64 	{%r3876, %r3877}, %rd2902;
	shf.l.wrap.b32 	%r3878, %r3877, %r3876, 4;
	shf.l.wrap.b32 	%r3879, %r3876, %r3877, 4;
	mov.b64 	%rd2917, {%r3879, %r3878};
	shf.l.wrap.b32 	%r3880, %r3876, %r3877, 30;
	shf.l.wrap.b32 	%r3881, %r3877, %r3876, 30;
	mov.b64 	%rd2918, {%r3881, %r3880};
	xor.b64  	%rd2919, %rd2917, %rd2918;
	shf.l.wrap.b32 	%r3882, %r3876, %r3877, 25;
	shf.l.wrap.b32 	%r3883, %r3877, %r3876, 25;
	mov.b64 	%rd2920, {%r3883, %r3882};
	xor.b64  	%rd2921, %rd2919, %rd2920;
	xor.b64  	%rd2922, %rd2876, %rd2850;
	and.b64  	%rd2923, %rd2902, %rd2922;
	and.b64  	%rd2924, %rd2876, %rd2850;
	xor.b64  	%rd2925, %rd2923, %rd2924;
	add.s64 	%rd2926, %rd2921, %rd2925;
	add.s64 	%rd2927, %rd2916, %rd2824;
	add.s64 	%rd2928, %rd2926, %rd2916;
	mov.b64 	{%r3884, %r3885}, %rd2927;
	shf.l.wrap.b32 	%r3886, %r3885, %r3884, 18;
	shf.l.wrap.b32 	%r3887, %r3884, %r3885, 18;
	mov.b64 	%rd2929, {%r3887, %r3886};
	shf.l.wrap.b32 	%r3888, %r3885, %r3884, 14;
	shf.l.wrap.b32 	%r3889, %r3884, %r3885, 14;
	mov.b64 	%rd2930, {%r3889, %r3888};
	xor.b64  	%rd2931, %rd2929, %rd2930;
	shf.l.wrap.b32 	%r3890, %r3884, %r3885, 23;
	shf.l.wrap.b32 	%r3891, %r3885, %r3884, 23;
	mov.b64 	%rd2932, {%r3891, %r3890};
	xor.b64  	%rd2933, %rd2931, %rd2932;
	and.b64  	%rd2934, %rd2927, %rd2901;
	not.b64 	%rd2935, %rd2927;
	and.b64  	%rd2936, %rd2875, %rd2935;
	or.b64  	%rd2937, %rd2934, %rd2936;
	ld.const.u64 	%rd2938, [K+288];
	add.s64 	%rd2939, %rd2937, %rd2849;
	add.s64 	%rd2940, %rd2939, %rd2933;
	add.s64 	%rd2941, %rd2940, %rd2938;
	add.s64 	%rd2942, %rd2941, %rd1458;
	mov.b64 	{%r3892, %r3893}, %rd2928;
	shf.l.wrap.b32 	%r3894, %r3893, %r3892, 4;
	shf.l.wrap.b32 	%r3895, %r3892, %r3893, 4;
	mov.b64 	%rd2943, {%r3895, %r3894};
	shf.l.wrap.b32 	%r3896, %r3892, %r3893, 30;
	shf.l.wrap.b32 	%r3897, %r3893, %r3892, 30;
	mov.b64 	%rd2944, {%r3897, %r3896};
	xor.b64  	%rd2945, %rd2943, %rd2944;
	shf.l.wrap.b32 	%r3898, %r3892, %r3893, 25;
	shf.l.wrap.b32 	%r3899, %r3893, %r3892, 25;
	mov.b64 	%rd2946, {%r3899, %r3898};
	xor.b64  	%rd2947, %rd2945, %rd2946;
	xor.b64  	%rd2948, %rd2902, %rd2876;
	and.b64  	%rd2949, %rd2928, %rd2948;
	and.b64  	%rd2950, %rd2902, %rd2876;
	xor.b64  	%rd2951, %rd2949, %rd2950;
	add.s64 	%rd2952, %rd2947, %rd2951;
	add.s64 	%rd2953, %rd2942, %rd2850;
	add.s64 	%rd2954, %rd2952, %rd2942;
	mov.b64 	{%r3900, %r3901}, %rd2953;
	shf.l.wrap.b32 	%r3902, %r3901, %r3900, 18;
	shf.l.wrap.b32 	%r3903, %r3900, %r3901, 18;
	mov.b64 	%rd2955, {%r3903, %r3902};
	shf.l.wrap.b32 	%r3904, %r3901, %r3900, 14;
	shf.l.wrap.b32 	%r3905, %r3900, %r3901, 14;
	mov.b64 	%rd2956, {%r3905, %r3904};
	xor.b64  	%rd2957, %rd2955, %rd2956;
	shf.l.wrap.b32 	%r3906, %r3900, %r3901, 23;
	shf.l.wrap.b32 	%r3907, %r3901, %r3900, 23;
	mov.b64 	%rd2958, {%r3907, %r3906};
	xor.b64  	%rd2959, %rd2957, %rd2958;
	and.b64  	%rd2960, %rd2953, %rd2927;
	not.b64 	%rd2961, %rd2953;
	and.b64  	%rd2962, %rd2901, %rd2961;
	or.b64  	%rd2963, %rd2960, %rd2962;
	ld.const.u64 	%rd2964, [K+296];
	add.s64 	%rd2965, %rd2963, %rd2875;
	add.s64 	%rd2966, %rd2965, %rd2959;
	add.s64 	%rd2967, %rd2966, %rd2964;
	add.s64 	%rd2968, %rd2967, %rd1471;
	mov.b64 	{%r3908, %r3909}, %rd2954;
	shf.l.wrap.b32 	%r3910, %r3909, %r3908, 4;
	shf.l.wrap.b32 	%r3911, %r3908, %r3909, 4;
	mov.b64 	%rd2969, {%r3911, %r3910};
	shf.l.wrap.b32 	%r3912, %r3908, %r3909, 30;
	shf.l.wrap.b32 	%r3913, %r3909, %r3908, 30;
	mov.b64 	%rd2970, {%r3913, %r3912};
	xor.b64  	%rd2971, %rd2969, %rd2970;
	shf.l.wrap.b32 	%r3914, %r3908, %r3909, 25;
	shf.l.wrap.b32 	%r3915, %r3909, %r3908, 25;
	mov.b64 	%rd2972, {%r3915, %r3914};
	xor.b64  	%rd2973, %rd2971, %rd2972;
	xor.b64  	%rd2974, %rd2928, %rd2902;
	and.b64  	%rd2975, %rd2954, %rd2974;
	and.b64  	%rd2976, %rd2928, %rd2902;
	xor.b64  	%rd2977, %rd2975, %rd2976;
	add.s64 	%rd2978, %rd2973, %rd2977;
	add.s64 	%rd2979, %rd2968, %rd2876;
	add.s64 	%rd2980, %rd2978, %rd2968;
	mov.b64 	{%r3916, %r3917}, %rd2979;
	shf.l.wrap.b32 	%r3918, %r3917, %r3916, 18;
	shf.l.wrap.b32 	%r3919, %r3916, %r3917, 18;
	mov.b64 	%rd2981, {%r3919, %r3918};
	shf.l.wrap.b32 	%r3920, %r3917, %r3916, 14;
	shf.l.wrap.b32 	%r3921, %r3916, %r3917, 14;
	mov.b64 	%rd2982, {%r3921, %r3920};
	xor.b64  	%rd2983, %rd2981, %rd2982;
	shf.l.wrap.b32 	%r3922, %r3916, %r3917, 23;
	shf.l.wrap.b32 	%r3923, %r3917, %r3916, 23;
	mov.b64 	%rd2984, {%r3923, %r3922};
	xor.b64  	%rd2985, %rd2983, %rd2984;
	and.b64  	%rd2986, %rd2979, %rd2953;
	not.b64 	%rd2987, %rd2979;
	and.b64  	%rd2988, %rd2927, %rd2987;
	or.b64  	%rd2989, %rd2986, %rd2988;
	ld.const.u64 	%rd2990, [K+304];
	add.s64 	%rd2991, %rd2989, %rd2901;
	add.s64 	%rd2992, %rd2991, %rd2985;
	add.s64 	%rd2993, %rd2992, %rd2990;
	add.s64 	%rd2994, %rd2993, %rd1484;
	mov.b64 	{%r3924, %r3925}, %rd2980;
	shf.l.wrap.b32 	%r3926, %r3925, %r3924, 4;
	shf.l.wrap.b32 	%r3927, %r3924, %r3925, 4;
	mov.b64 	%rd2995, {%r3927, %r3926};
	shf.l.wrap.b32 	%r3928, %r3924, %r3925, 30;
	shf.l.wrap.b32 	%r3929, %r3925, %r3924, 30;
	mov.b64 	%rd2996, {%r3929, %r3928};
	xor.b64  	%rd2997, %rd2995, %rd2996;
	shf.l.wrap.b32 	%r3930, %r3924, %r3925, 25;
	shf.l.wrap.b32 	%r3931, %r3925, %r3924, 25;
	mov.b64 	%rd2998, {%r3931, %r3930};
	xor.b64  	%rd2999, %rd2997, %rd2998;
	xor.b64  	%rd3000, %rd2954, %rd2928;
	and.b64  	%rd3001, %rd2980, %rd3000;
	and.b64  	%rd3002, %rd2954, %rd2928;
	xor.b64  	%rd3003, %rd3001, %rd3002;
	add.s64 	%rd3004, %rd2999, %rd3003;
	add.s64 	%rd3005, %rd2994, %rd2902;
	add.s64 	%rd3006, %rd3004, %rd2994;
	mov.b64 	{%r3932, %r3933}, %rd3005;
	shf.l.wrap.b32 	%r3934, %r3933, %r3932, 18;
	shf.l.wrap.b32 	%r3935, %r3932, %r3933, 18;
	mov.b64 	%rd3007, {%r3935, %r3934};
	shf.l.wrap.b32 	%r3936, %r3933, %r3932, 14;
	shf.l.wrap.b32 	%r3937, %r3932, %r3933, 14;
	mov.b64 	%rd3008, {%r3937, %r3936};
	xor.b64  	%rd3009, %rd3007, %rd3008;
	shf.l.wrap.b32 	%r3938, %r3932, %r3933, 23;
	shf.l.wrap.b32 	%r3939, %r3933, %r3932, 23;
	mov.b64 	%rd3010, {%r3939, %r3938};
	xor.b64  	%rd3011, %rd3009, %rd3010;
	and.b64  	%rd3012, %rd3005, %rd2979;
	not.b64 	%rd3013, %rd3005;
	and.b64  	%rd3014, %rd2953, %rd3013;
	or.b64  	%rd3015, %rd3012, %rd3014;
	ld.const.u64 	%rd3016, [K+312];
	add.s64 	%rd3017, %rd3015, %rd2927;
	add.s64 	%rd3018, %rd3017, %rd3011;
	add.s64 	%rd3019, %rd3018, %rd3016;
	add.s64 	%rd3020, %rd3019, %rd1497;
	mov.b64 	{%r3940, %r3941}, %rd3006;
	shf.l.wrap.b32 	%r3942, %r3941, %r3940, 4;
	shf.l.wrap.b32 	%r3943, %r3940, %r3941, 4;
	mov.b64 	%rd3021, {%r3943, %r3942};
	shf.l.wrap.b32 	%r3944, %r3940, %r3941, 30;
	shf.l.wrap.b32 	%r3945, %r3941, %r3940, 30;
	mov.b64 	%rd3022, {%r3945, %r3944};
	xor.b64  	%rd3023, %rd3021, %rd3022;
	shf.l.wrap.b32 	%r3946, %r3940, %r3941, 25;
	shf.l.wrap.b32 	%r3947, %r3941, %r3940, 25;
	mov.b64 	%rd3024, {%r3947, %r3946};
	xor.b64  	%rd3025, %rd3023, %rd3024;
	xor.b64  	%rd3026, %rd2980, %rd2954;
	and.b64  	%rd3027, %rd3006, %rd3026;
	and.b64  	%rd3028, %rd2980, %rd2954;
	xor.b64  	%rd3029, %rd3027, %rd3028;
	add.s64 	%rd3030, %rd3025, %rd3029;
	add.s64 	%rd3031, %rd3020, %rd2928;
	add.s64 	%rd3032, %rd3030, %rd3020;
	mov.b64 	{%r3948, %r3949}, %rd3031;
	shf.l.wrap.b32 	%r3950, %r3949, %r3948, 18;
	shf.l.wrap.b32 	%r3951, %r3948, %r3949, 18;
	mov.b64 	%rd3033, {%r3951, %r3950};
	shf.l.wrap.b32 	%r3952, %r3949, %r3948, 14;
	shf.l.wrap.b32 	%r3953, %r3948, %r3949, 14;
	mov.b64 	%rd3034, {%r3953, %r3952};
	xor.b64  	%rd3035, %rd3033, %rd3034;
	shf.l.wrap.b32 	%r3954, %r3948, %r3949, 23;
	shf.l.wrap.b32 	%r3955, %r3949, %r3948, 23;
	mov.b64 	%rd3036, {%r3955, %r3954};
	xor.b64  	%rd3037, %rd3035, %rd3036;
	and.b64  	%rd3038, %rd3031, %rd3005;
	not.b64 	%rd3039, %rd3031;
	and.b64  	%rd3040, %rd2979, %rd3039;
	or.b64  	%rd3041, %rd3038, %rd3040;
	ld.const.u64 	%rd3042, [K+320];
	add.s64 	%rd3043, %rd3041, %rd2953;
	add.s64 	%rd3044, %rd3043, %rd3037;
	add.s64 	%rd3045, %rd3044, %rd3042;
	add.s64 	%rd3046, %rd3045, %rd1510;
	mov.b64 	{%r3956, %r3957}, %rd3032;
	shf.l.wrap.b32 	%r3958, %r3957, %r3956, 4;
	shf.l.wrap.b32 	%r3959, %r3956, %r3957, 4;
	mov.b64 	%rd3047, {%r3959, %r3958};
	shf.l.wrap.b32 	%r3960, %r3956, %r3957, 30;
	shf.l.wrap.b32 	%r3961, %r3957, %r3956, 30;
	mov.b64 	%rd3048, {%r3961, %r3960};
	xor.b64  	%rd3049, %rd3047, %rd3048;
	shf.l.wrap.b32 	%r3962, %r3956, %r3957, 25;
	shf.l.wrap.b32 	%r3963, %r3957, %r3956, 25;
	mov.b64 	%rd3050, {%r3963, %r3962};
	xor.b64  	%rd3051, %rd3049, %rd3050;
	xor.b64  	%rd3052, %rd3006, %rd2980;
	and.b64  	%rd3053, %rd3032, %rd3052;
	and.b64  	%rd3054, %rd3006, %rd2980;
	xor.b64  	%rd3055, %rd3053, %rd3054;
	add.s64 	%rd3056, %rd3051, %rd3055;
	add.s64 	%rd3057, %rd3046, %rd2954;
	add.s64 	%rd3058, %rd3056, %rd3046;
	mov.b64 	{%r3964, %r3965}, %rd3057;
	shf.l.wrap.b32 	%r3966, %r3965, %r3964, 18;
	shf.l.wrap.b32 	%r3967, %r3964, %r3965, 18;
	mov.b64 	%rd3059, {%r3967, %r3966};
	shf.l.wrap.b32 	%r3968, %r3965, %r3964, 14;
	shf.l.wrap.b32 	%r3969, %r3964, %r3965, 14;
	mov.b64 	%rd3060, {%r3969, %r3968};
	xor.b64  	%rd3061, %rd3059, %rd3060;
	shf.l.wrap.b32 	%r3970, %r3964, %r3965, 23;
	shf.l.wrap.b32 	%r3971, %r3965, %r3964, 23;
	mov.b64 	%rd3062, {%r3971, %r3970};
	xor.b64  	%rd3063, %rd3061, %rd3062;
	and.b64  	%rd3064, %rd3057, %rd3031;
	not.b64 	%rd3065, %rd3057;
	and.b64  	%rd3066, %rd3005, %rd3065;
	or.b64  	%rd3067, %rd3064, %rd3066;
	ld.const.u64 	%rd3068, [K+328];
	add.s64 	%rd3069, %rd3067, %rd2979;
	add.s64 	%rd3070, %rd3069, %rd3063;
	add.s64 	%rd3071, %rd3070, %rd3068;
	add.s64 	%rd3072, %rd3071, %rd1523;
	mov.b64 	{%r3972, %r3973}, %rd3058;
	shf.l.wrap.b32 	%r3974, %r3973, %r3972, 4;
	shf.l.wrap.b32 	%r3975, %r3972, %r3973, 4;
	mov.b64 	%rd3073, {%r3975, %r3974};
	shf.l.wrap.b32 	%r3976, %r3972, %r3973, 30;
	shf.l.wrap.b32 	%r3977, %r3973, %r3972, 30;
	mov.b64 	%rd3074, {%r3977, %r3976};
	xor.b64  	%rd3075, %rd3073, %rd3074;
	shf.l.wrap.b32 	%r3978, %r3972, %r3973, 25;
	shf.l.wrap.b32 	%r3979, %r3973, %r3972, 25;
	mov.b64 	%rd3076, {%r3979, %r3978};
	xor.b64  	%rd3077, %rd3075, %rd3076;
	xor.b64  	%rd3078, %rd3032, %rd3006;
	and.b64  	%rd3079, %rd3058, %rd3078;
	and.b64  	%rd3080, %rd3032, %rd3006;
	xor.b64  	%rd3081, %rd3079, %rd3080;
	add.s64 	%rd3082, %rd3077, %rd3081;
	add.s64 	%rd3083, %rd3072, %rd2980;
	add.s64 	%rd3084, %rd3082, %rd3072;
	mov.b64 	{%r3980, %r3981}, %rd3083;
	shf.l.wrap.b32 	%r3982, %r3981, %r3980, 18;
	shf.l.wrap.b32 	%r3983, %r3980, %r3981, 18;
	mov.b64 	%rd3085, {%r3983, %r3982};
	shf.l.wrap.b32 	%r3984, %r3981, %r3980, 14;
	shf.l.wrap.b32 	%r3985, %r3980, %r3981, 14;
	mov.b64 	%rd3086, {%r3985, %r3984};
	xor.b64  	%rd3087, %rd3085, %rd3086;
	shf.l.wrap.b32 	%r3986, %r3980, %r3981, 23;
	shf.l.wrap.b32 	%r3987, %r3981, %r3980, 23;
	mov.b64 	%rd3088, {%r3987, %r3986};
	xor.b64  	%rd3089, %rd3087, %rd3088;
	and.b64  	%rd3090, %rd3083, %rd3057;
	not.b64 	%rd3091, %rd3083;
	and.b64  	%rd3092, %rd3031, %rd3091;
	or.b64  	%rd3093, %rd3090, %rd3092;
	ld.const.u64 	%rd3094, [K+336];
	add.s64 	%rd3095, %rd3093, %rd3005;
	add.s64 	%rd3096, %rd3095, %rd3089;
	add.s64 	%rd3097, %rd3096, %rd3094;
	add.s64 	%rd3098, %rd3097, %rd1536;
	mov.b64 	{%r3988, %r3989}, %rd3084;
	shf.l.wrap.b32 	%r3990, %r3989, %r3988, 4;
	shf.l.wrap.b32 	%r3991, %r3988, %r3989, 4;
	mov.b64 	%rd3099, {%r3991, %r3990};
	shf.l.wrap.b32 	%r3992, %r3988, %r3989, 30;
	shf.l.wrap.b32 	%r3993, %r3989, %r3988, 30;
	mov.b64 	%rd3100, {%r3993, %r3992};
	xor.b64  	%rd3101, %rd3099, %rd3100;
	shf.l.wrap.b32 	%r3994, %r3988, %r3989, 25;
	shf.l.wrap.b32 	%r3995, %r3989, %r3988, 25;
	mov.b64 	%rd3102, {%r3995, %r3994};
	xor.b64  	%rd3103, %rd3101, %rd3102;
	xor.b64  	%rd3104, %rd3058, %rd3032;
	and.b64  	%rd3105, %rd3084, %rd3104;
	and.b64  	%rd3106, %rd3058, %rd3032;
	xor.b64  	%rd3107, %rd3105, %rd3106;
	add.s64 	%rd3108, %rd3103, %rd3107;
	add.s64 	%rd3109, %rd3098, %rd3006;
	add.s64 	%rd3110, %rd3108, %rd3098;
	mov.b64 	{%r3996, %r3997}, %rd3109;
	shf.l.wrap.b32 	%r3998, %r3997, %r3996, 18;
	shf.l.wrap.b32 	%r3999, %r3996, %r3997, 18;
	mov.b64 	%rd3111, {%r3999, %r3998};
	shf.l.wrap.b32 	%r4000, %r3997, %r3996, 14;
	shf.l.wrap.b32 	%r4001, %r3996, %r3997, 14;
	mov.b64 	%rd3112, {%r4001, %r4000};
	xor.b64  	%rd3113, %rd3111, %rd3112;
	shf.l.wrap.b32 	%r4002, %r3996, %r3997, 23;
	shf.l.wrap.b32 	%r4003, %r3997, %r3996, 23;
	mov.b64 	%rd3114, {%r4003, %r4002};
	xor.b64  	%rd3115, %rd3113, %rd3114;
	and.b64  	%rd3116, %rd3109, %rd3083;
	not.b64 	%rd3117, %rd3109;
	and.b64  	%rd3118, %rd3057, %rd3117;
	or.b64  	%rd3119, %rd3116, %rd3118;
	ld.const.u64 	%rd3120, [K+344];
	add.s64 	%rd3121, %rd3119, %rd3031;
	add.s64 	%rd3122, %rd3121, %rd3115;
	add.s64 	%rd3123, %rd3122, %rd3120;
	add.s64 	%rd3124, %rd3123, %rd1549;
	mov.b64 	{%r4004, %r4005}, %rd3110;
	shf.l.wrap.b32 	%r4006, %r4005, %r4004, 4;
	shf.l.wrap.b32 	%r4007, %r4004, %r4005, 4;
	mov.b64 	%rd3125, {%r4007, %r4006};
	shf.l.wrap.b32 	%r4008, %r4004, %r4005, 30;
	shf.l.wrap.b32 	%r4009, %r4005, %r4004, 30;
	mov.b64 	%rd3126, {%r4009, %r4008};
	xor.b64  	%rd3127, %rd3125, %rd3126;
	shf.l.wrap.b32 	%r4010, %r4004, %r4005, 25;
	shf.l.wrap.b32 	%r4011, %r4005, %r4004, 25;
	mov.b64 	%rd3128, {%r4011, %r4010};
	xor.b64  	%rd3129, %rd3127, %rd3128;
	xor.b64  	%rd3130, %rd3084, %rd3058;
	and.b64  	%rd3131, %rd3110, %rd3130;
	and.b64  	%rd3132, %rd3084, %rd3058;
	xor.b64  	%rd3133, %rd3131, %rd3132;
	add.s64 	%rd3134, %rd3129, %rd3133;
	add.s64 	%rd3135, %rd3124, %rd3032;
	add.s64 	%rd3136, %rd3134, %rd3124;
	mov.b64 	{%r4012, %r4013}, %rd3135;
	shf.l.wrap.b32 	%r4014, %r4013, %r4012, 18;
	shf.l.wrap.b32 	%r4015, %r4012, %r4013, 18;
	mov.b64 	%rd3137, {%r4015, %r4014};
	shf.l.wrap.b32 	%r4016, %r4013, %r4012, 14;
	shf.l.wrap.b32 	%r4017, %r4012, %r4013, 14;
	mov.b64 	%rd3138, {%r4017, %r4016};
	xor.b64  	%rd3139, %rd3137, %rd3138;
	shf.l.wrap.b32 	%r4018, %r4012, %r4013, 23;
	shf.l.wrap.b32 	%r4019, %r4013, %r4012, 23;
	mov.b64 	%rd3140, {%r4019, %r4018};
	xor.b64  	%rd3141, %rd3139, %rd3140;
	and.b64  	%rd3142, %rd3135, %rd3109;
	not.b64 	%rd3143, %rd3135;
	and.b64  	%rd3144, %rd3083, %rd3143;
	or.b64  	%rd3145, %rd3142, %rd3144;
	ld.const.u64 	%rd3146, [K+352];
	add.s64 	%rd3147, %rd3145, %rd3057;
	add.s64 	%rd3148, %rd3147, %rd3141;
	add.s64 	%rd3149, %rd3148, %rd3146;
	add.s64 	%rd3150, %rd3149, %rd1562;
	mov.b64 	{%r4020, %r4021}, %rd3136;
	shf.l.wrap.b32 	%r4022, %r4021, %r4020, 4;
	shf.l.wrap.b32 	%r4023, %r4020, %r4021, 4;
	mov.b64 	%rd3151, {%r4023, %r4022};
	shf.l.wrap.b32 	%r4024, %r4020, %r4021, 30;
	shf.l.wrap.b32 	%r4025, %r4021, %r4020, 30;
	mov.b64 	%rd3152, {%r4025, %r4024};
	xor.b64  	%rd3153, %rd3151, %rd3152;
	shf.l.wrap.b32 	%r4026, %r4020, %r4021, 25;
	shf.l.wrap.b32 	%r4027, %r4021, %r4020, 25;
	mov.b64 	%rd3154, {%r4027, %r4026};
	xor.b64  	%rd3155, %rd3153, %rd3154;
	xor.b64  	%rd3156, %rd3110, %rd3084;
	and.b64  	%rd3157, %rd3136, %rd3156;
	and.b64  	%rd3158, %rd3110, %rd3084;
	xor.b64  	%rd3159, %rd3157, %rd3158;
	add.s64 	%rd3160, %rd3155, %rd3159;
	add.s64 	%rd3161, %rd3150, %rd3058;
	add.s64 	%rd3162, %rd3160, %rd3150;
	mov.b64 	{%r4028, %r4029}, %rd3161;
	shf.l.wrap.b32 	%r4030, %r4029, %r4028, 18;
	shf.l.wrap.b32 	%r4031, %r4028, %r4029, 18;
	mov.b64 	%rd3163, {%r4031, %r4030};
	shf.l.wrap.b32 	%r4032, %r4029, %r4028, 14;
	shf.l.wrap.b32 	%r4033, %r4028, %r4029, 14;
	mov.b64 	%rd3164, {%r4033, %r4032};
	xor.b64  	%rd3165, %rd3163, %rd3164;
	shf.l.wrap.b32 	%r4034, %r4028, %r4029, 23;
	shf.l.wrap.b32 	%r4035, %r4029, %r4028, 23;
	mov.b64 	%rd3166, {%r4035, %r4034};
	xor.b64  	%rd3167, %rd3165, %rd3166;
	and.b64  	%rd3168, %rd3161, %rd3135;
	not.b64 	%rd3169, %rd3161;
	and.b64  	%rd3170, %rd3109, %rd3169;
	or.b64  	%rd3171, %rd3168, %rd3170;
	ld.const.u64 	%rd3172, [K+360];
	add.s64 	%rd3173, %rd3171, %rd3083;
	add.s64 	%rd3174, %rd3173, %rd3167;
	add.s64 	%rd3175, %rd3174, %rd3172;
	add.s64 	%rd3176, %rd3175, %rd1575;
	mov.b64 	{%r4036, %r4037}, %rd3162;
	shf.l.wrap.b32 	%r4038, %r4037, %r4036, 4;
	shf.l.wrap.b32 	%r4039, %r4036, %r4037, 4;
	mov.b64 	%rd3177, {%r4039, %r4038};
	shf.l.wrap.b32 	%r4040, %r4036, %r4037, 30;
	shf.l.wrap.b32 	%r4041, %r4037, %r4036, 30;
	mov.b64 	%rd3178, {%r4041, %r4040};
	xor.b64  	%rd3179, %rd3177, %rd3178;
	shf.l.wrap.b32 	%r4042, %r4036, %r4037, 25;
	shf.l.wrap.b32 	%r4043, %r4037, %r4036, 25;
	mov.b64 	%rd3180, {%r4043, %r4042};
	xor.b64  	%rd3181, %rd3179, %rd3180;
	xor.b64  	%rd3182, %rd3136, %rd3110;
	and.b64  	%rd3183, %rd3162, %rd3182;
	and.b64  	%rd3184, %rd3136, %rd3110;
	xor.b64  	%rd3185, %rd3183, %rd3184;
	add.s64 	%rd3186, %rd3181, %rd3185;
	add.s64 	%rd3187, %rd3176, %rd3084;
	add.s64 	%rd3188, %rd3186, %rd3176;
	mov.b64 	{%r4044, %r4045}, %rd3187;
	shf.l.wrap.b32 	%r4046, %r4045, %r4044, 18;
	shf.l.wrap.b32 	%r4047, %r4044, %r4045, 18;
	mov.b64 	%rd3189, {%r4047, %r4046};
	shf.l.wrap.b32 	%r4048, %r4045, %r4044, 14;
	shf.l.wrap.b32 	%r4049, %r4044, %r4045, 14;
	mov.b64 	%rd3190, {%r4049, %r4048};
	xor.b64  	%rd3191, %rd3189, %rd3190;
	shf.l.wrap.b32 	%r4050, %r4044, %r4045, 23;
	shf.l.wrap.b32 	%r4051, %r4045, %r4044, 23;
	mov.b64 	%rd3192, {%r4051, %r4050};
	xor.b64  	%rd3193, %rd3191, %rd3192;
	and.b64  	%rd3194, %rd3187, %rd3161;
	not.b64 	%rd3195, %rd3187;
	and.b64  	%rd3196, %rd3135, %rd3195;
	or.b64  	%rd3197, %rd3194, %rd3196;
	ld.const.u64 	%rd3198, [K+368];
	add.s64 	%rd3199, %rd3197, %rd3109;
	add.s64 	%rd3200, %rd3199, %rd3193;
	add.s64 	%rd3201, %rd3200, %rd3198;
	add.s64 	%rd3202, %rd3201, %rd1588;
	mov.b64 	{%r4052, %r4053}, %rd3188;
	shf.l.wrap.b32 	%r4054, %r4053, %r4052, 4;
	shf.l.wrap.b32 	%r4055, %r4052, %r4053, 4;
	mov.b64 	%rd3203, {%r4055, %r4054};
	shf.l.wrap.b32 	%r4056, %r4052, %r4053, 30;
	shf.l.wrap.b32 	%r4057, %r4053, %r4052, 30;
	mov.b64 	%rd3204, {%r4057, %r4056};
	xor.b64  	%rd3205, %rd3203, %rd3204;
	shf.l.wrap.b32 	%r4058, %r4052, %r4053, 25;
	shf.l.wrap.b32 	%r4059, %r4053, %r4052, 25;
	mov.b64 	%rd3206, {%r4059, %r4058};
	xor.b64  	%rd3207, %rd3205, %rd3206;
	xor.b64  	%rd3208, %rd3162, %rd3136;
	and.b64  	%rd3209, %rd3188, %rd3208;
	and.b64  	%rd3210, %rd3162, %rd3136;
	xor.b64  	%rd3211, %rd3209, %rd3210;
	add.s64 	%rd3212, %rd3207, %rd3211;
	add.s64 	%rd3213, %rd3202, %rd3110;
	add.s64 	%rd3214, %rd3212, %rd3202;
	mov.b64 	{%r4060, %r4061}, %rd3213;
	shf.l.wrap.b32 	%r4062, %r4061, %r4060, 18;
	shf.l.wrap.b32 	%r4063, %r4060, %r4061, 18;
	mov.b64 	%rd3215, {%r4063, %r4062};
	shf.l.wrap.b32 	%r4064, %r4061, %r4060, 14;
	shf.l.wrap.b32 	%r4065, %r4060, %r4061, 14;
	mov.b64 	%rd3216, {%r4065, %r4064};
	xor.b64  	%rd3217, %rd3215, %rd3216;
	shf.l.wrap.b32 	%r4066, %r4060, %r4061, 23;
	shf.l.wrap.b32 	%r4067, %r4061, %r4060, 23;
	mov.b64 	%rd3218, {%r4067, %r4066};
	xor.b64  	%rd3219, %rd3217, %rd3218;
	and.b64  	%rd3220, %rd3213, %rd3187;
	not.b64 	%rd3221, %rd3213;
	and.b64  	%rd3222, %rd3161, %rd3221;
	or.b64  	%rd3223, %rd3220, %rd3222;
	ld.const.u64 	%rd3224, [K+376];
	add.s64 	%rd3225, %rd3223, %rd3135;
	add.s64 	%rd3226, %rd3225, %rd3219;
	add.s64 	%rd3227, %rd3226, %rd3224;
	add.s64 	%rd3228, %rd3227, %rd1601;
	mov.b64 	{%r4068, %r4069}, %rd3214;
	shf.l.wrap.b32 	%r4070, %r4069, %r4068, 4;
	shf.l.wrap.b32 	%r4071, %r4068, %r4069, 4;
	mov.b64 	%rd3229, {%r4071, %r4070};
	shf.l.wrap.b32 	%r4072, %r4068, %r4069, 30;
	shf.l.wrap.b32 	%r4073, %r4069, %r4068, 30;
	mov.b64 	%rd3230, {%r4073, %r4072};
	xor.b64  	%rd3231, %rd3229, %rd3230;
	shf.l.wrap.b32 	%r4074, %r4068, %r4069, 25;
	shf.l.wrap.b32 	%r4075, %r4069, %r4068, 25;
	mov.b64 	%rd3232, {%r4075, %r4074};
	xor.b64  	%rd3233, %rd3231, %rd3232;
	xor.b64  	%rd3234, %rd3188, %rd3162;
	and.b64  	%rd3235, %rd3214, %rd3234;
	and.b64  	%rd3236, %rd3188, %rd3162;
	xor.b64  	%rd3237, %rd3235, %rd3236;
	add.s64 	%rd3238, %rd3233, %rd3237;
	add.s64 	%rd3239, %rd3228, %rd3136;
	add.s64 	%rd3240, %rd3238, %rd3228;
	mov.b64 	{%r4076, %r4077}, %rd3239;
	shf.l.wrap.b32 	%r4078, %r4077, %r4076, 18;
	shf.l.wrap.b32 	%r4079, %r4076, %r4077, 18;
	mov.b64 	%rd3241, {%r4079, %r4078};
	shf.l.wrap.b32 	%r4080, %r4077, %r4076, 14;
	shf.l.wrap.b32 	%r4081, %r4076, %r4077, 14;
	mov.b64 	%rd3242, {%r4081, %r4080};
	xor.b64  	%rd3243, %rd3241, %rd3242;
	shf.l.wrap.b32 	%r4082, %r4076, %r4077, 23;
	shf.l.wrap.b32 	%r4083, %r4077, %r4076, 23;
	mov.b64 	%rd3244, {%r4083, %r4082};
	xor.b64  	%rd3245, %rd3243, %rd3244;
	and.b64  	%rd3246, %rd3239, %rd3213;
	not.b64 	%rd3247, %rd3239;
	and.b64  	%rd3248, %rd3187, %rd3247;
	or.b64  	%rd3249, %rd3246, %rd3248;
	ld.const.u64 	%rd3250, [K+384];
	add.s64 	%rd3251, %rd3249, %rd3161;
	add.s64 	%rd3252, %rd3251, %rd3245;
	add.s64 	%rd3253, %rd3252, %rd3250;
	add.s64 	%rd3254, %rd3253, %rd1614;
	mov.b64 	{%r4084, %r4085}, %rd3240;
	shf.l.wrap.b32 	%r4086, %r4085, %r4084, 4;
	shf.l.wrap.b32 	%r4087, %r4084, %r4085, 4;
	mov.b64 	%rd3255, {%r4087, %r4086};
	shf.l.wrap.b32 	%r4088, %r4084, %r4085, 30;
	shf.l.wrap.b32 	%r4089, %r4085, %r4084, 30;
	mov.b64 	%rd3256, {%r4089, %r4088};
	xor.b64  	%rd3257, %rd3255, %rd3256;
	shf.l.wrap.b32 	%r4090, %r4084, %r4085, 25;
	shf.l.wrap.b32 	%r4091, %r4085, %r4084, 25;
	mov.b64 	%rd3258, {%r4091, %r4090};
	xor.b64  	%rd3259, %rd3257, %rd3258;
	xor.b64  	%rd3260, %rd3214, %rd3188;
	and.b64  	%rd3261, %rd3240, %rd3260;
	and.b64  	%rd3262, %rd3214, %rd3188;
	xor.b64  	%rd3263, %rd3261, %rd3262;
	add.s64 	%rd3264, %rd3259, %rd3263;
	add.s64 	%rd3265, %rd3254, %rd3162;
	add.s64 	%rd3266, %rd3264, %rd3254;
	mov.b64 	{%r4092, %r4093}, %rd3265;
	shf.l.wrap.b32 	%r4094, %r4093, %r4092, 18;
	shf.l.wrap.b32 	%r4095, %r4092, %r4093, 18;
	mov.b64 	%rd3267, {%r4095, %r4094};
	shf.l.wrap.b32 	%r4096, %r4093, %r4092, 14;
	shf.l.wrap.b32 	%r4097, %r4092, %r4093, 14;
	mov.b64 	%rd3268, {%r4097, %r4096};
	xor.b64  	%rd3269, %rd3267, %rd3268;
	shf.l.wrap.b32 	%r4098, %r4092, %r4093, 23;
	shf.l.wrap.b32 	%r4099, %r4093, %r4092, 23;
	mov.b64 	%rd3270, {%r4099, %r4098};
	xor.b64  	%rd3271, %rd3269, %rd3270;
	and.b64  	%rd3272, %rd3265, %rd3239;
	not.b64 	%rd3273, %rd3265;
	and.b64  	%rd3274, %rd3213, %rd3273;
	or.b64  	%rd3275, %rd3272, %rd3274;
	ld.const.u64 	%rd3276, [K+392];
	add.s64 	%rd3277, %rd3275, %rd3187;
	add.s64 	%rd3278, %rd3277, %rd3271;
	add.s64 	%rd3279, %rd3278, %rd3276;
	add.s64 	%rd3280, %rd3279, %rd1627;
	mov.b64 	{%r4100, %r4101}, %rd3266;
	shf.l.wrap.b32 	%r4102, %r4101, %r4100, 4;
	shf.l.wrap.b32 	%r4103, %r4100, %r4101, 4;
	mov.b64 	%rd3281, {%r4103, %r4102};
	shf.l.wrap.b32 	%r4104, %r4100, %r4101, 30;
	shf.l.wrap.b32 	%r4105, %r4101, %r4100, 30;
	mov.b64 	%rd3282, {%r4105, %r4104};
	xor.b64  	%rd3283, %rd3281, %rd3282;
	shf.l.wrap.b32 	%r4106, %r4100, %r4101, 25;
	shf.l.wrap.b32 	%r4107, %r4101, %r4100, 25;
	mov.b64 	%rd3284, {%r4107, %r4106};
	xor.b64  	%rd3285, %rd3283, %rd3284;
	xor.b64  	%rd3286, %rd3240, %rd3214;
	and.b64  	%rd3287, %rd3266, %rd3286;
	and.b64  	%rd3288, %rd3240, %rd3214;
	xor.b64  	%rd3289, %rd3287, %rd3288;
	add.s64 	%rd3290, %rd3285, %rd3289;
	add.s64 	%rd3291, %rd3280, %rd3188;
	add.s64 	%rd3292, %rd3290, %rd3280;
	mov.b64 	{%r4108, %r4109}, %rd3291;
	shf.l.wrap.b32 	%r4110, %r4109, %r4108, 18;
	shf.l.wrap.b32 	%r4111, %r4108, %r4109, 18;
	mov.b64 	%rd3293, {%r4111, %r4110};
	shf.l.wrap.b32 	%r4112, %r4109, %r4108, 14;
	shf.l.wrap.b32 	%r4113, %r4108, %r4109, 14;
	mov.b64 	%rd3294, {%r4113, %r4112};
	xor.b64  	%rd3295, %rd3293, %rd3294;
	shf.l.wrap.b32 	%r4114, %r4108, %r4109, 23;
	shf.l.wrap.b32 	%r4115, %r4109, %r4108, 23;
	mov.b64 	%rd3296, {%r4115, %r4114};
	xor.b64  	%rd3297, %rd3295, %rd3296;
	and.b64  	%rd3298, %rd3291, %rd3265;
	not.b64 	%rd3299, %rd3291;
	and.b64  	%rd3300, %rd3239, %rd3299;
	or.b64  	%rd3301, %rd3298, %rd3300;
	ld.const.u64 	%rd3302, [K+400];
	add.s64 	%rd3303, %rd3301, %rd3213;
	add.s64 	%rd3304, %rd3303, %rd3297;
	add.s64 	%rd3305, %rd3304, %rd3302;
	add.s64 	%rd3306, %rd3305, %rd1640;
	mov.b64 	{%r4116, %r4117}, %rd3292;
	shf.l.wrap.b32 	%r4118, %r4117, %r4116, 4;
	shf.l.wrap.b32 	%r4119, %r4116, %r4117, 4;
	mov.b64 	%rd3307, {%r4119, %r4118};
	shf.l.wrap.b32 	%r4120, %r4116, %r4117, 30;
	shf.l.wrap.b32 	%r4121, %r4117, %r4116, 30;
	mov.b64 	%rd3308, {%r4121, %r4120};
	xor.b64  	%rd3309, %rd3307, %rd3308;
	shf.l.wrap.b32 	%r4122, %r4116, %r4117, 25;
	shf.l.wrap.b32 	%r4123, %r4117, %r4116, 25;
	mov.b64 	%rd3310, {%r4123, %r4122};
	xor.b64  	%rd3311, %rd3309, %rd3310;
	xor.b64  	%rd3312, %rd3266, %rd3240;
	and.b64  	%rd3313, %rd3292, %rd3312;
	and.b64  	%rd3314, %rd3266, %rd3240;
	xor.b64  	%rd3315, %rd3313, %rd3314;
	add.s64 	%rd3316, %rd3311, %rd3315;
	add.s64 	%rd3317, %rd3306, %rd3214;
	add.s64 	%rd3318, %rd3316, %rd3306;
	mov.b64 	{%r4124, %r4125}, %rd3317;
	shf.l.wrap.b32 	%r4126, %r4125, %r4124, 18;
	shf.l.wrap.b32 	%r4127, %r4124, %r4125, 18;
	mov.b64 	%rd3319, {%r4127, %r4126};
	shf.l.wrap.b32 	%r4128, %r4125, %r4124, 14;
	shf.l.wrap.b32 	%r4129, %r4124, %r4125, 14;
	mov.b64 	%rd3320, {%r4129, %r4128};
	xor.b64  	%rd3321, %rd3319, %rd3320;
	shf.l.wrap.b32 	%r4130, %r4124, %r4125, 23;
	shf.l.wrap.b32 	%r4131, %r4125, %r4124, 23;
	mov.b64 	%rd3322, {%r4131, %r4130};
	xor.b64  	%rd3323, %rd3321, %rd3322;
	and.b64  	%rd3324, %rd3317, %rd3291;
	not.b64 	%rd3325, %rd3317;
	and.b64  	%rd3326, %rd3265, %rd3325;
	or.b64  	%rd3327, %rd3324, %rd3326;
	ld.const.u64 	%rd3328, [K+408];
	add.s64 	%rd3329, %rd3327, %rd3239;
	add.s64 	%rd3330, %rd3329, %rd3323;
	add.s64 	%rd3331, %rd3330, %rd3328;
	add.s64 	%rd3332, %rd3331, %rd1653;
	mov.b64 	{%r4132, %r4133}, %rd3318;
	shf.l.wrap.b32 	%r4134, %r4133, %r4132, 4;
	shf.l.wrap.b32 	%r4135, %r4132, %r4133, 4;
	mov.b64 	%rd3333, {%r4135, %r4134};
	shf.l.wrap.b32 	%r4136, %r4132, %r4133, 30;
	shf.l.wrap.b32 	%r4137, %r4133, %r4132, 30;
	mov.b64 	%rd3334, {%r4137, %r4136};
	xor.b64  	%rd3335, %rd3333, %rd3334;
	shf.l.wrap.b32 	%r4138, %r4132, %r4133, 25;
	shf.l.wrap.b32 	%r4139, %r4133, %r4132, 25;
	mov.b64 	%rd3336, {%r4139, %r4138};
	xor.b64  	%rd3337, %rd3335, %rd3336;
	xor.b64  	%rd3338, %rd3292, %rd3266;
	and.b64  	%rd3339, %rd3318, %rd3338;
	and.b64  	%rd3340, %rd3292, %rd3266;
	xor.b64  	%rd3341, %rd3339, %rd3340;
	add.s64 	%rd3342, %rd3337, %rd3341;
	add.s64 	%rd3343, %rd3332, %rd3240;
	add.s64 	%rd3344, %rd3342, %rd3332;
	mov.b64 	{%r4140, %r4141}, %rd3343;
	shf.l.wrap.b32 	%r4142, %r4141, %r4140, 18;
	shf.l.wrap.b32 	%r4143, %r4140, %r4141, 18;
	mov.b64 	%rd3345, {%r4143, %r4142};
	shf.l.wrap.b32 	%r4144, %r4141, %r4140, 14;
	shf.l.wrap.b32 	%r4145, %r4140, %r4141, 14;
	mov.b64 	%rd3346, {%r4145, %r4144};
	xor.b64  	%rd3347, %rd3345, %rd3346;
	shf.l.wrap.b32 	%r4146, %r4140, %r4141, 23;
	shf.l.wrap.b32 	%r4147, %r4141, %r4140, 23;
	mov.b64 	%rd3348, {%r4147, %r4146};
	xor.b64  	%rd3349, %rd3347, %rd3348;
	and.b64  	%rd3350, %rd3343, %rd3317;
	not.b64 	%rd3351, %rd3343;
	and.b64  	%rd3352, %rd3291, %rd3351;
	or.b64  	%rd3353, %rd3350, %rd3352;
	ld.const.u64 	%rd3354, [K+416];
	add.s64 	%rd3355, %rd3353, %rd3265;
	add.s64 	%rd3356, %rd3355, %rd3349;
	add.s64 	%rd3357, %rd3356, %rd3354;
	add.s64 	%rd3358, %rd3357, %rd1666;
	mov.b64 	{%r4148, %r4149}, %rd3344;
	shf.l.wrap.b32 	%r4150, %r4149, %r4148, 4;
	shf.l.wrap.b32 	%r4151, %r4148, %r4149, 4;
	mov.b64 	%rd3359, {%r4151, %r4150};
	shf.l.wrap.b32 	%r4152, %r4148, %r4149, 30;
	shf.l.wrap.b32 	%r4153, %r4149, %r4148, 30;
	mov.b64 	%rd3360, {%r4153, %r4152};
	xor.b64  	%rd3361, %rd3359, %rd3360;
	shf.l.wrap.b32 	%r4154, %r4148, %r4149, 25;
	shf.l.wrap.b32 	%r4155, %r4149, %r4148, 25;
	mov.b64 	%rd3362, {%r4155, %r4154};
	xor.b64  	%rd3363, %rd3361, %rd3362;
	xor.b64  	%rd3364, %rd3318, %rd3292;
	and.b64  	%rd3365, %rd3344, %rd3364;
	and.b64  	%rd3366, %rd3318, %rd3292;
	xor.b64  	%rd3367, %rd3365, %rd3366;
	add.s64 	%rd3368, %rd3363, %rd3367;
	add.s64 	%rd3369, %rd3358, %rd3266;
	add.s64 	%rd3370, %rd3368, %rd3358;
	mov.b64 	{%r4156, %r4157}, %rd3369;
	shf.l.wrap.b32 	%r4158, %r4157, %r4156, 18;
	shf.l.wrap.b32 	%r4159, %r4156, %r4157, 18;
	mov.b64 	%rd3371, {%r4159, %r4158};
	shf.l.wrap.b32 	%r4160, %r4157, %r4156, 14;
	shf.l.wrap.b32 	%r4161, %r4156, %r4157, 14;
	mov.b64 	%rd3372, {%r4161, %r4160};
	xor.b64  	%rd3373, %rd3371, %rd3372;
	shf.l.wrap.b32 	%r4162, %r4156, %r4157, 23;
	shf.l.wrap.b32 	%r4163, %r4157, %r4156, 23;
	mov.b64 	%rd3374, {%r4163, %r4162};
	xor.b64  	%rd3375, %rd3373, %rd3374;
	and.b64  	%rd3376, %rd3369, %rd3343;
	not.b64 	%rd3377, %rd3369;
	and.b64  	%rd3378, %rd3317, %rd3377;
	or.b64  	%rd3379, %rd3376, %rd3378;
	ld.const.u64 	%rd3380, [K+424];
	add.s64 	%rd3381, %rd3379, %rd3291;
	add.s64 	%rd3382, %rd3381, %rd3375;
	add.s64 	%rd3383, %rd3382, %rd3380;
	add.s64 	%rd3384, %rd3383, %rd1679;
	mov.b64 	{%r4164, %r4165}, %rd3370;
	shf.l.wrap.b32 	%r4166, %r4165, %r4164, 4;
	shf.l.wrap.b32 	%r4167, %r4164, %r4165, 4;
	mov.b64 	%rd3385, {%r4167, %r4166};
	shf.l.wrap.b32 	%r4168, %r4164, %r4165, 30;
	shf.l.wrap.b32 	%r4169, %r4165, %r4164, 30;
	mov.b64 	%rd3386, {%r4169, %r4168};
	xor.b64  	%rd3387, %rd3385, %rd3386;
	shf.l.wrap.b32 	%r4170, %r4164, %r4165, 25;
	shf.l.wrap.b32 	%r4171, %r4165, %r4164, 25;
	mov.b64 	%rd3388, {%r4171, %r4170};
	xor.b64  	%rd3389, %rd3387, %rd3388;
	xor.b64  	%rd3390, %rd3344, %rd3318;
	and.b64  	%rd3391, %rd3370, %rd3390;
	and.b64  	%rd3392, %rd3344, %rd3318;
	xor.b64  	%rd3393, %rd3391, %rd3392;
	add.s64 	%rd3394, %rd3389, %rd3393;
	add.s64 	%rd3395, %rd3384, %rd3292;
	add.s64 	%rd3396, %rd3394, %rd3384;
	mov.b64 	{%r4172, %r4173}, %rd3395;
	shf.l.wrap.b32 	%r4174, %r4173, %r4172, 18;
	shf.l.wrap.b32 	%r4175, %r4172, %r4173, 18;
	mov.b64 	%rd3397, {%r4175, %r4174};
	shf.l.wrap.b32 	%r4176, %r4173, %r4172, 14;
	shf.l.wrap.b32 	%r4177, %r4172, %r4173, 14;
	mov.b64 	%rd3398, {%r4177, %r4176};
	xor.b64  	%rd3399, %rd3397, %rd3398;
	shf.l.wrap.b32 	%r4178, %r4172, %r4173, 23;
	shf.l.wrap.b32 	%r4179, %r4173, %r4172, 23;
	mov.b64 	%rd3400, {%r4179, %r4178};
	xor.b64  	%rd3401, %rd3399, %rd3400;
	and.b64  	%rd3402, %rd3395, %rd3369;
	not.b64 	%rd3403, %rd3395;
	and.b64  	%rd3404, %rd3343, %rd3403;
	or.b64  	%rd3405, %rd3402, %rd3404;
	ld.const.u64 	%rd3406, [K+432];
	add.s64 	%rd3407, %rd3405, %rd3317;
	add.s64 	%rd3408, %rd3407, %rd3401;
	add.s64 	%rd3409, %rd3408, %rd3406;
	add.s64 	%rd3410, %rd3409, %rd1692;
	mov.b64 	{%r4180, %r4181}, %rd3396;
	shf.l.wrap.b32 	%r4182, %r4181, %r4180, 4;
	shf.l.wrap.b32 	%r4183, %r4180, %r4181, 4;
	mov.b64 	%rd3411, {%r4183, %r4182};
	shf.l.wrap.b32 	%r4184, %r4180, %r4181, 30;
	shf.l.wrap.b32 	%r4185, %r4181, %r4180, 30;
	mov.b64 	%rd3412, {%r4185, %r4184};
	xor.b64  	%rd3413, %rd3411, %rd3412;
	shf.l.wrap.b32 	%r4186, %r4180, %r4181, 25;
	shf.l.wrap.b32 	%r4187, %r4181, %r4180, 25;
	mov.b64 	%rd3414, {%r4187, %r4186};
	xor.b64  	%rd3415, %rd3413, %rd3414;
	xor.b64  	%rd3416, %rd3370, %rd3344;
	and.b64  	%rd3417, %rd3396, %rd3416;
	and.b64  	%rd3418, %rd3370, %rd3344;
	xor.b64  	%rd3419, %rd3417, %rd3418;
	add.s64 	%rd3420, %rd3415, %rd3419;
	add.s64 	%rd3421, %rd3410, %rd3318;
	add.s64 	%rd3422, %rd3420, %rd3410;
	mov.b64 	{%r4188, %r4189}, %rd3421;
	shf.l.wrap.b32 	%r4190, %r4189, %r4188, 18;
	shf.l.wrap.b32 	%r4191, %r4188, %r4189, 18;
	mov.b64 	%rd3423, {%r4191, %r4190};
	shf.l.wrap.b32 	%r4192, %r4189, %r4188, 14;
	shf.l.wrap.b32 	%r4193, %r4188, %r4189, 14;
	mov.b64 	%rd3424, {%r4193, %r4192};
	xor.b64  	%rd3425, %rd3423, %rd3424;
	shf.l.wrap.b32 	%r4194, %r4188, %r4189, 23;
	shf.l.wrap.b32 	%r4195, %r4189, %r4188, 23;
	mov.b64 	%rd3426, {%r4195, %r4194};
	xor.b64  	%rd3427, %rd3425, %rd3426;
	and.b64  	%rd3428, %rd3421, %rd3395;
	not.b64 	%rd3429, %rd3421;
	and.b64  	%rd3430, %rd3369, %rd3429;
	or.b64  	%rd3431, %rd3428, %rd3430;
	ld.const.u64 	%rd3432, [K+440];
	add.s64 	%rd3433, %rd3431, %rd3343;
	add.s64 	%rd3434, %rd3433, %rd3427;
	add.s64 	%rd3435, %rd3434, %rd3432;
	add.s64 	%rd3436, %rd3435, %rd1705;
	mov.b64 	{%r4196, %r4197}, %rd3422;
	shf.l.wrap.b32 	%r4198, %r4197, %r4196, 4;
	shf.l.wrap.b32 	%r4199, %r4196, %r4197, 4;
	mov.b64 	%rd3437, {%r4199, %r4198};
	shf.l.wrap.b32 	%r4200, %r4196, %r4197, 30;
	shf.l.wrap.b32 	%r4201, %r4197, %r4196, 30;
	mov.b64 	%rd3438, {%r4201, %r4200};
	xor.b64  	%rd3439, %rd3437, %rd3438;
	shf.l.wrap.b32 	%r4202, %r4196, %r4197, 25;
	shf.l.wrap.b32 	%r4203, %r4197, %r4196, 25;
	mov.b64 	%rd3440, {%r4203, %r4202};
	xor.b64  	%rd3441, %rd3439, %rd3440;
	xor.b64  	%rd3442, %rd3396, %rd3370;
	and.b64  	%rd3443, %rd3422, %rd3442;
	and.b64  	%rd3444, %rd3396, %rd3370;
	xor.b64  	%rd3445, %rd3443, %rd3444;
	add.s64 	%rd3446, %rd3441, %rd3445;
	add.s64 	%rd3447, %rd3436, %rd3344;
	add.s64 	%rd3448, %rd3446, %rd3436;
	mov.b64 	{%r4204, %r4205}, %rd3447;
	shf.l.wrap.b32 	%r4206, %r4205, %r4204, 18;
	shf.l.wrap.b32 	%r4207, %r4204, %r4205, 18;
	mov.b64 	%rd3449, {%r4207, %r4206};
	shf.l.wrap.b32 	%r4208, %r4205, %r4204, 14;
	shf.l.wrap.b32 	%r4209, %r4204, %r4205, 14;
	mov.b64 	%rd3450, {%r4209, %r4208};
	xor.b64  	%rd3451, %rd3449, %rd3450;
	shf.l.wrap.b32 	%r4210, %r4204, %r4205, 23;
	shf.l.wrap.b32 	%r4211, %r4205, %r4204, 23;
	mov.b64 	%rd3452, {%r4211, %r4210};
	xor.b64  	%rd3453, %rd3451, %rd3452;
	and.b64  	%rd3454, %rd3447, %rd3421;
	not.b64 	%rd3455, %rd3447;
	and.b64  	%rd3456, %rd3395, %rd3455;
	or.b64  	%rd3457, %rd3454, %rd3456;
	ld.const.u64 	%rd3458, [K+448];
	add.s64 	%rd3459, %rd3457, %rd3369;
	add.s64 	%rd3460, %rd3459, %rd3453;
	add.s64 	%rd3461, %rd3460, %rd3458;
	add.s64 	%rd3462, %rd3461, %rd1718;
	mov.b64 	{%r4212, %r4213}, %rd3448;
	shf.l.wrap.b32 	%r4214, %r4213, %r4212, 4;
	shf.l.wrap.b32 	%r4215, %r4212, %r4213, 4;
	mov.b64 	%rd3463, {%r4215, %r4214};
	shf.l.wrap.b32 	%r4216, %r4212, %r4213, 30;
	shf.l.wrap.b32 	%r4217, %r4213, %r4212, 30;
	mov.b64 	%rd3464, {%r4217, %r4216};
	xor.b64  	%rd3465, %rd3463, %rd3464;
	shf.l.wrap.b32 	%r4218, %r4212, %r4213, 25;
	shf.l.wrap.b32 	%r4219, %r4213, %r4212, 25;
	mov.b64 	%rd3466, {%r4219, %r4218};
	xor.b64  	%rd3467, %rd3465, %rd3466;
	xor.b64  	%rd3468, %rd3422, %rd3396;
	and.b64  	%rd3469, %rd3448, %rd3468;
	and.b64  	%rd3470, %rd3422, %rd3396;
	xor.b64  	%rd3471, %rd3469, %rd3470;
	add.s64 	%rd3472, %rd3467, %rd3471;
	add.s64 	%rd3473, %rd3462, %rd3370;
	add.s64 	%rd3474, %rd3472, %rd3462;
	mov.b64 	{%r4220, %r4221}, %rd3473;
	shf.l.wrap.b32 	%r4222, %r4221, %r4220, 18;
	shf.l.wrap.b32 	%r4223, %r4220, %r4221, 18;
	mov.b64 	%rd3475, {%r4223, %r4222};
	shf.l.wrap.b32 	%r4224, %r4221, %r4220, 14;
	shf.l.wrap.b32 	%r4225, %r4220, %r4221, 14;
	mov.b64 	%rd3476, {%r4225, %r4224};
	xor.b64  	%rd3477, %rd3475, %rd3476;
	shf.l.wrap.b32 	%r4226, %r4220, %r4221, 23;
	shf.l.wrap.b32 	%r4227, %r4221, %r4220, 23;
	mov.b64 	%rd3478, {%r4227, %r4226};
	xor.b64  	%rd3479, %rd3477, %rd3478;
	and.b64  	%rd3480, %rd3473, %rd3447;
	not.b64 	%rd3481, %rd3473;
	and.b64  	%rd3482, %rd3421, %rd3481;
	or.b64  	%rd3483, %rd3480, %rd3482;
	ld.const.u64 	%rd3484, [K+456];
	add.s64 	%rd3485, %rd3483, %rd3395;
	add.s64 	%rd3486, %rd3485, %rd3479;
	add.s64 	%rd3487, %rd3486, %rd3484;
	add.s64 	%rd3488, %rd3487, %rd1731;
	mov.b64 	{%r4228, %r4229}, %rd3474;
	shf.l.wrap.b32 	%r4230, %r4229, %r4228, 4;
	shf.l.wrap.b32 	%r4231, %r4228, %r4229, 4;
	mov.b64 	%rd3489, {%r4231, %r4230};
	shf.l.wrap.b32 	%r4232, %r4228, %r4229, 30;
	shf.l.wrap.b32 	%r4233, %r4229, %r4228, 30;
	mov.b64 	%rd3490, {%r4233, %r4232};
	xor.b64  	%rd3491, %rd3489, %rd3490;
	shf.l.wrap.b32 	%r4234, %r4228, %r4229, 25;
	shf.l.wrap.b32 	%r4235, %r4229, %r4228, 25;
	mov.b64 	%rd3492, {%r4235, %r4234};
	xor.b64  	%rd3493, %rd3491, %rd3492;
	xor.b64  	%rd3494, %rd3448, %rd3422;
	and.b64  	%rd3495, %rd3474, %rd3494;
	and.b64  	%rd3496, %rd3448, %rd3422;
	xor.b64  	%rd3497, %rd3495, %rd3496;
	add.s64 	%rd3498, %rd3493, %rd3497;
	add.s64 	%rd3499, %rd3488, %rd3396;
	add.s64 	%rd3500, %rd3498, %rd3488;
	mov.b64 	{%r4236, %r4237}, %rd3499;
	shf.l.wrap.b32 	%r4238, %r4237, %r4236, 18;
	shf.l.wrap.b32 	%r4239, %r4236, %r4237, 18;
	mov.b64 	%rd3501, {%r4239, %r4238};
	shf.l.wrap.b32 	%r4240, %r4237, %r4236, 14;
	shf.l.wrap.b32 	%r4241, %r4236, %r4237, 14;
	mov.b64 	%rd3502, {%r4241, %r4240};
	xor.b64  	%rd3503, %rd3501, %rd3502;
	shf.l.wrap.b32 	%r4242, %r4236, %r4237, 23;
	shf.l.wrap.b32 	%r4243, %r4237, %r4236, 23;
	mov.b64 	%rd3504, {%r4243, %r4242};
	xor.b64  	%rd3505, %rd3503, %rd3504;
	and.b64  	%rd3506, %rd3499, %rd3473;
	not.b64 	%rd3507, %rd3499;
	and.b64  	%rd3508, %rd3447, %rd3507;
	or.b64  	%rd3509, %rd3506, %rd3508;
	ld.const.u64 	%rd3510, [K+464];
	add.s64 	%rd3511, %rd3509, %rd3421;
	add.s64 	%rd3512, %rd3511, %rd3505;
	add.s64 	%rd3513, %rd3512, %rd3510;
	add.s64 	%rd3514, %rd3513, %rd1744;
	mov.b64 	{%r4244, %r4245}, %rd3500;
	shf.l.wrap.b32 	%r4246, %r4245, %r4244, 4;
	shf.l.wrap.b32 	%r4247, %r4244, %r4245, 4;
	mov.b64 	%rd3515, {%r4247, %r4246};
	shf.l.wrap.b32 	%r4248, %r4244, %r4245, 30;
	shf.l.wrap.b32 	%r4249, %r4245, %r4244, 30;
	mov.b64 	%rd3516, {%r4249, %r4248};
	xor.b64  	%rd3517, %rd3515, %rd3516;
	shf.l.wrap.b32 	%r4250, %r4244, %r4245, 25;
	shf.l.wrap.b32 	%r4251, %r4245, %r4244, 25;
	mov.b64 	%rd3518, {%r4251, %r4250};
	xor.b64  	%rd3519, %rd3517, %rd3518;
	xor.b64  	%rd3520, %rd3474, %rd3448;
	and.b64  	%rd3521, %rd3500, %rd3520;
	and.b64  	%rd3522, %rd3474, %rd3448;
	xor.b64  	%rd3523, %rd3521, %rd3522;
	add.s64 	%rd3524, %rd3519, %rd3523;
	add.s64 	%rd3525, %rd3514, %rd3422;
	add.s64 	%rd3526, %rd3524, %rd3514;
	mov.b64 	{%r4252, %r4253}, %rd3525;
	shf.l.wrap.b32 	%r4254, %r4253, %r4252, 18;
	shf.l.wrap.b32 	%r4255, %r4252, %r4253, 18;
	mov.b64 	%rd3527, {%r4255, %r4254};
	shf.l.wrap.b32 	%r4256, %r4253, %r4252, 14;
	shf.l.wrap.b32 	%r4257, %r4252, %r4253, 14;
	mov.b64 	%rd3528, {%r4257, %r4256};
	xor.b64  	%rd3529, %rd3527, %rd3528;
	shf.l.wrap.b32 	%r4258, %r4252, %r4253, 23;
	shf.l.wrap.b32 	%r4259, %r4253, %r4252, 23;
	mov.b64 	%rd3530, {%r4259, %r4258};
	xor.b64  	%rd3531, %rd3529, %rd3530;
	and.b64  	%rd3532, %rd3525, %rd3499;
	not.b64 	%rd3533, %rd3525;
	and.b64  	%rd3534, %rd3473, %rd3533;
	or.b64  	%rd3535, %rd3532, %rd3534;
	ld.const.u64 	%rd3536, [K+472];
	add.s64 	%rd3537, %rd3535, %rd3447;
	add.s64 	%rd3538, %rd3537, %rd3531;
	add.s64 	%rd3539, %rd3538, %rd3536;
	add.s64 	%rd3540, %rd3539, %rd1757;
	mov.b64 	{%r4260, %r4261}, %rd3526;
	shf.l.wrap.b32 	%r4262, %r4261, %r4260, 4;
	shf.l.wrap.b32 	%r4263, %r4260, %r4261, 4;
	mov.b64 	%rd3541, {%r4263, %r4262};
	shf.l.wrap.b32 	%r4264, %r4260, %r4261, 30;
	shf.l.wrap.b32 	%r4265, %r4261, %r4260, 30;
	mov.b64 	%rd3542, {%r4265, %r4264};
	xor.b64  	%rd3543, %rd3541, %rd3542;
	shf.l.wrap.b32 	%r4266, %r4260, %r4261, 25;
	shf.l.wrap.b32 	%r4267, %r4261, %r4260, 25;
	mov.b64 	%rd3544, {%r4267, %r4266};
	xor.b64  	%rd3545, %rd3543, %rd3544;
	xor.b64  	%rd3546, %rd3500, %rd3474;
	and.b64  	%rd3547, %rd3526, %rd3546;
	and.b64  	%rd3548, %rd3500, %rd3474;
	xor.b64  	%rd3549, %rd3547, %rd3548;
	add.s64 	%rd3550, %rd3545, %rd3549;
	add.s64 	%rd3551, %rd3540, %rd3448;
	add.s64 	%rd3552, %rd3550, %rd3540;
	mov.b64 	{%r4268, %r4269}, %rd3551;
	shf.l.wrap.b32 	%r4270, %r4269, %r4268, 18;
	shf.l.wrap.b32 	%r4271, %r4268, %r4269, 18;
	mov.b64 	%rd3553, {%r4271, %r4270};
	shf.l.wrap.b32 	%r4272, %r4269, %r4268, 14;
	shf.l.wrap.b32 	%r4273, %r4268, %r4269, 14;
	mov.b64 	%rd3554, {%r4273, %r4272};
	xor.b64  	%rd3555, %rd3553, %rd3554;
	shf.l.wrap.b32 	%r4274, %r4268, %r4269, 23;
	shf.l.wrap.b32 	%r4275, %r4269, %r4268, 23;
	mov.b64 	%rd3556, {%r4275, %r4274};
	xor.b64  	%rd3557, %rd3555, %rd3556;
	and.b64  	%rd3558, %rd3551, %rd3525;
	not.b64 	%rd3559, %rd3551;
	and.b64  	%rd3560, %rd3499, %rd3559;
	or.b64  	%rd3561, %rd3558, %rd3560;
	ld.const.u64 	%rd3562, [K+480];
	add.s64 	%rd3563, %rd3561, %rd3473;
	add.s64 	%rd3564, %rd3563, %rd3557;
	add.s64 	%rd3565, %rd3564, %rd3562;
	add.s64 	%rd3566, %rd3565, %rd1770;
	mov.b64 	{%r4276, %r4277}, %rd3552;
	shf.l.wrap.b32 	%r4278, %r4277, %r4276, 4;
	shf.l.wrap.b32 	%r4279, %r4276, %r4277, 4;
	mov.b64 	%rd3567, {%r4279, %r4278};
	shf.l.wrap.b32 	%r4280, %r4276, %r4277, 30;
	shf.l.wrap.b32 	%r4281, %r4277, %r4276, 30;
	mov.b64 	%rd3568, {%r4281, %r4280};
	xor.b64  	%rd3569, %rd3567, %rd3568;
	shf.l.wrap.b32 	%r4282, %r4276, %r4277, 25;
	shf.l.wrap.b32 	%r4283, %r4277, %r4276, 25;
	mov.b64 	%rd3570, {%r4283, %r4282};
	xor.b64  	%rd3571, %rd3569, %rd3570;
	xor.b64  	%rd3572, %rd3526, %rd3500;
	and.b64  	%rd3573, %rd3552, %rd3572;
	and.b64  	%rd3574, %rd3526, %rd3500;
	xor.b64  	%rd3575, %rd3573, %rd3574;
	add.s64 	%rd3576, %rd3571, %rd3575;
	add.s64 	%rd3577, %rd3566, %rd3474;
	add.s64 	%rd3578, %rd3576, %rd3566;
	mov.b64 	{%r4284, %r4285}, %rd3577;
	shf.l.wrap.b32 	%r4286, %r4285, %r4284, 18;
	shf.l.wrap.b32 	%r4287, %r4284, %r4285, 18;
	mov.b64 	%rd3579, {%r4287, %r4286};
	shf.l.wrap.b32 	%r4288, %r4285, %r4284, 14;
	shf.l.wrap.b32 	%r4289, %r4284, %r4285, 14;
	mov.b64 	%rd3580, {%r4289, %r4288};
	xor.b64  	%rd3581, %rd3579, %rd3580;
	shf.l.wrap.b32 	%r4290, %r4284, %r4285, 23;
	shf.l.wrap.b32 	%r4291, %r4285, %r4284, 23;
	mov.b64 	%rd3582, {%r4291, %r4290};
	xor.b64  	%rd3583, %rd3581, %rd3582;
	and.b64  	%rd3584, %rd3577, %rd3551;
	not.b64 	%rd3585, %rd3577;
	and.b64  	%rd3586, %rd3525, %rd3585;
	or.b64  	%rd3587, %rd3584, %rd3586;
	ld.const.u64 	%rd3588, [K+488];
	add.s64 	%rd3589, %rd3587, %rd3499;
	add.s64 	%rd3590, %rd3589, %rd3583;
	add.s64 	%rd3591, %rd3590, %rd3588;
	add.s64 	%rd3592, %rd3591, %rd1783;
	mov.b64 	{%r4292, %r4293}, %rd3578;
	shf.l.wrap.b32 	%r4294, %r4293, %r4292, 4;
	shf.l.wrap.b32 	%r4295, %r4292, %r4293, 4;
	mov.b64 	%rd3593, {%r4295, %r4294};
	shf.l.wrap.b32 	%r4296, %r4292, %r4293, 30;
	shf.l.wrap.b32 	%r4297, %r4293, %r4292, 30;
	mov.b64 	%rd3594, {%r4297, %r4296};
	xor.b64  	%rd3595, %rd3593, %rd3594;
	shf.l.wrap.b32 	%r4298, %r4292, %r4293, 25;
	shf.l.wrap.b32 	%r4299, %r4293, %r4292, 25;
	mov.b64 	%rd3596, {%r4299, %r4298};
	xor.b64  	%rd3597, %rd3595, %rd3596;
	xor.b64  	%rd3598, %rd3552, %rd3526;
	and.b64  	%rd3599, %rd3578, %rd3598;
	and.b64  	%rd3600, %rd3552, %rd3526;
	xor.b64  	%rd3601, %rd3599, %rd3600;
	add.s64 	%rd3602, %rd3597, %rd3601;
	add.s64 	%rd3603, %rd3592, %rd3500;
	add.s64 	%rd3604, %rd3602, %rd3592;
	mov.b64 	{%r4300, %r4301}, %rd3603;
	shf.l.wrap.b32 	%r4302, %r4301, %r4300, 18;
	shf.l.wrap.b32 	%r4303, %r4300, %r4301, 18;
	mov.b64 	%rd3605, {%r4303, %r4302};
	shf.l.wrap.b32 	%r4304, %r4301, %r4300, 14;
	shf.l.wrap.b32 	%r4305, %r4300, %r4301, 14;
	mov.b64 	%rd3606, {%r4305, %r4304};
	xor.b64  	%rd3607, %rd3605, %rd3606;
	shf.l.wrap.b32 	%r4306, %r4300, %r4301, 23;
	shf.l.wrap.b32 	%r4307, %r4301, %r4300, 23;
	mov.b64 	%rd3608, {%r4307, %r4306};
	xor.b64  	%rd3609, %rd3607, %rd3608;
	and.b64  	%rd3610, %rd3603, %rd3577;
	not.b64 	%rd3611, %rd3603;
	and.b64  	%rd3612, %rd3551, %rd3611;
	or.b64  	%rd3613, %rd3610, %rd3612;
	ld.const.u64 	%rd3614, [K+496];
	add.s64 	%rd3615, %rd3613, %rd3525;
	add.s64 	%rd3616, %rd3615, %rd3609;
	add.s64 	%rd3617, %rd3616, %rd3614;
	add.s64 	%rd3618, %rd3617, %rd1796;
	mov.b64 	{%r4308, %r4309}, %rd3604;
	shf.l.wrap.b32 	%r4310, %r4309, %r4308, 4;
	shf.l.wrap.b32 	%r4311, %r4308, %r4309, 4;
	mov.b64 	%rd3619, {%r4311, %r4310};
	shf.l.wrap.b32 	%r4312, %r4308, %r4309, 30;
	shf.l.wrap.b32 	%r4313, %r4309, %r4308, 30;
	mov.b64 	%rd3620, {%r4313, %r4312};
	xor.b64  	%rd3621, %rd3619, %rd3620;
	shf.l.wrap.b32 	%r4314, %r4308, %r4309, 25;
	shf.l.wrap.b32 	%r4315, %r4309, %r4308, 25;
	mov.b64 	%rd3622, {%r4315, %r4314};
	xor.b64  	%rd3623, %rd3621, %rd3622;
	xor.b64  	%rd3624, %rd3578, %rd3552;
	and.b64  	%rd3625, %rd3604, %rd3624;
	and.b64  	%rd3626, %rd3578, %rd3552;
	xor.b64  	%rd3627, %rd3625, %rd3626;
	add.s64 	%rd3628, %rd3623, %rd3627;
	add.s64 	%rd3629, %rd3618, %rd3526;
	add.s64 	%rd3630, %rd3628, %rd3618;
	mov.b64 	{%r4316, %r4317}, %rd3629;
	shf.l.wrap.b32 	%r4318, %r4317, %r4316, 18;
	shf.l.wrap.b32 	%r4319, %r4316, %r4317, 18;
	mov.b64 	%rd3631, {%r4319, %r4318};
	shf.l.wrap.b32 	%r4320, %r4317, %r4316, 14;
	shf.l.wrap.b32 	%r4321, %r4316, %r4317, 14;
	mov.b64 	%rd3632, {%r4321, %r4320};
	xor.b64  	%rd3633, %rd3631, %rd3632;
	shf.l.wrap.b32 	%r4322, %r4316, %r4317, 23;
	shf.l.wrap.b32 	%r4323, %r4317, %r4316, 23;
	mov.b64 	%rd3634, {%r4323, %r4322};
	xor.b64  	%rd3635, %rd3633, %rd3634;
	and.b64  	%rd3636, %rd3629, %rd3603;
	not.b64 	%rd3637, %rd3629;
	and.b64  	%rd3638, %rd3577, %rd3637;
	or.b64  	%rd3639, %rd3636, %rd3638;
	ld.const.u64 	%rd3640, [K+504];
	add.s64 	%rd3641, %rd3639, %rd3551;
	add.s64 	%rd3642, %rd3641, %rd3635;
	add.s64 	%rd3643, %rd3642, %rd3640;
	add.s64 	%rd3644, %rd3643, %rd1809;
	mov.b64 	{%r4324, %r4325}, %rd3630;
	shf.l.wrap.b32 	%r4326, %r4325, %r4324, 4;
	shf.l.wrap.b32 	%r4327, %r4324, %r4325, 4;
	mov.b64 	%rd3645, {%r4327, %r4326};
	shf.l.wrap.b32 	%r4328, %r4324, %r4325, 30;
	shf.l.wrap.b32 	%r4329, %r4325, %r4324, 30;
	mov.b64 	%rd3646, {%r4329, %r4328};
	xor.b64  	%rd3647, %rd3645, %rd3646;
	shf.l.wrap.b32 	%r4330, %r4324, %r4325, 25;
	shf.l.wrap.b32 	%r4331, %r4325, %r4324, 25;
	mov.b64 	%rd3648, {%r4331, %r4330};
	xor.b64  	%rd3649, %rd3647, %rd3648;
	xor.b64  	%rd3650, %rd3604, %rd3578;
	and.b64  	%rd3651, %rd3630, %rd3650;
	and.b64  	%rd3652, %rd3604, %rd3578;
	xor.b64  	%rd3653, %rd3651, %rd3652;
	add.s64 	%rd3654, %rd3649, %rd3653;
	add.s64 	%rd3655, %rd3644, %rd3552;
	add.s64 	%rd3656, %rd3654, %rd3644;
	mov.b64 	{%r4332, %r4333}, %rd3655;
	shf.l.wrap.b32 	%r4334, %r4333, %r4332, 18;
	shf.l.wrap.b32 	%r4335, %r4332, %r4333, 18;
	mov.b64 	%rd3657, {%r4335, %r4334};
	shf.l.wrap.b32 	%r4336, %r4333, %r4332, 14;
	shf.l.wrap.b32 	%r4337, %r4332, %r4333, 14;
	mov.b64 	%rd3658, {%r4337, %r4336};
	xor.b64  	%rd3659, %rd3657, %rd3658;
	shf.l.wrap.b32 	%r4338, %r4332, %r4333, 23;
	shf.l.wrap.b32 	%r4339, %r4333, %r4332, 23;
	mov.b64 	%rd3660, {%r4339, %r4338};
	xor.b64  	%rd3661, %rd3659, %rd3660;
	and.b64  	%rd3662, %rd3655, %rd3629;
	not.b64 	%rd3663, %rd3655;
	and.b64  	%rd3664, %rd3603, %rd3663;
	or.b64  	%rd3665, %rd3662, %rd3664;
	ld.const.u64 	%rd3666, [K+512];
	add.s64 	%rd3667, %rd3665, %rd3577;
	add.s64 	%rd3668, %rd3667, %rd3661;
	add.s64 	%rd3669, %rd3668, %rd3666;
	add.s64 	%rd3670, %rd3669, %rd1822;
	mov.b64 	{%r4340, %r4341}, %rd3656;
	shf.l.wrap.b32 	%r4342, %r4341, %r4340, 4;
	shf.l.wrap.b32 	%r4343, %r4340, %r4341, 4;
	mov.b64 	%rd3671, {%r4343, %r4342};
	shf.l.wrap.b32 	%r4344, %r4340, %r4341, 30;
	shf.l.wrap.b32 	%r4345, %r4341, %r4340, 30;
	mov.b64 	%rd3672, {%r4345, %r4344};
	xor.b64  	%rd3673, %rd3671, %rd3672;
	shf.l.wrap.b32 	%r4346, %r4340, %r4341, 25;
	shf.l.wrap.b32 	%r4347, %r4341, %r4340, 25;
	mov.b64 	%rd3674, {%r4347, %r4346};
	xor.b64  	%rd3675, %rd3673, %rd3674;
	xor.b64  	%rd3676, %rd3630, %rd3604;
	and.b64  	%rd3677, %rd3656, %rd3676;
	and.b64  	%rd3678, %rd3630, %rd3604;
	xor.b64  	%rd3679, %rd3677, %rd3678;
	add.s64 	%rd3680, %rd3675, %rd3679;
	add.s64 	%rd3681, %rd3670, %rd3578;
	add.s64 	%rd3682, %rd3680, %rd3670;
	mov.b64 	{%r4348, %r4349}, %rd3681;
	shf.l.wrap.b32 	%r4350, %r4349, %r4348, 18;
	shf.l.wrap.b32 	%r4351, %r4348, %r4349, 18;
	mov.b64 	%rd3683, {%r4351, %r4350};
	shf.l.wrap.b32 	%r4352, %r4349, %r4348, 14;
	shf.l.wrap.b32 	%r4353, %r4348, %r4349, 14;
	mov.b64 	%rd3684, {%r4353, %r4352};
	xor.b64  	%rd3685, %rd3683, %rd3684;
	shf.l.wrap.b32 	%r4354, %r4348, %r4349, 23;
	shf.l.wrap.b32 	%r4355, %r4349, %r4348, 23;
	mov.b64 	%rd3686, {%r4355, %r4354};
	xor.b64  	%rd3687, %rd3685, %rd3686;
	and.b64  	%rd3688, %rd3681, %rd3655;
	not.b64 	%rd3689, %rd3681;
	and.b64  	%rd3690, %rd3629, %rd3689;
	or.b64  	%rd3691, %rd3688, %rd3690;
	ld.const.u64 	%rd3692, [K+520];
	add.s64 	%rd3693, %rd3691, %rd3603;
	add.s64 	%rd3694, %rd3693, %rd3687;
	add.s64 	%rd3695, %rd3694, %rd3692;
	add.s64 	%rd3696, %rd3695, %rd1835;
	mov.b64 	{%r4356, %r4357}, %rd3682;
	shf.l.wrap.b32 	%r4358, %r4357, %r4356, 4;
	shf.l.wrap.b32 	%r4359, %r4356, %r4357, 4;
	mov.b64 	%rd3697, {%r4359, %r4358};
	shf.l.wrap.b32 	%r4360, %r4356, %r4357, 30;
	shf.l.wrap.b32 	%r4361, %r4357, %r4356, 30;
	mov.b64 	%rd3698, {%r4361, %r4360};
	xor.b64  	%rd3699, %rd3697, %rd3698;
	shf.l.wrap.b32 	%r4362, %r4356, %r4357, 25;
	shf.l.wrap.b32 	%r4363, %r4357, %r4356, 25;
	mov.b64 	%rd3700, {%r4363, %r4362};
	xor.b64  	%rd3701, %rd3699, %rd3700;
	xor.b64  	%rd3702, %rd3656, %rd3630;
	and.b64  	%rd3703, %rd3682, %rd3702;
	and.b64  	%rd3704, %rd3656, %rd3630;
	xor.b64  	%rd3705, %rd3703, %rd3704;
	add.s64 	%rd3706, %rd3701, %rd3705;
	add.s64 	%rd3707, %rd3696, %rd3604;
	add.s64 	%rd3708, %rd3706, %rd3696;
	mov.b64 	{%r4364, %r4365}, %rd3707;
	shf.l.wrap.b32 	%r4366, %r4365, %r4364, 18;
	shf.l.wrap.b32 	%r4367, %r4364, %r4365, 18;
	mov.b64 	%rd3709, {%r4367, %r4366};
	shf.l.wrap.b32 	%r4368, %r4365, %r4364, 14;
	shf.l.wrap.b32 	%r4369, %r4364, %r4365, 14;
	mov.b64 	%rd3710, {%r4369, %r4368};
	xor.b64  	%rd3711, %rd3709, %rd3710;
	shf.l.wrap.b32 	%r4370, %r4364, %r4365, 23;
	shf.l.wrap.b32 	%r4371, %r4365, %r4364, 23;
	mov.b64 	%rd3712, {%r4371, %r4370};
	xor.b64  	%rd3713, %rd3711, %rd3712;
	and.b64  	%rd3714, %rd3707, %rd3681;
	not.b64 	%rd3715, %rd3707;
	and.b64  	%rd3716, %rd3655, %rd3715;
	or.b64  	%rd3717, %rd3714, %rd3716;
	ld.const.u64 	%rd3718, [K+528];
	add.s64 	%rd3719, %rd3717, %rd3629;
	add.s64 	%rd3720, %rd3719, %rd3713;
	add.s64 	%rd3721, %rd3720, %rd3718;
	add.s64 	%rd3722, %rd3721, %rd1848;
	mov.b64 	{%r4372, %r4373}, %rd3708;
	shf.l.wrap.b32 	%r4374, %r4373, %r4372, 4;
	shf.l.wrap.b32 	%r4375, %r4372, %r4373, 4;
	mov.b64 	%rd3723, {%r4375, %r4374};
	shf.l.wrap.b32 	%r4376, %r4372, %r4373, 30;
	shf.l.wrap.b32 	%r4377, %r4373, %r4372, 30;
	mov.b64 	%rd3724, {%r4377, %r4376};
	xor.b64  	%rd3725, %rd3723, %rd3724;
	shf.l.wrap.b32 	%r4378, %r4372, %r4373, 25;
	shf.l.wrap.b32 	%r4379, %r4373, %r4372, 25;
	mov.b64 	%rd3726, {%r4379, %r4378};
	xor.b64  	%rd3727, %rd3725, %rd3726;
	xor.b64  	%rd3728, %rd3682, %rd3656;
	and.b64  	%rd3729, %rd3708, %rd3728;
	and.b64  	%rd3730, %rd3682, %rd3656;
	xor.b64  	%rd3731, %rd3729, %rd3730;
	add.s64 	%rd3732, %rd3727, %rd3731;
	add.s64 	%rd3733, %rd3722, %rd3630;
	add.s64 	%rd3734, %rd3732, %rd3722;
	mov.b64 	{%r4380, %r4381}, %rd3733;
	shf.l.wrap.b32 	%r4382, %r4381, %r4380, 18;
	shf.l.wrap.b32 	%r4383, %r4380, %r4381, 18;
	mov.b64 	%rd3735, {%r4383, %r4382};
	shf.l.wrap.b32 	%r4384, %r4381, %r4380, 14;
	shf.l.wrap.b32 	%r4385, %r4380, %r4381, 14;
	mov.b64 	%rd3736, {%r4385, %r4384};
	xor.b64  	%rd3737, %rd3735, %rd3736;
	shf.l.wrap.b32 	%r4386, %r4380, %r4381, 23;
	shf.l.wrap.b32 	%r4387, %r4381, %r4380, 23;
	mov.b64 	%rd3738, {%r4387, %r4386};
	xor.b64  	%rd3739, %rd3737, %rd3738;
	and.b64  	%rd3740, %rd3733, %rd3707;
	not.b64 	%rd3741, %rd3733;
	and.b64  	%rd3742, %rd3681, %rd3741;
	or.b64  	%rd3743, %rd3740, %rd3742;
	ld.const.u64 	%rd3744, [K+536];
	add.s64 	%rd3745, %rd3743, %rd3655;
	add.s64 	%rd3746, %rd3745, %rd3739;
	add.s64 	%rd3747, %rd3746, %rd3744;
	add.s64 	%rd3748, %rd3747, %rd1861;
	mov.b64 	{%r4388, %r4389}, %rd3734;
	shf.l.wrap.b32 	%r4390, %r4389, %r4388, 4;
	shf.l.wrap.b32 	%r4391, %r4388, %r4389, 4;
	mov.b64 	%rd3749, {%r4391, %r4390};
	shf.l.wrap.b32 	%r4392, %r4388, %r4389, 30;
	shf.l.wrap.b32 	%r4393, %r4389, %r4388, 30;
	mov.b64 	%rd3750, {%r4393, %r4392};
	xor.b64  	%rd3751, %rd3749, %rd3750;
	shf.l.wrap.b32 	%r4394, %r4388, %r4389, 25;
	shf.l.wrap.b32 	%r4395, %r4389, %r4388, 25;
	mov.b64 	%rd3752, {%r4395, %r4394};
	xor.b64  	%rd3753, %rd3751, %rd3752;
	xor.b64  	%rd3754, %rd3708, %rd3682;
	and.b64  	%rd3755, %rd3734, %rd3754;
	and.b64  	%rd3756, %rd3708, %rd3682;
	xor.b64  	%rd3757, %rd3755, %rd3756;
	add.s64 	%rd3758, %rd3753, %rd3757;
	add.s64 	%rd3759, %rd3748, %rd3656;
	add.s64 	%rd3760, %rd3758, %rd3748;
	mov.b64 	{%r4396, %r4397}, %rd3759;
	shf.l.wrap.b32 	%r4398, %r4397, %r4396, 18;
	shf.l.wrap.b32 	%r4399, %r4396, %r4397, 18;
	mov.b64 	%rd3761, {%r4399, %r4398};
	shf.l.wrap.b32 	%r4400, %r4397, %r4396, 14;
	shf.l.wrap.b32 	%r4401, %r4396, %r4397, 14;
	mov.b64 	%rd3762, {%r4401, %r4400};
	xor.b64  	%rd3763, %rd3761, %rd3762;
	shf.l.wrap.b32 	%r4402, %r4396, %r4397, 23;
	shf.l.wrap.b32 	%r4403, %r4397, %r4396, 23;
	mov.b64 	%rd3764, {%r4403, %r4402};
	xor.b64  	%rd3765, %rd3763, %rd3764;
	and.b64  	%rd3766, %rd3759, %rd3733;
	not.b64 	%rd3767, %rd3759;
	and.b64  	%rd3768, %rd3707, %rd3767;
	or.b64  	%rd3769, %rd3766, %rd3768;
	ld.const.u64 	%rd3770, [K+544];
	add.s64 	%rd3771, %rd3769, %rd3681;
	add.s64 	%rd3772, %rd3771, %rd3765;
	add.s64 	%rd3773, %rd3772, %rd3770;
	add.s64 	%rd3774, %rd3773, %rd1874;
	mov.b64 	{%r4404, %r4405}, %rd3760;
	shf.l.wrap.b32 	%r4406, %r4405, %r4404, 4;
	shf.l.wrap.b32 	%r4407, %r4404, %r4405, 4;
	mov.b64 	%rd3775, {%r4407, %r4406};
	shf.l.wrap.b32 	%r4408, %r4404, %r4405, 30;
	shf.l.wrap.b32 	%r4409, %r4405, %r4404, 30;
	mov.b64 	%rd3776, {%r4409, %r4408};
	xor.b64  	%rd3777, %rd3775, %rd3776;
	shf.l.wrap.b32 	%r4410, %r4404, %r4405, 25;
	shf.l.wrap.b32 	%r4411, %r4405, %r4404, 25;
	mov.b64 	%rd3778, {%r4411, %r4410};
	xor.b64  	%rd3779, %rd3777, %rd3778;
	xor.b64  	%rd3780, %rd3734, %rd3708;
	and.b64  	%rd3781, %rd3760, %rd3780;
	and.b64  	%rd3782, %rd3734, %rd3708;
	xor.b64  	%rd3783, %rd3781, %rd3782;
	add.s64 	%rd3784, %rd3779, %rd3783;
	add.s64 	%rd3785, %rd3774, %rd3682;
	add.s64 	%rd3786, %rd3784, %rd3774;
	mov.b64 	{%r4412, %r4413}, %rd3785;
	shf.l.wrap.b32 	%r4414, %r4413, %r4412, 18;
	shf.l.wrap.b32 	%r4415, %r4412, %r4413, 18;
	mov.b64 	%rd3787, {%r4415, %r4414};
	shf.l.wrap.b32 	%r4416, %r4413, %r4412, 14;
	shf.l.wrap.b32 	%r4417, %r4412, %r4413, 14;
	mov.b64 	%rd3788, {%r4417, %r4416};
	xor.b64  	%rd3789, %rd3787, %rd3788;
	shf.l.wrap.b32 	%r4418, %r4412, %r4413, 23;
	shf.l.wrap.b32 	%r4419, %r4413, %r4412, 23;
	mov.b64 	%rd3790, {%r4419, %r4418};
	xor.b64  	%rd3791, %rd3789, %rd3790;
	and.b64  	%rd3792, %rd3785, %rd3759;
	not.b64 	%rd3793, %rd3785;
	and.b64  	%rd3794, %rd3733, %rd3793;
	or.b64  	%rd3795, %rd3792, %rd3794;
	ld.const.u64 	%rd3796, [K+552];
	add.s64 	%rd3797, %rd3795, %rd3707;
	add.s64 	%rd3798, %rd3797, %rd3791;
	add.s64 	%rd3799, %rd3798, %rd3796;
	add.s64 	%rd3800, %rd3799, %rd1887;
	mov.b64 	{%r4420, %r4421}, %rd3786;
	shf.l.wrap.b32 	%r4422, %r4421, %r4420, 4;
	shf.l.wrap.b32 	%r4423, %r4420, %r4421, 4;
	mov.b64 	%rd3801, {%r4423, %r4422};
	shf.l.wrap.b32 	%r4424, %r4420, %r4421, 30;
	shf.l.wrap.b32 	%r4425, %r4421, %r4420, 30;
	mov.b64 	%rd3802, {%r4425, %r4424};
	xor.b64  	%rd3803, %rd3801, %rd3802;
	shf.l.wrap.b32 	%r4426, %r4420, %r4421, 25;
	shf.l.wrap.b32 	%r4427, %r4421, %r4420, 25;
	mov.b64 	%rd3804, {%r4427, %r4426};
	xor.b64  	%rd3805, %rd3803, %rd3804;
	xor.b64  	%rd3806, %rd3760, %rd3734;
	and.b64  	%rd3807, %rd3786, %rd3806;
	and.b64  	%rd3808, %rd3760, %rd3734;
	xor.b64  	%rd3809, %rd3807, %rd3808;
	add.s64 	%rd3810, %rd3805, %rd3809;
	add.s64 	%rd3811, %rd3800, %rd3708;
	add.s64 	%rd3812, %rd3810, %rd3800;
	mov.b64 	{%r4428, %r4429}, %rd3811;
	shf.l.wrap.b32 	%r4430, %r4429, %r4428, 18;
	shf.l.wrap.b32 	%r4431, %r4428, %r4429, 18;
	mov.b64 	%rd3813, {%r4431, %r4430};
	shf.l.wrap.b32 	%r4432, %r4429, %r4428, 14;
	shf.l.wrap.b32 	%r4433, %r4428, %r4429, 14;
	mov.b64 	%rd3814, {%r4433, %r4432};
	xor.b64  	%rd3815, %rd3813, %rd3814;
	shf.l.wrap.b32 	%r4434, %r4428, %r4429, 23;
	shf.l.wrap.b32 	%r4435, %r4429, %r4428, 23;
	mov.b64 	%rd3816, {%r4435, %r4434};
	xor.b64  	%rd3817, %rd3815, %rd3816;
	and.b64  	%rd3818, %rd3811, %rd3785;
	not.b64 	%rd3819, %rd3811;
	and.b64  	%rd3820, %rd3759, %rd3819;
	or.b64  	%rd3821, %rd3818, %rd3820;
	ld.const.u64 	%rd3822, [K+560];
	add.s64 	%rd3823, %rd3821, %rd3733;
	add.s64 	%rd3824, %rd3823, %rd3817;
	add.s64 	%rd3825, %rd3824, %rd3822;
	add.s64 	%rd3826, %rd3825, %rd1900;
	mov.b64 	{%r4436, %r4437}, %rd3812;
	shf.l.wrap.b32 	%r4438, %r4437, %r4436, 4;
	shf.l.wrap.b32 	%r4439, %r4436, %r4437, 4;
	mov.b64 	%rd3827, {%r4439, %r4438};
	shf.l.wrap.b32 	%r4440, %r4436, %r4437, 30;
	shf.l.wrap.b32 	%r4441, %r4437, %r4436, 30;
	mov.b64 	%rd3828, {%r4441, %r4440};
	xor.b64  	%rd3829, %rd3827, %rd3828;
	shf.l.wrap.b32 	%r4442, %r4436, %r4437, 25;
	shf.l.wrap.b32 	%r4443, %r4437, %r4436, 25;
	mov.b64 	%rd3830, {%r4443, %r4442};
	xor.b64  	%rd3831, %rd3829, %rd3830;
	xor.b64  	%rd3832, %rd3786, %rd3760;
	and.b64  	%rd3833, %rd3812, %rd3832;
	and.b64  	%rd3834, %rd3786, %rd3760;
	xor.b64  	%rd3835, %rd3833, %rd3834;
	add.s64 	%rd3836, %rd3831, %rd3835;
	add.s64 	%rd3837, %rd3826, %rd3734;
	add.s64 	%rd3838, %rd3836, %rd3826;
	mov.b64 	{%r4444, %r4445}, %rd3837;
	shf.l.wrap.b32 	%r4446, %r4445, %r4444, 18;
	shf.l.wrap.b32 	%r4447, %r4444, %r4445, 18;
	mov.b64 	%rd3839, {%r4447, %r4446};
	shf.l.wrap.b32 	%r4448, %r4445, %r4444, 14;
	shf.l.wrap.b32 	%r4449, %r4444, %r4445, 14;
	mov.b64 	%rd3840, {%r4449, %r4448};
	xor.b64  	%rd3841, %rd3839, %rd3840;
	shf.l.wrap.b32 	%r4450, %r4444, %r4445, 23;
	shf.l.wrap.b32 	%r4451, %r4445, %r4444, 23;
	mov.b64 	%rd3842, {%r4451, %r4450};
	xor.b64  	%rd3843, %rd3841, %rd3842;
	and.b64  	%rd3844, %rd3837, %rd3811;
	not.b64 	%rd3845, %rd3837;
	and.b64  	%rd3846, %rd3785, %rd3845;
	or.b64  	%rd3847, %rd3844, %rd3846;
	ld.const.u64 	%rd3848, [K+568];
	add.s64 	%rd3849, %rd3847, %rd3759;
	add.s64 	%rd3850, %rd3849, %rd3843;
	add.s64 	%rd3851, %rd3850, %rd3848;
	add.s64 	%rd3852, %rd3851, %rd1913;
	mov.b64 	{%r4452, %r4453}, %rd3838;
	shf.l.wrap.b32 	%r4454, %r4453, %r4452, 4;
	shf.l.wrap.b32 	%r4455, %r4452, %r4453, 4;
	mov.b64 	%rd3853, {%r4455, %r4454};
	shf.l.wrap.b32 	%r4456, %r4452, %r4453, 30;
	shf.l.wrap.b32 	%r4457, %r4453, %r4452, 30;
	mov.b64 	%rd3854, {%r4457, %r4456};
	xor.b64  	%rd3855, %rd3853, %rd3854;
	shf.l.wrap.b32 	%r4458, %r4452, %r4453, 25;
	shf.l.wrap.b32 	%r4459, %r4453, %r4452, 25;
	mov.b64 	%rd3856, {%r4459, %r4458};
	xor.b64  	%rd3857, %rd3855, %rd3856;
	xor.b64  	%rd3858, %rd3812, %rd3786;
	and.b64  	%rd3859, %rd3838, %rd3858;
	and.b64  	%rd3860, %rd3812, %rd3786;
	xor.b64  	%rd3861, %rd3859, %rd3860;
	add.s64 	%rd3862, %rd3857, %rd3861;
	add.s64 	%rd3863, %rd3852, %rd3760;
	add.s64 	%rd3864, %rd3862, %rd3852;
	mov.b64 	{%r4460, %r4461}, %rd3863;
	shf.l.wrap.b32 	%r4462, %r4461, %r4460, 18;
	shf.l.wrap.b32 	%r4463, %r4460, %r4461, 18;
	mov.b64 	%rd3865, {%r4463, %r4462};
	shf.l.wrap.b32 	%r4464, %r4461, %r4460, 14;
	shf.l.wrap.b32 	%r4465, %r4460, %r4461, 14;
	mov.b64 	%rd3866, {%r4465, %r4464};
	xor.b64  	%rd3867, %rd3865, %rd3866;
	shf.l.wrap.b32 	%r4466, %r4460, %r4461, 23;
	shf.l.wrap.b32 	%r4467, %r4461, %r4460, 23;
	mov.b64 	%rd3868, {%r4467, %r4466};
	xor.b64  	%rd3869, %rd3867, %rd3868;
	and.b64  	%rd3870, %rd3863, %rd3837;
	not.b64 	%rd3871, %rd3863;
	and.b64  	%rd3872, %rd3811, %rd3871;
	or.b64  	%rd3873, %rd3870, %rd3872;
	ld.const.u64 	%rd3874, [K+576];
	add.s64 	%rd3875, %rd3873, %rd3785;
	add.s64 	%rd3876, %rd3875, %rd3869;
	add.s64 	%rd3877, %rd3876, %rd3874;
	add.s64 	%rd3878, %rd3877, %rd1926;
	mov.b64 	{%r4468, %r4469}, %rd3864;
	shf.l.wrap.b32 	%r4470, %r4469, %r4468, 4;
	shf.l.wrap.b32 	%r4471, %r4468, %r4469, 4;
	mov.b64 	%rd3879, {%r4471, %r4470};
	shf.l.wrap.b32 	%r4472, %r4468, %r4469, 30;
	shf.l.wrap.b32 	%r4473, %r4469, %r4468, 30;
	mov.b64 	%rd3880, {%r4473, %r4472};
	xor.b64  	%rd3881, %rd3879, %rd3880;
	shf.l.wrap.b32 	%r4474, %r4468, %r4469, 25;
	shf.l.wrap.b32 	%r4475, %r4469, %r4468, 25;
	mov.b64 	%rd3882, {%r4475, %r4474};
	xor.b64  	%rd3883, %rd3881, %rd3882;
	xor.b64  	%rd3884, %rd3838, %rd3812;
	and.b64  	%rd3885, %rd3864, %rd3884;
	and.b64  	%rd3886, %rd3838, %rd3812;
	xor.b64  	%rd3887, %rd3885, %rd3886;
	add.s64 	%rd3888, %rd3883, %rd3887;
	add.s64 	%rd3889, %rd3878, %rd3786;
	add.s64 	%rd3890, %rd3888, %rd3878;
	mov.b64 	{%r4476, %r4477}, %rd3889;
	shf.l.wrap.b32 	%r4478, %r4477, %r4476, 18;
	shf.l.wrap.b32 	%r4479, %r4476, %r4477, 18;
	mov.b64 	%rd3891, {%r4479, %r4478};
	shf.l.wrap.b32 	%r4480, %r4477, %r4476, 14;
	shf.l.wrap.b32 	%r4481, %r4476, %r4477, 14;
	mov.b64 	%rd3892, {%r4481, %r4480};
	xor.b64  	%rd3893, %rd3891, %rd3892;
	shf.l.wrap.b32 	%r4482, %r4476, %r4477, 23;
	shf.l.wrap.b32 	%r4483, %r4477, %r4476, 23;
	mov.b64 	%rd3894, {%r4483, %r4482};
	xor.b64  	%rd3895, %rd3893, %rd3894;
	and.b64  	%rd3896, %rd3889, %rd3863;
	not.b64 	%rd3897, %rd3889;
	and.b64  	%rd3898, %rd3837, %rd3897;
	or.b64  	%rd3899, %rd3896, %rd3898;
	ld.const.u64 	%rd3900, [K+584];
	add.s64 	%rd3901, %rd3899, %rd3811;
	add.s64 	%rd3902, %rd3901, %rd3895;
	add.s64 	%rd3903, %rd3902, %rd3900;
	add.s64 	%rd3904, %rd3903, %rd1939;
	mov.b64 	{%r4484, %r4485}, %rd3890;
	shf.l.wrap.b32 	%r4486, %r4485, %r4484, 4;
	shf.l.wrap.b32 	%r4487, %r4484, %r4485, 4;
	mov.b64 	%rd3905, {%r4487, %r4486};
	shf.l.wrap.b32 	%r4488, %r4484, %r4485, 30;
	shf.l.wrap.b32 	%r4489, %r4485, %r4484, 30;
	mov.b64 	%rd3906, {%r4489, %r4488};
	xor.b64  	%rd3907, %rd3905, %rd3906;
	shf.l.wrap.b32 	%r4490, %r4484, %r4485, 25;
	shf.l.wrap.b32 	%r4491, %r4485, %r4484, 25;
	mov.b64 	%rd3908, {%r4491, %r4490};
	xor.b64  	%rd3909, %rd3907, %rd3908;
	xor.b64  	%rd3910, %rd3864, %rd3838;
	and.b64  	%rd3911, %rd3890, %rd3910;
	and.b64  	%rd3912, %rd3864, %rd3838;
	xor.b64  	%rd3913, %rd3911, %rd3912;
	add.s64 	%rd3914, %rd3909, %rd3913;
	add.s64 	%rd3915, %rd3904, %rd3812;
	add.s64 	%rd3916, %rd3914, %rd3904;
	mov.b64 	{%r4492, %r4493}, %rd3915;
	shf.l.wrap.b32 	%r4494, %r4493, %r4492, 18;
	shf.l.wrap.b32 	%r4495, %r4492, %r4493, 18;
	mov.b64 	%rd3917, {%r4495, %r4494};
	shf.l.wrap.b32 	%r4496, %r4493, %r4492, 14;
	shf.l.wrap.b32 	%r4497, %r4492, %r4493, 14;
	mov.b64 	%rd3918, {%r4497, %r4496};
	xor.b64  	%rd3919, %rd3917, %rd3918;
	shf.l.wrap.b32 	%r4498, %r4492, %r4493, 23;
	shf.l.wrap.b32 	%r4499, %r4493, %r4492, 23;
	mov.b64 	%rd3920, {%r4499, %r4498};
	xor.b64  	%rd3921, %rd3919, %rd3920;
	and.b64  	%rd3922, %rd3915, %rd3889;
	not.b64 	%rd3923, %rd3915;
	and.b64  	%rd3924, %rd3863, %rd3923;
	or.b64  	%rd3925, %rd3922, %rd3924;
	ld.const.u64 	%rd3926, [K+592];
	add.s64 	%rd3927, %rd3925, %rd3837;
	add.s64 	%rd3928, %rd3927, %rd3921;
	add.s64 	%rd3929, %rd3928, %rd3926;
	add.s64 	%rd3930, %rd3929, %rd1952;
	mov.b64 	{%r4500, %r4501}, %rd3916;
	shf.l.wrap.b32 	%r4502, %r4501, %r4500, 4;
	shf.l.wrap.b32 	%r4503, %r4500, %r4501, 4;
	mov.b64 	%rd3931, {%r4503, %r4502};
	shf.l.wrap.b32 	%r4504, %r4500, %r4501, 30;
	shf.l.wrap.b32 	%r4505, %r4501, %r4500, 30;
	mov.b64 	%rd3932, {%r4505, %r4504};
	xor.b64  	%rd3933, %rd3931, %rd3932;
	shf.l.wrap.b32 	%r4506, %r4500, %r4501, 25;
	shf.l.wrap.b32 	%r4507, %r4501, %r4500, 25;
	mov.b64 	%rd3934, {%r4507, %r4506};
	xor.b64  	%rd3935, %rd3933, %rd3934;
	xor.b64  	%rd3936, %rd3890, %rd3864;
	and.b64  	%rd3937, %rd3916, %rd3936;
	and.b64  	%rd3938, %rd3890, %rd3864;
	xor.b64  	%rd3939, %rd3937, %rd3938;
	add.s64 	%rd3940, %rd3935, %rd3939;
	add.s64 	%rd3941, %rd3930, %rd3838;
	add.s64 	%rd3942, %rd3940, %rd3930;
	mov.b64 	{%r4508, %r4509}, %rd3941;
	shf.l.wrap.b32 	%r4510, %r4509, %r4508, 18;
	shf.l.wrap.b32 	%r4511, %r4508, %r4509, 18;
	mov.b64 	%rd3943, {%r4511, %r4510};
	shf.l.wrap.b32 	%r4512, %r4509, %r4508, 14;
	shf.l.wrap.b32 	%r4513, %r4508, %r4509, 14;
	mov.b64 	%rd3944, {%r4513, %r4512};
	xor.b64  	%rd3945, %rd3943, %rd3944;
	shf.l.wrap.b32 	%r4514, %r4508, %r4509, 23;
	shf.l.wrap.b32 	%r4515, %r4509, %r4508, 23;
	mov.b64 	%rd3946, {%r4515, %r4514};
	xor.b64  	%rd3947, %rd3945, %rd3946;
	and.b64  	%rd3948, %rd3941, %rd3915;
	not.b64 	%rd3949, %rd3941;
	and.b64  	%rd3950, %rd3889, %rd3949;
	or.b64  	%rd3951, %rd3948, %rd3950;
	ld.const.u64 	%rd3952, [K+600];
	add.s64 	%rd3953, %rd3951, %rd3863;
	add.s64 	%rd3954, %rd3953, %rd3947;
	add.s64 	%rd3955, %rd3954, %rd3952;
	add.s64 	%rd3956, %rd3955, %rd1965;
	mov.b64 	{%r4516, %r4517}, %rd3942;
	shf.l.wrap.b32 	%r4518, %r4517, %r4516, 4;
	shf.l.wrap.b32 	%r4519, %r4516, %r4517, 4;
	mov.b64 	%rd3957, {%r4519, %r4518};
	shf.l.wrap.b32 	%r4520, %r4516, %r4517, 30;
	shf.l.wrap.b32 	%r4521, %r4517, %r4516, 30;
	mov.b64 	%rd3958, {%r4521, %r4520};
	xor.b64  	%rd3959, %rd3957, %rd3958;
	shf.l.wrap.b32 	%r4522, %r4516, %r4517, 25;
	shf.l.wrap.b32 	%r4523, %r4517, %r4516, 25;
	mov.b64 	%rd3960, {%r4523, %r4522};
	xor.b64  	%rd3961, %rd3959, %rd3960;
	xor.b64  	%rd3962, %rd3916, %rd3890;
	and.b64  	%rd3963, %rd3942, %rd3962;
	and.b64  	%rd3964, %rd3916, %rd3890;
	xor.b64  	%rd3965, %rd3963, %rd3964;
	add.s64 	%rd3966, %rd3961, %rd3965;
	add.s64 	%rd3967, %rd3956, %rd3864;
	add.s64 	%rd3968, %rd3966, %rd3956;
	mov.b64 	{%r4524, %r4525}, %rd3967;
	shf.l.wrap.b32 	%r4526, %r4525, %r4524, 18;
	shf.l.wrap.b32 	%r4527, %r4524, %r4525, 18;
	mov.b64 	%rd3969, {%r4527, %r4526};
	shf.l.wrap.b32 	%r4528, %r4525, %r4524, 14;
	shf.l.wrap.b32 	%r4529, %r4524, %r4525, 14;
	mov.b64 	%rd3970, {%r4529, %r4528};
	xor.b64  	%rd3971, %rd3969, %rd3970;
	shf.l.wrap.b32 	%r4530, %r4524, %r4525, 23;
	shf.l.wrap.b32 	%r4531, %r4525, %r4524, 23;
	mov.b64 	%rd3972, {%r4531, %r4530};
	xor.b64  	%rd3973, %rd3971, %rd3972;
	and.b64  	%rd3974, %rd3967, %rd3941;
	not.b64 	%rd3975, %rd3967;
	and.b64  	%rd3976, %rd3915, %rd3975;
	or.b64  	%rd3977, %rd3974, %rd3976;
	ld.const.u64 	%rd3978, [K+608];
	add.s64 	%rd3979, %rd3977, %rd3889;
	add.s64 	%rd3980, %rd3979, %rd3973;
	add.s64 	%rd3981, %rd3980, %rd3978;
	add.s64 	%rd3982, %rd3981, %rd1978;
	mov.b64 	{%r4532, %r4533}, %rd3968;
	shf.l.wrap.b32 	%r4534, %r4533, %r4532, 4;
	shf.l.wrap.b32 	%r4535, %r4532, %r4533, 4;
	mov.b64 	%rd3983, {%r4535, %r4534};
	shf.l.wrap.b32 	%r4536, %r4532, %r4533, 30;
	shf.l.wrap.b32 	%r4537, %r4533, %r4532, 30;
	mov.b64 	%rd3984, {%r4537, %r4536};
	xor.b64  	%rd3985, %rd3983, %rd3984;
	shf.l.wrap.b32 	%r4538, %r4532, %r4533, 25;
	shf.l.wrap.b32 	%r4539, %r4533, %r4532, 25;
	mov.b64 	%rd3986, {%r4539, %r4538};
	xor.b64  	%rd3987, %rd3985, %rd3986;
	xor.b64  	%rd3988, %rd3942, %rd3916;
	and.b64  	%rd3989, %rd3968, %rd3988;
	and.b64  	%rd3990, %rd3942, %rd3916;
	xor.b64  	%rd3991, %rd3989, %rd3990;
	add.s64 	%rd3992, %rd3987, %rd3991;
	add.s64 	%rd3993, %rd3982, %rd3890;
	add.s64 	%rd3994, %rd3992, %rd3982;
	mov.b64 	{%r4540, %r4541}, %rd3993;
	shf.l.wrap.b32 	%r4542, %r4541, %r4540, 18;
	shf.l.wrap.b32 	%r4543, %r4540, %r4541, 18;
	mov.b64 	%rd3995, {%r4543, %r4542};
	shf.l.wrap.b32 	%r4544, %r4541, %r4540, 14;
	shf.l.wrap.b32 	%r4545, %r4540, %r4541, 14;
	mov.b64 	%rd3996, {%r4545, %r4544};
	xor.b64  	%rd3997, %rd3995, %rd3996;
	shf.l.wrap.b32 	%r4546, %r4540, %r4541, 23;
	shf.l.wrap.b32 	%r4547, %r4541, %r4540, 23;
	mov.b64 	%rd3998, {%r4547, %r4546};
	xor.b64  	%rd3999, %rd3997, %rd3998;
	and.b64  	%rd4000, %rd3993, %rd3967;
	not.b64 	%rd4001, %rd3993;
	and.b64  	%rd4002, %rd3941, %rd4001;
	or.b64  	%rd4003, %rd4000, %rd4002;
	ld.const.u64 	%rd4004, [K+616];
	add.s64 	%rd4005, %rd4003, %rd3915;
	add.s64 	%rd4006, %rd4005, %rd3999;
	add.s64 	%rd4007, %rd4006, %rd4004;
	add.s64 	%rd4008, %rd4007, %rd1991;
	mov.b64 	{%r4548, %r4549}, %rd3994;
	shf.l.wrap.b32 	%r4550, %r4549, %r4548, 4;
	shf.l.wrap.b32 	%r4551, %r4548, %r4549, 4;
	mov.b64 	%rd4009, {%r4551, %r4550};
	shf.l.wrap.b32 	%r4552, %r4548, %r4549, 30;
	shf.l.wrap.b32 	%r4553, %r4549, %r4548, 30;
	mov.b64 	%rd4010, {%r4553, %r4552};
	xor.b64  	%rd4011, %rd4009, %rd4010;
	shf.l.wrap.b32 	%r4554, %r4548, %r4549, 25;
	shf.l.wrap.b32 	%r4555, %r4549, %r4548, 25;
	mov.b64 	%rd4012, {%r4555, %r4554};
	xor.b64  	%rd4013, %rd4011, %rd4012;
	xor.b64  	%rd4014, %rd3968, %rd3942;
	and.b64  	%rd4015, %rd3994, %rd4014;
	and.b64  	%rd4016, %rd3968, %rd3942;
	xor.b64  	%rd4017, %rd4015, %rd4016;
	add.s64 	%rd4018, %rd4013, %rd4017;
	add.s64 	%rd4019, %rd4008, %rd3916;
	add.s64 	%rd4020, %rd4018, %rd4008;
	mov.b64 	{%r4556, %r4557}, %rd4019;
	shf.l.wrap.b32 	%r4558, %r4557, %r4556, 18;
	shf.l.wrap.b32 	%r4559, %r4556, %r4557, 18;
	mov.b64 	%rd4021, {%r4559, %r4558};
	shf.l.wrap.b32 	%r4560, %r4557, %r4556, 14;
	shf.l.wrap.b32 	%r4561, %r4556, %r4557, 14;
	mov.b64 	%rd4022, {%r4561, %r4560};
	xor.b64  	%rd4023, %rd4021, %rd4022;
	shf.l.wrap.b32 	%r4562, %r4556, %r4557, 23;
	shf.l.wrap.b32 	%r4563, %r4557, %r4556, 23;
	mov.b64 	%rd4024, {%r4563, %r4562};
	xor.b64  	%rd4025, %rd4023, %rd4024;
	and.b64  	%rd4026, %rd4019, %rd3993;
	not.b64 	%rd4027, %rd4019;
	and.b64  	%rd4028, %rd3967, %rd4027;
	or.b64  	%rd4029, %rd4026, %rd4028;
	ld.const.u64 	%rd4030, [K+624];
	add.s64 	%rd4031, %rd4029, %rd3941;
	add.s64 	%rd4032, %rd4031, %rd4025;
	add.s64 	%rd4033, %rd4032, %rd4030;
	add.s64 	%rd4034, %rd4033, %rd2004;
	mov.b64 	{%r4564, %r4565}, %rd4020;
	shf.l.wrap.b32 	%r4566, %r4565, %r4564, 4;
	shf.l.wrap.b32 	%r4567, %r4564, %r4565, 4;
	mov.b64 	%rd4035, {%r4567, %r4566};
	shf.l.wrap.b32 	%r4568, %r4564, %r4565, 30;
	shf.l.wrap.b32 	%r4569, %r4565, %r4564, 30;
	mov.b64 	%rd4036, {%r4569, %r4568};
	xor.b64  	%rd4037, %rd4035, %rd4036;
	shf.l.wrap.b32 	%r4570, %r4564, %r4565, 25;
	shf.l.wrap.b32 	%r4571, %r4565, %r4564, 25;
	mov.b64 	%rd4038, {%r4571, %r4570};
	xor.b64  	%rd4039, %rd4037, %rd4038;
	xor.b64  	%rd4040, %rd3994, %rd3968;
	and.b64  	%rd4041, %rd4020, %rd4040;
	and.b64  	%rd4042, %rd3994, %rd3968;
	xor.b64  	%rd4043, %rd4041, %rd4042;
	add.s64 	%rd4044, %rd4039, %rd4043;
	add.s64 	%rd4045, %rd4034, %rd3942;
	add.s64 	%rd4046, %rd4044, %rd4034;
	mov.b64 	{%r4572, %r4573}, %rd4045;
	shf.l.wrap.b32 	%r4574, %r4573, %r4572, 18;
	shf.l.wrap.b32 	%r4575, %r4572, %r4573, 18;
	mov.b64 	%rd4047, {%r4575, %r4574};
	shf.l.wrap.b32 	%r4576, %r4573, %r4572, 14;
	shf.l.wrap.b32 	%r4577, %r4572, %r4573, 14;
	mov.b64 	%rd4048, {%r4577, %r4576};
	xor.b64  	%rd4049, %rd4047, %rd4048;
	shf.l.wrap.b32 	%r4578, %r4572, %r4573, 23;
	shf.l.wrap.b32 	%r4579, %r4573, %r4572, 23;
	mov.b64 	%rd4050, {%r4579, %r4578};
	xor.b64  	%rd4051, %rd4049, %rd4050;
	and.b64  	%rd4052, %rd4045, %rd4019;
	not.b64 	%rd4053, %rd4045;
	and.b64  	%rd4054, %rd3993, %rd4053;
	or.b64  	%rd4055, %rd4052, %rd4054;
	ld.const.u64 	%rd4056, [K+632];
	add.s64 	%rd4057, %rd4055, %rd3967;
	add.s64 	%rd4058, %rd4057, %rd4051;
	add.s64 	%rd4059, %rd4058, %rd4056;
	add.s64 	%rd4060, %rd4059, %rd2017;
	mov.b64 	{%r4580, %r4581}, %rd4046;
	shf.l.wrap.b32 	%r4582, %r4581, %r4580, 4;
	shf.l.wrap.b32 	%r4583, %r4580, %r4581, 4;
	mov.b64 	%rd4061, {%r4583, %r4582};
	shf.l.wrap.b32 	%r4584, %r4580, %r4581, 30;
	shf.l.wrap.b32 	%r4585, %r4581, %r4580, 30;
	mov.b64 	%rd4062, {%r4585, %r4584};
	xor.b64  	%rd4063, %rd4061, %rd4062;
	shf.l.wrap.b32 	%r4586, %r4580, %r4581, 25;
	shf.l.wrap.b32 	%r4587, %r4581, %r4580, 25;
	mov.b64 	%rd4064, {%r4587, %r4586};
	xor.b64  	%rd4065, %rd4063, %rd4064;
	xor.b64  	%rd4066, %rd4020, %rd3994;
	and.b64  	%rd4067, %rd4046, %rd4066;
	and.b64  	%rd4068, %rd4020, %rd3994;
	xor.b64  	%rd4069, %rd4067, %rd4068;
	add.s64 	%rd4070, %rd4065, %rd4069;
	add.s64 	%rd4071, %rd4060, %rd3968;
	add.s64 	%rd4072, %rd4070, %rd4060;
	add.s64 	%rd4073, %rd4072, 7640891576956012808;
	add.s64 	%rd4074, %rd4046, -4942790177534073029;
	add.s64 	%rd4075, %rd4020, 4354685564936845355;
	add.s64 	%rd4076, %rd3994, -6534734903238641935;
	add.s64 	%rd4077, %rd4071, 5840696475078001361;
	add.s64 	%rd4078, %rd4045, -7276294671716946913;
	add.s64 	%rd4079, %rd4019, 2270897969802886507;
	add.s64 	%rd4080, %rd3993, 6620516959819538809;
	shr.u64 	%rd4081, %rd4073, 56;
	shr.u64 	%rd4082, %rd4073, 48;
	shr.u64 	%rd4083, %rd4073, 40;
	shr.u64 	%rd4084, %rd4073, 24;
	shr.u64 	%rd4085, %rd4073, 16;
	shr.u64 	%rd4086, %rd4073, 8;
	shr.u64 	%rd4087, %rd4074, 56;
	shr.u64 	%rd4088, %rd4074, 48;
	shr.u64 	%rd4089, %rd4074, 40;
	shr.u64 	%rd4090, %rd4074, 24;
	shr.u64 	%rd4091, %rd4074, 16;
	shr.u64 	%rd4092, %rd4074, 8;
	cvt.u32.u64 	%r4588, %rd4073;
	cvt.u32.u64 	%r4589, %rd4086;
	prmt.b32 	%r4590, %r4589, %r4588, 0x3340U;
	cvt.u32.u64 	%r4591, %rd4085;
	cvt.u32.u64 	%r4592, %rd4084;
	prmt.b32 	%r4593, %r4592, %r4591, 0x3340U;
	prmt.b32 	%r4594, %r4593, %r4590, 0x5410U;
	{ .reg .b32 tmp; mov.b64 {tmp, %r4595}, %rd4073; }
	cvt.u32.u64 	%r4596, %rd4083;
	prmt.b32 	%r4597, %r4596, %r4595, 0x3340U;
	cvt.u32.u64 	%r4598, %rd4082;
	cvt.u32.u64 	%r4599, %rd4081;
	prmt.b32 	%r4600, %r4599, %r4598, 0x3340U;
	prmt.b32 	%r4601, %r4600, %r4597, 0x5410U;
	cvt.u32.u64 	%r4602, %rd4074;
	cvt.u32.u64 	%r4603, %rd4092;
	prmt.b32 	%r4604, %r4603, %r4602, 0x3340U;
	cvt.u32.u64 	%r4605, %rd4091;
	cvt.u32.u64 	%r4606, %rd4090;
	prmt.b32 	%r4607, %r4606, %r4605, 0x3340U;
	prmt.b32 	%r4608, %r4607, %r4604, 0x5410U;
	{ .reg .b32 tmp; mov.b64 {tmp, %r4609}, %rd4074; }
	cvt.u32.u64 	%r4610, %rd4089;
	prmt.b32 	%r4611, %r4610, %r4609, 0x3340U;
	cvt.u32.u64 	%r4612, %rd4088;
	cvt.u32.u64 	%r4613, %rd4087;
	prmt.b32 	%r4614, %r4613, %r4612, 0x3340U;
	prmt.b32 	%r4615, %r4614, %r4611, 0x5410U;
	st.local.v4.b32 	[%rd13], {%r4601, %r4594, %r4615, %r4608};
	shr.u64 	%rd4093, %rd4075, 56;
	shr.u64 	%rd4094, %rd4075, 48;
	shr.u64 	%rd4095, %rd4075, 40;
	shr.u64 	%rd4096, %rd4075, 24;
	shr.u64 	%rd4097, %rd4075, 16;
	shr.u64 	%rd4098, %rd4075, 8;
	shr.u64 	%rd4099, %rd4076, 56;
	shr.u64 	%rd4100, %rd4076, 48;
	shr.u64 	%rd4101, %rd4076, 40;
	shr.u64 	%rd4102, %rd4076, 24;
	shr.u64 	%rd4103, %rd4076, 16;
	shr.u64 	%rd4104, %rd4076, 8;
	cvt.u32.u64 	%r4616, %rd4075;
	cvt.u32.u64 	%r4617, %rd4098;
	prmt.b32 	%r4618, %r4617, %r4616, 0x3340U;
	cvt.u32.u64 	%r4619, %rd4097;
	cvt.u32.u64 	%r4620, %rd4096;
	prmt.b32 	%r4621, %r4620, %r4619, 0x3340U;
	prmt.b32 	%r4622, %r4621, %r4618, 0x5410U;
	{ .reg .b32 tmp; mov.b64 {tmp, %r4623}, %rd4075; }
	cvt.u32.u64 	%r4624, %rd4095;
	prmt.b32 	%r4625, %r4624, %r4623, 0x3340U;
	cvt.u32.u64 	%r4626, %rd4094;
	cvt.u32.u64 	%r4627, %rd4093;
	prmt.b32 	%r4628, %r4627, %r4626, 0x3340U;
	prmt.b32 	%r4629, %r4628, %r4625, 0x5410U;
	cvt.u32.u64 	%r4630, %rd4076;
	cvt.u32.u64 	%r4631, %rd4104;
	prmt.b32 	%r4632, %r4631, %r4630, 0x3340U;
	cvt.u32.u64 	%r4633, %rd4103;
	cvt.u32.u64 	%r4634, %rd4102;
	prmt.b32 	%r4635, %r4634, %r4633, 0x3340U;
	prmt.b32 	%r4636, %r4635, %r4632, 0x5410U;
	{ .reg .b32 tmp; mov.b64 {tmp, %r4637}, %rd4076; }
	cvt.u32.u64 	%r4638, %rd4101;
	prmt.b32 	%r4639, %r4638, %r4637, 0x3340U;
	cvt.u32.u64 	%r4640, %rd4100;
	cvt.u32.u64 	%r4641, %rd4099;
	prmt.b32 	%r4642, %r4641, %r4640, 0x3340U;
	prmt.b32 	%r4643, %r4642, %r4639, 0x5410U;
	st.local.v4.b32 	[%rd13+16], {%r4629, %r4622, %r4643, %r4636};
	shr.u64 	%rd4105, %rd4077, 56;
	shr.u64 	%rd4106, %rd4077, 48;
	shr.u64 	%rd4107, %rd4077, 40;
	shr.u64 	%rd4108, %rd4077, 24;
	shr.u64 	%rd4109, %rd4077, 16;
	shr.u64 	%rd4110, %rd4077, 8;
	shr.u64 	%rd4111, %rd4078, 56;
	shr.u64 	%rd4112, %rd4078, 48;
	shr.u64 	%rd4113, %rd4078, 40;
	shr.u64 	%rd4114, %rd4078, 24;
	shr.u64 	%rd4115, %rd4078, 16;
	shr.u64 	%rd4116, %rd4078, 8;
	cvt.u32.u64 	%r4644, %rd4077;
	cvt.u32.u64 	%r4645, %rd4110;
	prmt.b32 	%r4646, %r4645, %r4644, 0x3340U;
	cvt.u32.u64 	%r4647, %rd4109;
	cvt.u32.u64 	%r4648, %rd4108;
	prmt.b32 	%r4649, %r4648, %r4647, 0x3340U;
	prmt.b32 	%r4650, %r4649, %r4646, 0x5410U;
	{ .reg .b32 tmp; mov.b64 {tmp, %r4651}, %rd4077; }
	cvt.u32.u64 	%r4652, %rd4107;
	prmt.b32 	%r4653, %r4652, %r4651, 0x3340U;
	cvt.u32.u64 	%r4654, %rd4106;
	cvt.u32.u64 	%r4655, %rd4105;
	prmt.b32 	%r4656, %r4655, %r4654, 0x3340U;
	prmt.b32 	%r4657, %r4656, %r4653, 0x5410U;
	cvt.u32.u64 	%r4658, %rd4078;
	cvt.u32.u64 	%r4659, %rd4116;
	prmt.b32 	%r4660, %r4659, %r4658, 0x3340U;
	cvt.u32.u64 	%r4661, %rd4115;
	cvt.u32.u64 	%r4662, %rd4114;
	prmt.b32 	%r4663, %r4662, %r4661, 0x3340U;
	prmt.b32 	%r4664, %r4663, %r4660, 0x5410U;
	{ .reg .b32 tmp; mov.b64 {tmp, %r4665}, %rd4078; }
	cvt.u32.u64 	%r4666, %rd4113;
	prmt.b32 	%r4667, %r4666, %r4665, 0x3340U;
	cvt.u32.u64 	%r4668, %rd4112;
	cvt.u32.u64 	%r4669, %rd4111;
	prmt.b32 	%r4670, %r4669, %r4668, 0x3340U;
	prmt.b32 	%r4671, %r4670, %r4667, 0x5410U;
	st.local.v4.b32 	[%rd13+32], {%r4657, %r4650, %r4671, %r4664};
	shr.u64 	%rd4117, %rd4079, 56;
	shr.u64 	%rd4118, %rd4079, 48;
	shr.u64 	%rd4119, %rd4079, 40;
	shr.u64 	%rd4120, %rd4079, 24;
	shr.u64 	%rd4121, %rd4079, 16;
	shr.u64 	%rd4122, %rd4079, 8;
	shr.u64 	%rd4123, %rd4080, 56;
	shr.u64 	%rd4124, %rd4080, 48;
	shr.u64 	%rd4125, %rd4080, 40;
	shr.u64 	%rd4126, %rd4080, 24;
	shr.u64 	%rd4127, %rd4080, 16;
	shr.u64 	%rd4128, %rd4080, 8;
	cvt.u32.u64 	%r4672, %rd4079;
	cvt.u32.u64 	%r4673, %rd4122;
	prmt.b32 	%r4674, %r4673, %r4672, 0x3340U;
	cvt.u32.u64 	%r4675, %rd4121;
	cvt.u32.u64 	%r4676, %rd4120;
	prmt.b32 	%r4677, %r4676, %r4675, 0x3340U;
	prmt.b32 	%r4678, %r4677, %r4674, 0x5410U;
	{ .reg .b32 tmp; mov.b64 {tmp, %r4679}, %rd4079; }
	cvt.u32.u64 	%r4680, %rd4119;
	prmt.b32 	%r4681, %r4680, %r4679, 0x3340U;
	cvt.u32.u64 	%r4682, %rd4118;
	cvt.u32.u64 	%r4683, %rd4117;
	prmt.b32 	%r4684, %r4683, %r4682, 0x3340U;
	prmt.b32 	%r4685, %r4684, %r4681, 0x5410U;
	cvt.u32.u64 	%r4686, %rd4080;
	cvt.u32.u64 	%r4687, %rd4128;
	prmt.b32 	%r4688, %r4687, %r4686, 0x3340U;
	cvt.u32.u64 	%r4689, %rd4127;
	cvt.u32.u64 	%r4690, %rd4126;
	prmt.b32 	%r4691, %r4690, %r4689, 0x3340U;
	prmt.b32 	%r4692, %r4691, %r4688, 0x5410U;
	{ .reg .b32 tmp; mov.b64 {tmp, %r4693}, %rd4080; }
	cvt.u32.u64 	%r4694, %rd4125;
	prmt.b32 	%r4695, %r4694, %r4693, 0x3340U;
	cvt.u32.u64 	%r4696, %rd4124;
	cvt.u32.u64 	%r4697, %rd4123;
	prmt.b32 	%r4698, %r4697, %r4696, 0x3340U;
	prmt.b32 	%r4699, %r4698, %r4695, 0x5410U;
	st.local.v4.b32 	[%rd13+48], {%r4685, %r4678, %r4699, %r4692};
	mov.b32 	%r11392, 64;
	mov.u64 	%rd15625, %rd13;
$L__BB4_76:
	setp.lt.s32 	%p55, %r11392, 1;
	@%p55 bra 	$L__BB4_83;
	and.b32  	%r106, %r11392, 3;
	setp.lt.u32 	%p56, %r11392, 4;
	mov.b32 	%r11385, 0;
	@%p56 bra 	$L__BB4_80;
	and.b32  	%r107, %r11392, 2147483644;
	mov.b32 	%r11385, 0;
	mov.u32 	%r11386, %r11385;
$L__BB4_79:
	cvt.u64.u32 	%rd4129, %r11385;
	add.s64 	%rd4130, %rd15625, %rd4129;
	ld.local.u8 	%rs265, [%rd4130];
	xor.b16  	%rs266, %rs265, 54;
	add.s64 	%rd4131, %rd13, %rd4129;
	st.local.u8 	[%rd4131], %rs266;
	ld.local.u8 	%rs267, [%rd4130];
	xor.b16  	%rs268, %rs267, 92;
	add.s64 	%rd4132, %rd14, %rd4129;
	ld.local.u8 	%rs269, [%rd4130+1];
	xor.b16  	%rs270, %rs269, 54;
	st.local.u8 	[%rd4131+1], %rs270;
	ld.local.u8 	%rs271, [%rd4130+1];
	xor.b16  	%rs272, %rs271, 92;
	ld.local.u8 	%rs273, [%rd4130+2];
	xor.b16  	%rs274, %rs273, 54;
	st.local.u8 	[%rd4131+2], %rs274;
	ld.local.u8 	%rs275, [%rd4130+2];
	xor.b16  	%rs276, %rs275, 92;
	ld.local.u8 	%rs277, [%rd4130+3];
	xor.b16  	%rs278, %rs277, 54;
	st.local.u8 	[%rd4131+3], %rs278;
	ld.local.u8 	%rs279, [%rd4130+3];
	xor.b16  	%rs280, %rs279, 92;
	cvt.u32.u16 	%r4702, %rs268;
	cvt.u32.u16 	%r4703, %rs272;
	prmt.b32 	%r4704, %r4702, %r4703, 0x3340U;
	cvt.u32.u16 	%r4705, %rs276;
	cvt.u32.u16 	%r4706, %rs280;
	prmt.b32 	%r4707, %r4705, %r4706, 0x3340U;
	prmt.b32 	%r4708, %r4704, %r4707, 0x5410U;
	st.local.u32 	[%rd4132], %r4708;
	add.s32 	%r11385, %r11385, 4;
	add.s32 	%r11386, %r11386, 4;
	setp.eq.s32 	%p57, %r11386, %r107;
	@%p57 bra 	$L__BB4_80;
	bra.uni 	$L__BB4_79;
$L__BB4_80:
	setp.eq.s32 	%p58, %r106, 0;
	@%p58 bra 	$L__BB4_83;
	mov.b32 	%r11384, 0;
$L__BB4_82:
	.pragma "nounroll";
	cvt.u64.u32 	%rd4133, %r11385;
	add.s64 	%rd4134, %rd15625, %rd4133;
	ld.local.u8 	%rs281, [%rd4134];
	xor.b16  	%rs282, %rs281, 54;
	add.s64 	%rd4135, %rd13, %rd4133;
	st.local.u8 	[%rd4135], %rs282;
	ld.local.u8 	%rs283, [%rd4134];
	xor.b16  	%rs284, %rs283, 92;
	add.s64 	%rd4136, %rd14, %rd4133;
	st.local.u8 	[%rd4136], %rs284;
	add.s32 	%r11385, %r11385, 1;
	add.s32 	%r11384, %r11384, 1;
	setp.ne.s32 	%p59, %r11384, %r106;
	@%p59 bra 	$L__BB4_82;
$L__BB4_83:
	setp.gt.s32 	%p60, %r11392, 127;
	@%p60 bra 	$L__BB4_96;
	sub.s32 	%r113, 128, %r11392;
	and.b32  	%r114, %r113, 15;
	add.s32 	%r4710, %r11392, -113;
	setp.lt.u32 	%p61, %r4710, 15;
	@%p61 bra 	$L__BB4_87;
	and.b32  	%r115, %r113, -16;
	mov.b32 	%r11393, 0;
$L__BB4_86:
	.pragma "nounroll";
	cvt.s64.s32 	%rd4137, %r11392;
	add.s64 	%rd4138, %rd13, %rd4137;
	mov.b16 	%rs285, 54;
	st.local.u8 	[%rd4138], %rs285;
	add.s64 	%rd4139, %rd14, %rd4137;
	mov.b16 	%rs286, 92;
	st.local.u8 	[%rd4139], %rs286;
	st.local.u8 	[%rd4138+1], %rs285;
	st.local.u8 	[%rd4139+1], %rs286;
	st.local.u8 	[%rd4138+2], %rs285;
	st.local.u8 	[%rd4139+2], %rs286;
	st.local.u8 	[%rd4138+3], %rs285;
	st.local.u8 	[%rd4139+3], %rs286;
	st.local.u8 	[%rd4138+4], %rs285;
	st.local.u8 	[%rd4139+4], %rs286;
	st.local.u8 	[%rd4138+5], %rs285;
	st.local.u8 	[%rd4139+5], %rs286;
	st.local.u8 	[%rd4138+6], %rs285;
	st.local.u8 	[%rd4139+6], %rs286;
	st.local.u8 	[%rd4138+7], %rs285;
	st.local.u8 	[%rd4139+7], %rs286;
	st.local.u8 	[%rd4138+8], %rs285;
	st.local.u8 	[%rd4139+8], %rs286;
	st.local.u8 	[%rd4138+9], %rs285;
	st.local.u8 	[%rd4139+9], %rs286;
	st.local.u8 	[%rd4138+10], %rs285;
	st.local.u8 	[%rd4139+10], %rs286;
	st.local.u8 	[%rd4138+11], %rs285;
	st.local.u8 	[%rd4139+11], %rs286;
	st.local.u8 	[%rd4138+12], %rs285;
	st.local.u8 	[%rd4139+12], %rs286;
	st.local.u8 	[%rd4138+13], %rs285;
	st.local.u8 	[%rd4139+13], %rs286;
	st.local.u8 	[%rd4138+14], %rs285;
	st.local.u8 	[%rd4139+14], %rs286;
	st.local.u8 	[%rd4138+15], %rs285;
	st.local.u8 	[%rd4139+15], %rs286;
	add.s32 	%r11392, %r11392, 16;
	add.s32 	%r11393, %r11393, 16;
	setp.eq.s32 	%p62, %r11393, %r115;
	@%p62 bra 	$L__BB4_87;
	bra.uni 	$L__BB4_86;
$L__BB4_87:
	setp.eq.s32 	%p63, %r114, 0;
	@%p63 bra 	$L__BB4_96;
	and.b32  	%r121, %r113, 7;
	setp.lt.u32 	%p64, %r114, 8;
	@%p64 bra 	$L__BB4_90;
	cvt.s64.s32 	%rd4140, %r11392;
	add.s64 	%rd4141, %rd13, %rd4140;
	mov.b16 	%rs287, 54;
	st.local.u8 	[%rd4141], %rs287;
	add.s64 	%rd4142, %rd14, %rd4140;
	mov.b16 	%rs288, 92;
	st.local.u8 	[%rd4142], %rs288;
	st.local.u8 	[%rd4141+1], %rs287;
	st.local.u8 	[%rd4142+1], %rs288;
	st.local.u8 	[%rd4141+2], %rs287;
	st.local.u8 	[%rd4142+2], %rs288;
	st.local.u8 	[%rd4141+3], %rs287;
	st.local.u8 	[%rd4142+3], %rs288;
	st.local.u8 	[%rd4141+4], %rs287;
	st.local.u8 	[%rd4142+4], %rs288;
	st.local.u8 	[%rd4141+5], %rs287;
	st.local.u8 	[%rd4142+5], %rs288;
	st.local.u8 	[%rd4141+6], %rs287;
	st.local.u8 	[%rd4142+6], %rs288;
	st.local.u8 	[%rd4141+7], %rs287;
	st.local.u8 	[%rd4142+7], %rs288;
	add.s32 	%r11392, %r11392, 8;
$L__BB4_90:
	setp.eq.s32 	%p65, %r121, 0;
	@%p65 bra 	$L__BB4_96;
	and.b32  	%r124, %r113, 3;
	setp.lt.u32 	%p66, %r121, 4;
	@%p66 bra 	$L__BB4_93;
	cvt.s64.s32 	%rd4143, %r11392;
	add.s64 	%rd4144, %rd13, %rd4143;
	mov.b16 	%rs289, 54;
	st.local.u8 	[%rd4144], %rs289;
	add.s64 	%rd4145, %rd14, %rd4143;
	mov.b16 	%rs290, 92;
	st.local.u8 	[%rd4145], %rs290;
	st.local.u8 	[%rd4144+1], %rs289;
	st.local.u8 	[%rd4145+1], %rs290;
	st.local.u8 	[%rd4144+2], %rs289;
	st.local.u8 	[%rd4145+2], %rs290;
	st.local.u8 	[%rd4144+3], %rs289;
	st.local.u8 	[%rd4145+3], %rs290;
	add.s32 	%r11392, %r11392, 4;
$L__BB4_93:
	setp.eq.s32 	%p67, %r124, 0;
	@%p67 bra 	$L__BB4_96;
	mov.b32 	%r11391, 0;
$L__BB4_95:
	.pragma "nounroll";
	cvt.s64.s32 	%rd4146, %r11392;
	add.s64 	%rd4147, %rd13, %rd4146;
	mov.b16 	%rs291, 54;
	st.local.u8 	[%rd4147], %rs291;
	add.s64 	%rd4148, %rd14, %rd4146;
	mov.b16 	%rs292, 92;
	st.local.u8 	[%rd4148], %rs292;
	add.s32 	%r11392, %r11392, 1;
	add.s32 	%r11391, %r11391, 1;
	setp.eq.s32 	%p68, %r11391, %r124;
	@%p68 bra 	$L__BB4_96;
	bra.uni 	$L__BB4_95;
$L__BB4_96:
	ld.local.v4.b32 	{%r4714, %r4715, %r4716, %r4717}, [%rd14];
	bfe.u32 	%r4718, %r4717, 24, 8;
	bfe.u32 	%r4719, %r4716, 24, 8;
	bfe.u32 	%r4720, %r4716, 16, 8;
	bfe.u32 	%r4721, %r4716, 8, 8;
	bfe.u32 	%r4722, %r4716, 0, 8;
	bfe.u32 	%r4723, %r4715, 24, 8;
	bfe.u32 	%r4724, %r4714, 24, 8;
	bfe.u32 	%r4725, %r4714, 16, 8;
	bfe.u32 	%r4726, %r4714, 8, 8;
	bfe.u32 	%r4727, %r4714, 0, 8;
	ld.local.v4.b32 	{%r4728, %r4729, %r4730, %r4731}, [%rd14+16];
	bfe.u32 	%r4732, %r4731, 24, 8;
	bfe.u32 	%r4733, %r4730, 24, 8;
	bfe.u32 	%r4734, %r4730, 16, 8;
	bfe.u32 	%r4735, %r4730, 8, 8;
	bfe.u32 	%r4736, %r4730, 0, 8;
	bfe.u32 	%r4737, %r4729, 24, 8;
	bfe.u32 	%r4738, %r4728, 24, 8;
	bfe.u32 	%r4739, %r4728, 16, 8;
	bfe.u32 	%r4740, %r4728, 8, 8;
	bfe.u32 	%r4741, %r4728, 0, 8;
	ld.local.v4.b32 	{%r4742, %r4743, %r4744, %r4745}, [%rd14+32];
	bfe.u32 	%r4746, %r4745, 24, 8;
	bfe.u32 	%r4747, %r4744, 24, 8;
	bfe.u32 	%r4748, %r4744, 16, 8;
	bfe.u32 	%r4749, %r4744, 8, 8;
	bfe.u32 	%r4750, %r4744, 0, 8;
	bfe.u32 	%r4751, %r4743, 24, 8;
	bfe.u32 	%r4752, %r4742, 24, 8;
	bfe.u32 	%r4753, %r4742, 16, 8;
	bfe.u32 	%r4754, %r4742, 8, 8;
	bfe.u32 	%r4755, %r4742, 0, 8;
	ld.local.v4.b32 	{%r4756, %r4757, %r4758, %r4759}, [%rd14+48];
	bfe.u32 	%r4760, %r4759, 24, 8;
	bfe.u32 	%r4761, %r4758, 24, 8;
	bfe.u32 	%r4762, %r4758, 16, 8;
	bfe.u32 	%r4763, %r4758, 8, 8;
	bfe.u32 	%r4764, %r4758, 0, 8;
	bfe.u32 	%r4765, %r4757, 24, 8;
	bfe.u32 	%r4766, %r4756, 24, 8;
	bfe.u32 	%r4767, %r4756, 16, 8;
	bfe.u32 	%r4768, %r4756, 8, 8;
	bfe.u32 	%r4769, %r4756, 0, 8;
	ld.local.v4.b32 	{%r4770, %r4771, %r4772, %r4773}, [%rd14+64];
	bfe.u32 	%r4774, %r4773, 24, 8;
	bfe.u32 	%r4775, %r4772, 24, 8;
	bfe.u32 	%r4776, %r4772, 16, 8;
	bfe.u32 	%r4777, %r4772, 8, 8;
	bfe.u32 	%r4778, %r4772, 0, 8;
	bfe.u32 	%r4779, %r4771, 24, 8;
	bfe.u32 	%r4780, %r4770, 24, 8;
	bfe.u32 	%r4781, %r4770, 16, 8;
	bfe.u32 	%r4782, %r4770, 8, 8;
	bfe.u32 	%r4783, %r4770, 0, 8;
	ld.local.v4.b32 	{%r4784, %r4785, %r4786, %r4787}, [%rd14+80];
	bfe.u32 	%r4788, %r4787, 24, 8;
	bfe.u32 	%r4789, %r4786, 24, 8;
	bfe.u32 	%r4790, %r4786, 16, 8;
	bfe.u32 	%r4791, %r4786, 8, 8;
	bfe.u32 	%r4792, %r4786, 0, 8;
	bfe.u32 	%r4793, %r4785, 24, 8;
	bfe.u32 	%r4794, %r4784, 24, 8;
	bfe.u32 	%r4795, %r4784, 16, 8;
	bfe.u32 	%r4796, %r4784, 8, 8;
	bfe.u32 	%r4797, %r4784, 0, 8;
	ld.local.v4.b32 	{%r4798, %r4799, %r4800, %r4801}, [%rd14+96];
	bfe.u32 	%r4802, %r4801, 24, 8;
	bfe.u32 	%r4803, %r4800, 24, 8;
	bfe.u32 	%r4804, %r4800, 16, 8;
	bfe.u32 	%r4805, %r4800, 8, 8;
	bfe.u32 	%r4806, %r4800, 0, 8;
	bfe.u32 	%r4807, %r4799, 24, 8;
	bfe.u32 	%r4808, %r4798, 24, 8;
	bfe.u32 	%r4809, %r4798, 16, 8;
	bfe.u32 	%r4810, %r4798, 8, 8;
	bfe.u32 	%r4811, %r4798, 0, 8;
	ld.local.v4.b32 	{%r4812, %r4813, %r4814, %r4815}, [%rd14+112];
	bfe.u32 	%r4816, %r4815, 24, 8;
	bfe.u32 	%r4817, %r4814, 24, 8;
	bfe.u32 	%r4818, %r4814, 16, 8;
	bfe.u32 	%r4819, %r4814, 8, 8;
	bfe.u32 	%r4820, %r4814, 0, 8;
	bfe.u32 	%r4821, %r4813, 24, 8;
	bfe.u32 	%r4822, %r4812, 24, 8;
	bfe.u32 	%r4823, %r4812, 16, 8;
	bfe.u32 	%r4824, %r4812, 8, 8;
	bfe.u32 	%r4825, %r4812, 0, 8;
	cvt.u64.u32 	%rd4149, %r4727;
	shl.b64 	%rd4150, %rd4149, 56;
	cvt.u64.u32 	%rd4151, %r4726;
	shl.b64 	%rd4152, %rd4151, 48;
	and.b64  	%rd4153, %rd4152, 71776119061217280;
	or.b64  	%rd4154, %rd4153, %rd4150;
	cvt.u64.u32 	%rd4155, %r4725;
	shl.b64 	%rd4156, %rd4155, 40;
	and.b64  	%rd4157, %rd4156, 280375465082880;
	or.b64  	%rd4158, %rd4154, %rd4157;
	cvt.u64.u32 	%rd4159, %r4724;
	shl.b64 	%rd4160, %rd4159, 32;
	and.b64  	%rd4161, %rd4160, 1095216660480;
	or.b64  	%rd4162, %rd4158, %rd4161;
	bfe.u32 	%r4826, %r4715, 0, 8;
	mul.wide.u32 	%rd4163, %r4826, 16777216;
	or.b64  	%rd4164, %rd4162, %rd4163;
	bfe.u32 	%r4827, %r4715, 8, 8;
	mul.wide.u32 	%rd4165, %r4827, 65536;
	or.b64  	%rd4166, %rd4164, %rd4165;
	bfe.u32 	%r4828, %r4715, 16, 8;
	mul.wide.u32 	%rd4167, %r4828, 256;
	or.b64  	%rd4168, %rd4166, %rd4167;
	cvt.u64.u32 	%rd4169, %r4723;
	and.b64  	%rd4170, %rd4169, 255;
	or.b64  	%rd4171, %rd4168, %rd4170;
	cvt.u64.u32 	%rd4172, %r4722;
	shl.b64 	%rd4173, %rd4172, 56;
	cvt.u64.u32 	%rd4174, %r4721;
	shl.b64 	%rd4175, %rd4174, 48;
	and.b64  	%rd4176, %rd4175, 71776119061217280;
	or.b64  	%rd4177, %rd4176, %rd4173;
	cvt.u64.u32 	%rd4178, %r4720;
	shl.b64 	%rd4179, %rd4178, 40;
	and.b64  	%rd4180, %rd4179, 280375465082880;
	or.b64  	%rd4181, %rd4177, %rd4180;
	cvt.u64.u32 	%rd4182, %r4719;
	shl.b64 	%rd4183, %rd4182, 32;
	and.b64  	%rd4184, %rd4183, 1095216660480;
	or.b64  	%rd4185, %rd4181, %rd4184;
	bfe.u32 	%r4829, %r4717, 0, 8;
	mul.wide.u32 	%rd4186, %r4829, 16777216;
	or.b64  	%rd4187, %rd4185, %rd4186;
	bfe.u32 	%r4830, %r4717, 8, 8;
	mul.wide.u32 	%rd4188, %r4830, 65536;
	or.b64  	%rd4189, %rd4187, %rd4188;
	bfe.u32 	%r4831, %r4717, 16, 8;
	mul.wide.u32 	%rd4190, %r4831, 256;
	or.b64  	%rd4191, %rd4189, %rd4190;
	cvt.u64.u32 	%rd4192, %r4718;
	and.b64  	%rd4193, %rd4192, 255;
	or.b64  	%rd4194, %rd4191, %rd4193;
	cvt.u64.u32 	%rd4195, %r4741;
	shl.b64 	%rd4196, %rd4195, 56;
	cvt.u64.u32 	%rd4197, %r4740;
	shl.b64 	%rd4198, %rd4197, 48;
	and.b64  	%rd4199, %rd4198, 71776119061217280;
	or.b64  	%rd4200, %rd4199, %rd4196;
	cvt.u64.u32 	%rd4201, %r4739;
	shl.b64 	%rd4202, %rd4201, 40;
	and.b64  	%rd4203, %rd4202, 280375465082880;
	or.b64  	%rd4204, %rd4200, %rd4203;
	cvt.u64.u32 	%rd4205, %r4738;
	shl.b64 	%rd4206, %rd4205, 32;
	and.b64  	%rd4207, %rd4206, 1095216660480;
	or.b64  	%rd4208, %rd4204, %rd4207;
	bfe.u32 	%r4832, %r4729, 0, 8;
	mul.wide.u32 	%rd4209, %r4832, 16777216;
	or.b64  	%rd4210, %rd4208, %rd4209;
	bfe.u32 	%r4833, %r4729, 8, 8;
	mul.wide.u32 	%rd4211, %r4833, 65536;
	or.b64  	%rd4212, %rd4210, %rd4211;
	bfe.u32 	%r4834, %r4729, 16, 8;
	mul.wide.u32 	%rd4213, %r4834, 256;
	or.b64  	%rd4214, %rd4212, %rd4213;
	cvt.u64.u32 	%rd4215, %r4737;
	and.b64  	%rd4216, %rd4215, 255;
	or.b64  	%rd4217, %rd4214, %rd4216;
	cvt.u64.u32 	%rd4218, %r4736;
	shl.b64 	%rd4219, %rd4218, 56;
	cvt.u64.u32 	%rd4220, %r4735;
	shl.b64 	%rd4221, %rd4220, 48;
	and.b64  	%rd4222, %rd4221, 71776119061217280;
	or.b64  	%rd4223, %rd4222, %rd4219;
	cvt.u64.u32 	%rd4224, %r4734;
	shl.b64 	%rd4225, %rd4224, 40;
	and.b64  	%rd4226, %rd4225, 280375465082880;
	or.b64  	%rd4227, %rd4223, %rd4226;
	cvt.u64.u32 	%rd4228, %r4733;
	shl.b64 	%rd4229, %rd4228, 32;
	and.b64  	%rd4230, %rd4229, 1095216660480;
	or.b64  	%rd4231, %rd4227, %rd4230;
	bfe.u32 	%r4835, %r4731, 0, 8;
	mul.wide.u32 	%rd4232, %r4835, 16777216;
	or.b64  	%rd4233, %rd4231, %rd4232;
	bfe.u32 	%r4836, %r4731, 8, 8;
	mul.wide.u32 	%rd4234, %r4836, 65536;
	or.b64  	%rd4235, %rd4233, %rd4234;
	bfe.u32 	%r4837, %r4731, 16, 8;
	mul.wide.u32 	%rd4236, %r4837, 256;
	or.b64  	%rd4237, %rd4235, %rd4236;
	cvt.u64.u32 	%rd4238, %r4732;
	and.b64  	%rd4239, %rd4238, 255;
	or.b64  	%rd4240, %rd4237, %rd4239;
	cvt.u64.u32 	%rd4241, %r4755;
	shl.b64 	%rd4242, %rd4241, 56;
	cvt.u64.u32 	%rd4243, %r4754;
	shl.b64 	%rd4244, %rd4243, 48;
	and.b64  	%rd4245, %rd4244, 71776119061217280;
	or.b64  	%rd4246, %rd4245, %rd4242;
	cvt.u64.u32 	%rd4247, %r4753;
	shl.b64 	%rd4248, %rd4247, 40;
	and.b64  	%rd4249, %rd4248, 280375465082880;
	or.b64  	%rd4250, %rd4246, %rd4249;
	cvt.u64.u32 	%rd4251, %r4752;
	shl.b64 	%rd4252, %rd4251, 32;
	and.b64  	%rd4253, %rd4252, 1095216660480;
	or.b64  	%rd4254, %rd4250, %rd4253;
	bfe.u32 	%r4838, %r4743, 0, 8;
	mul.wide.u32 	%rd4255, %r4838, 16777216;
	or.b64  	%rd4256, %rd4254, %rd4255;
	bfe.u32 	%r4839, %r4743, 8, 8;
	mul.wide.u32 	%rd4257, %r4839, 65536;
	or.b64  	%rd4258, %rd4256, %rd4257;
	bfe.u32 	%r4840, %r4743, 16, 8;
	mul.wide.u32 	%rd4259, %r4840, 256;
	or.b64  	%rd4260, %rd4258, %rd4259;
	cvt.u64.u32 	%rd4261, %r4751;
	and.b64  	%rd4262, %rd4261, 255;
	or.b64  	%rd4263, %rd4260, %rd4262;
	cvt.u64.u32 	%rd4264, %r4750;
	shl.b64 	%rd4265, %rd4264, 56;
	cvt.u64.u32 	%rd4266, %r4749;
	shl.b64 	%rd4267, %rd4266, 48;
	and.b64  	%rd4268, %rd4267, 71776119061217280;
	or.b64  	%rd4269, %rd4268, %rd4265;
	cvt.u64.u32 	%rd4270, %r4748;
	shl.b64 	%rd4271, %rd4270, 40;
	and.b64  	%rd4272, %rd4271, 280375465082880;
	or.b64  	%rd4273, %rd4269, %rd4272;
	cvt.u64.u32 	%rd4274, %r4747;
	shl.b64 	%rd4275, %rd4274, 32;
	and.b64  	%rd4276, %rd4275, 1095216660480;
	or.b64  	%rd4277, %rd4273, %rd4276;
	bfe.u32 	%r4841, %r4745, 0, 8;
	mul.wide.u32 	%rd4278, %r4841, 16777216;
	or.b64  	%rd4279, %rd4277, %rd4278;
	bfe.u32 	%r4842, %r4745, 8, 8;
	mul.wide.u32 	%rd4280, %r4842, 65536;
	or.b64  	%rd4281, %rd4279, %rd4280;
	bfe.u32 	%r4843, %r4745, 16, 8;
	mul.wide.u32 	%rd4282, %r4843, 256;
	or.b64  	%rd4283, %rd4281, %rd4282;
	cvt.u64.u32 	%rd4284, %r4746;
	and.b64  	%rd4285, %rd4284, 255;
	or.b64  	%rd4286, %rd4283, %rd4285;
	cvt.u64.u32 	%rd4287, %r4769;
	shl.b64 	%rd4288, %rd4287, 56;
	cvt.u64.u32 	%rd4289, %r4768;
	shl.b64 	%rd4290, %rd4289, 48;
	and.b64  	%rd4291, %rd4290, 71776119061217280;
	or.b64  	%rd4292, %rd4291, %rd4288;
	cvt.u64.u32 	%rd4293, %r4767;
	shl.b64 	%rd4294, %rd4293, 40;
	and.b64  	%rd4295, %rd4294, 280375465082880;
	or.b64  	%rd4296, %rd4292, %rd4295;
	cvt.u64.u32 	%rd4297, %r4766;
	shl.b64 	%rd4298, %rd4297, 32;
	and.b64  	%rd4299, %rd4298, 1095216660480;
	or.b64  	%rd4300, %rd4296, %rd4299;
	bfe.u32 	%r4844, %r4757, 0, 8;
	mul.wide.u32 	%rd4301, %r4844, 16777216;
	or.b64  	%rd4302, %rd4300, %rd4301;
	bfe.u32 	%r4845, %r4757, 8, 8;
	mul.wide.u32 	%rd4303, %r4845, 65536;
	or.b64  	%rd4304, %rd4302, %rd4303;
	bfe.u32 	%r4846, %r4757, 16, 8;
	mul.wide.u32 	%rd4305, %r4846, 256;
	or.b64  	%rd4306, %rd4304, %rd4305;
	cvt.u64.u32 	%rd4307, %r4765;
	and.b64  	%rd4308, %rd4307, 255;
	or.b64  	%rd4309, %rd4306, %rd4308;
	cvt.u64.u32 	%rd4310, %r4764;
	shl.b64 	%rd4311, %rd4310, 56;
	cvt.u64.u32 	%rd4312, %r4763;
	shl.b64 	%rd4313, %rd4312, 48;
	and.b64  	%rd4314, %rd4313, 71776119061217280;
	or.b64  	%rd4315, %rd4314, %rd4311;
	cvt.u64.u32 	%rd4316, %r4762;
	shl.b64 	%rd4317, %rd4316, 40;
	and.b64  	%rd4318, %rd4317, 280375465082880;
	or.b64  	%rd4319, %rd4315, %rd4318;
	cvt.u64.u32 	%rd4320, %r4761;
	shl.b64 	%rd4321, %rd4320, 32;
	and.b64  	%rd4322, %rd4321, 1095216660480;
	or.b64  	%rd4323, %rd4319, %rd4322;
	bfe.u32 	%r4847, %r4759, 0, 8;
	mul.wide.u32 	%rd4324, %r4847, 16777216;
	or.b64  	%rd4325, %rd4323, %rd4324;
	bfe.u32 	%r4848, %r4759, 8, 8;
	mul.wide.u32 	%rd4326, %r4848, 65536;
	or.b64  	%rd4327, %rd4325, %rd4326;
	bfe.u32 	%r4849, %r4759, 16, 8;
	mul.wide.u32 	%rd4328, %r4849, 256;
	or.b64  	%rd4329, %rd4327, %rd4328;
	cvt.u64.u32 	%rd4330, %r4760;
	and.b64  	%rd4331, %rd4330, 255;
	or.b64  	%rd4332, %rd4329, %rd4331;
	cvt.u64.u32 	%rd4333, %r4783;
	shl.b64 	%rd4334, %rd4333, 56;
	cvt.u64.u32 	%rd4335, %r4782;
	shl.b64 	%rd4336, %rd4335, 48;
	and.b64  	%rd4337, %rd4336, 71776119061217280;
	or.b64  	%rd4338, %rd4337, %rd4334;
	cvt.u64.u32 	%rd4339, %r4781;
	shl.b64 	%rd4340, %rd4339, 40;
	and.b64  	%rd4341, %rd4340, 280375465082880;
	or.b64  	%rd4342, %rd4338, %rd4341;
	cvt.u64.u32 	%rd4343, %r4780;
	shl.b64 	%rd4344, %rd4343, 32;
	and.b64  	%rd4345, %rd4344, 1095216660480;
	or.b64  	%rd4346, %rd4342, %rd4345;
	bfe.u32 	%r4850, %r4771, 0, 8;
	mul.wide.u32 	%rd4347, %r4850, 16777216;
	or.b64  	%rd4348, %rd4346, %rd4347;
	bfe.u32 	%r4851, %r4771, 8, 8;
	mul.wide.u32 	%rd4349, %r4851, 65536;
	or.b64  	%rd4350, %rd4348, %rd4349;
	bfe.u32 	%r4852, %r4771, 16, 8;
	mul.wide.u32 	%rd4351, %r4852, 256;
	or.b64  	%rd4352, %rd4350, %rd4351;
	cvt.u64.u32 	%rd4353, %r4779;
	and.b64  	%rd4354, %rd4353, 255;
	or.b64  	%rd4355, %rd4352, %rd4354;
	cvt.u64.u32 	%rd4356, %r4778;
	shl.b64 	%rd4357, %rd4356, 56;
	cvt.u64.u32 	%rd4358, %r4777;
	shl.b64 	%rd4359, %rd4358, 48;
	and.b64  	%rd4360, %rd4359, 71776119061217280;
	or.b64  	%rd4361, %rd4360, %rd4357;
	cvt.u64.u32 	%rd4362, %r4776;
	shl.b64 	%rd4363, %rd4362, 40;
	and.b64  	%rd4364, %rd4363, 280375465082880;
	or.b64  	%rd4365, %rd4361, %rd4364;
	cvt.u64.u32 	%rd4366, %r4775;
	shl.b64 	%rd4367, %rd4366, 32;
	and.b64  	%rd4368, %rd4367, 1095216660480;
	or.b64  	%rd4369, %rd4365, %rd4368;
	bfe.u32 	%r4853, %r4773, 0, 8;
	mul.wide.u32 	%rd4370, %r4853, 16777216;
	or.b64  	%rd4371, %rd4369, %rd4370;
	bfe.u32 	%r4854, %r4773, 8, 8;
	mul.wide.u32 	%rd4372, %r4854, 65536;
	or.b64  	%rd4373, %rd4371, %rd4372;
	bfe.u32 	%r4855, %r4773, 16, 8;
	mul.wide.u32 	%rd4374, %r4855, 256;
	or.b64  	%rd4375, %rd4373, %rd4374;
	cvt.u64.u32 	%rd4376, %r4774;
	and.b64  	%rd4377, %rd4376, 255;
	or.b64  	%rd4378, %rd4375, %rd4377;
	cvt.u64.u32 	%rd4379, %r4797;
	shl.b64 	%rd4380, %rd4379, 56;
	cvt.u64.u32 	%rd4381, %r4796;
	shl.b64 	%rd4382, %rd4381, 48;
	and.b64  	%rd4383, %rd4382, 71776119061217280;
	or.b64  	%rd4384, %rd4383, %rd4380;
	cvt.u64.u32 	%rd4385, %r4795;
	shl.b64 	%rd4386, %rd4385, 40;
	and.b64  	%rd4387, %rd4386, 280375465082880;
	or.b64  	%rd4388, %rd4384, %rd4387;
	cvt.u64.u32 	%rd4389, %r4794;
	shl.b64 	%rd4390, %rd4389, 32;
	and.b64  	%rd4391, %rd4390, 1095216660480;
	or.b64  	%rd4392, %rd4388, %rd4391;
	bfe.u32 	%r4856, %r4785, 0, 8;
	mul.wide.u32 	%rd4393, %r4856, 16777216;
	or.b64  	%rd4394, %rd4392, %rd4393;
	bfe.u32 	%r4857, %r4785, 8, 8;
	mul.wide.u32 	%rd4395, %r4857, 65536;
	or.b64  	%rd4396, %rd4394, %rd4395;
	bfe.u32 	%r4858, %r4785, 16, 8;
	mul.wide.u32 	%rd4397, %r4858, 256;
	or.b64  	%rd4398, %rd4396, %rd4397;
	cvt.u64.u32 	%rd4399, %r4793;
	and.b64  	%rd4400, %rd4399, 255;
	or.b64  	%rd4401, %rd4398, %rd4400;
	cvt.u64.u32 	%rd4402, %r4792;
	shl.b64 	%rd4403, %rd4402, 56;
	cvt.u64.u32 	%rd4404, %r4791;
	shl.b64 	%rd4405, %rd4404, 48;
	and.b64  	%rd4406, %rd4405, 71776119061217280;
	or.b64  	%rd4407, %rd4406, %rd4403;
	cvt.u64.u32 	%rd4408, %r4790;
	shl.b64 	%rd4409, %rd4408, 40;
	and.b64  	%rd4410, %rd4409, 280375465082880;
	or.b64  	%rd4411, %rd4407, %rd4410;
	cvt.u64.u32 	%rd4412, %r4789;
	shl.b64 	%rd4413, %rd4412, 32;
	and.b64  	%rd4414, %rd4413, 1095216660480;
	or.b64  	%rd4415, %rd4411, %rd4414;
	bfe.u32 	%r4859, %r4787, 0, 8;
	mul.wide.u32 	%rd4416, %r4859, 16777216;
	or.b64  	%rd4417, %rd4415, %rd4416;
	bfe.u32 	%r4860, %r4787, 8, 8;
	mul.wide.u32 	%rd4418, %r4860, 65536;
	or.b64  	%rd4419, %rd4417, %rd4418;
	bfe.u32 	%r4861, %r4787, 16, 8;
	mul.wide.u32 	%rd4420, %r4861, 256;
	or.b64  	%rd4421, %rd4419, %rd4420;
	cvt.u64.u32 	%rd4422, %r4788;
	and.b64  	%rd4423, %rd4422, 255;
	or.b64  	%rd4424, %rd4421, %rd4423;
	cvt.u64.u32 	%rd4425, %r4811;
	shl.b64 	%rd4426, %rd4425, 56;
	cvt.u64.u32 	%rd4427, %r4810;
	shl.b64 	%rd4428, %rd4427, 48;
	and.b64  	%rd4429, %rd4428, 71776119061217280;
	or.b64  	%rd4430, %rd4429, %rd4426;
	cvt.u64.u32 	%rd4431, %r4809;
	shl.b64 	%rd4432, %rd4431, 40;
	and.b64  	%rd4433, %rd4432, 280375465082880;
	or.b64  	%rd4434, %rd4430, %rd4433;
	cvt.u64.u32 	%rd4435, %r4808;
	shl.b64 	%rd4436, %rd4435, 32;
	and.b64  	%rd4437, %rd4436, 1095216660480;
	or.b64  	%rd4438, %rd4434, %rd4437;
	bfe.u32 	%r4862, %r4799, 0, 8;
	mul.wide.u32 	%rd4439, %r4862, 16777216;
	or.b64  	%rd4440, %rd4438, %rd4439;
	bfe.u32 	%r4863, %r4799, 8, 8;
	mul.wide.u32 	%rd4441, %r4863, 65536;
	or.b64  	%rd4442, %rd4440, %rd4441;
	bfe.u32 	%r4864, %r4799, 16, 8;
	mul.wide.u32 	%rd4443, %r4864, 256;
	or.b64  	%rd4444, %rd4442, %rd4443;
	cvt.u64.u32 	%rd4445, %r4807;
	and.b64  	%rd4446, %rd4445, 255;
	or.b64  	%rd4447, %rd4444, %rd4446;
	cvt.u64.u32 	%rd4448, %r4806;
	shl.b64 	%rd4449, %rd4448, 56;
	cvt.u64.u32 	%rd4450, %r4805;
	shl.b64 	%rd4451, %rd4450, 48;
	and.b64  	%rd4452, %rd4451, 71776119061217280;
	or.b64  	%rd4453, %rd4452, %rd4449;
	cvt.u64.u32 	%rd4454, %r4804;
	shl.b64 	%rd4455, %rd4454, 40;
	and.b64  	%rd4456, %rd4455, 280375465082880;
	or.b64  	%rd4457, %rd4453, %rd4456;
	cvt.u64.u32 	%rd4458, %r4803;
	shl.b64 	%rd4459, %rd4458, 32;
	and.b64  	%rd4460, %rd4459, 1095216660480;
	or.b64  	%rd4461, %rd4457, %rd4460;
	bfe.u32 	%r4865, %r4801, 0, 8;
	mul.wide.u32 	%rd4462, %r4865, 16777216;
	or.b64  	%rd4463, %rd4461, %rd4462;
	bfe.u32 	%r4866, %r4801, 8, 8;
	mul.wide.u32 	%rd4464, %r4866, 65536;
	or.b64  	%rd4465, %rd4463, %rd4464;
	bfe.u32 	%r4867, %r4801, 16, 8;
	mul.wide.u32 	%rd4466, %r4867, 256;
	or.b64  	%rd4467, %rd4465, %rd4466;
	cvt.u64.u32 	%rd4468, %r4802;
	and.b64  	%rd4469, %rd4468, 255;
	or.b64  	%rd4470, %rd4467, %rd4469;
	cvt.u64.u32 	%rd4471, %r4825;
	shl.b64 	%rd4472, %rd4471, 56;
	cvt.u64.u32 	%rd4473, %r4824;
	shl.b64 	%rd4474, %rd4473, 48;
	and.b64  	%rd4475, %rd4474, 71776119061217280;
	or.b64  	%rd4476, %rd4475, %rd4472;
	cvt.u64.u32 	%rd4477, %r4823;
	shl.b64 	%rd4478, %rd4477, 40;
	and.b64  	%rd4479, %rd4478, 280375465082880;
	or.b64  	%rd4480, %rd4476, %rd4479;
	cvt.u64.u32 	%rd4481, %r4822;
	shl.b64 	%rd4482, %rd4481, 32;
	and.b64  	%rd4483, %rd4482, 1095216660480;
	or.b64  	%rd4484, %rd4480, %rd4483;
	bfe.u32 	%r4868, %r4813, 0, 8;
	mul.wide.u32 	%rd4485, %r4868, 16777216;
	or.b64  	%rd4486, %rd4484, %rd4485;
	bfe.u32 	%r4869, %r4813, 8, 8;
	mul.wide.u32 	%rd4487, %r4869, 65536;
	or.b64  	%rd4488, %rd4486, %rd4487;
	bfe.u32 	%r4870, %r4813, 16, 8;
	mul.wide.u32 	%rd4489, %r4870, 256;
	or.b64  	%rd4490, %rd4488, %rd4489;
	cvt.u64.u32 	%rd4491, %r4821;
	and.b64  	%rd4492, %rd4491, 255;
	or.b64  	%rd4493, %rd4490, %rd4492;
	cvt.u64.u32 	%rd4494, %r4820;
	shl.b64 	%rd4495, %rd4494, 56;
	cvt.u64.u32 	%rd4496, %r4819;
	shl.b64 	%rd4497, %rd4496, 48;
	and.b64  	%rd4498, %rd4497, 71776119061217280;
	or.b64  	%rd4499, %rd4498, %rd4495;
	cvt.u64.u32 	%rd4500, %r4818;
	shl.b64 	%rd4501, %rd4500, 40;
	and.b64  	%rd4502, %rd4501, 280375465082880;
	or.b64  	%rd4503, %rd4499, %rd4502;
	cvt.u64.u32 	%rd4504, %r4817;
	shl.b64 	%rd4505, %rd4504, 32;
	and.b64  	%rd4506, %rd4505, 1095216660480;
	or.b64  	%rd4507, %rd4503, %rd4506;
	bfe.u32 	%r4871, %r4815, 0, 8;
	mul.wide.u32 	%rd4508, %r4871, 16777216;
	or.b64  	%rd4509, %rd4507, %rd4508;
	bfe.u32 	%r4872, %r4815, 8, 8;
	mul.wide.u32 	%rd4510, %r4872, 65536;
	or.b64  	%rd4511, %rd4509, %rd4510;
	bfe.u32 	%r4873, %r4815, 16, 8;
	mul.wide.u32 	%rd4512, %r4873, 256;
	or.b64  	%rd4513, %rd4511, %rd4512;
	cvt.u64.u32 	%rd4514, %r4816;
	and.b64  	%rd4515, %rd4514, 255;
	or.b64  	%rd4516, %rd4513, %rd4515;
	mov.b64 	{%r4874, %r4875}, %rd4194;
	shf.l.wrap.b32 	%r4876, %r4875, %r4874, 31;
	shf.l.wrap.b32 	%r4877, %r4874, %r4875, 31;
	mov.b64 	%rd4517, {%r4877, %r4876};
	shf.l.wrap.b32 	%r4878, %r4875, %r4874, 24;
	shf.l.wrap.b32 	%r4879, %r4874, %r4875, 24;
	mov.b64 	%rd4518, {%r4879, %r4878};
	xor.b64  	%rd4519, %rd4517, %rd4518;
	shr.u64 	%rd4520, %rd4194, 7;
	xor.b64  	%rd4521, %rd4519, %rd4520;
	mov.b64 	{%r4880, %r4881}, %rd4493;
	shf.l.wrap.b32 	%r4882, %r4881, %r4880, 13;
	shf.l.wrap.b32 	%r4883, %r4880, %r4881, 13;
	mov.b64 	%rd4522, {%r4883, %r4882};
	shf.l.wrap.b32 	%r4884, %r4880, %r4881, 3;
	shf.l.wrap.b32 	%r4885, %r4881, %r4880, 3;
	mov.b64 	%rd4523, {%r4885, %r4884};
	xor.b64  	%rd4524, %rd4522, %rd4523;
	shr.u64 	%rd4525, %rd4493, 6;
	xor.b64  	%rd4526, %rd4524, %rd4525;
	add.s64 	%rd4527, %rd4521, %rd4171;
	add.s64 	%rd4528, %rd4527, %rd4378;
	add.s64 	%rd4529, %rd4528, %rd4526;
	mov.b64 	{%r4886, %r4887}, %rd4217;
	shf.l.wrap.b32 	%r4888, %r4887, %r4886, 31;
	shf.l.wrap.b32 	%r4889, %r4886, %r4887, 31;
	mov.b64 	%rd4530, {%r4889, %r4888};
	shf.l.wrap.b32 	%r4890, %r4887, %r4886, 24;
	shf.l.wrap.b32 	%r4891, %r4886, %r4887, 24;
	mov.b64 	%rd4531, {%r4891, %r4890};
	xor.b64  	%rd4532, %rd4530, %rd4531;
	shr.u64 	%rd4533, %rd4217, 7;
	xor.b64  	%rd4534, %rd4532, %rd4533;
	mov.b64 	{%r4892, %r4893}, %rd4516;
	shf.l.wrap.b32 	%r4894, %r4893, %r4892, 13;
	shf.l.wrap.b32 	%r4895, %r4892, %r4893, 13;
	mov.b64 	%rd4535, {%r4895, %r4894};
	shf.l.wrap.b32 	%r4896, %r4892, %r4893, 3;
	shf.l.wrap.b32 	%r4897, %r4893, %r4892, 3;
	mov.b64 	%rd4536, {%r4897, %r4896};
	xor.b64  	%rd4537, %rd4535, %rd4536;
	shr.u64 	%rd4538, %rd4516, 6;
	xor.b64  	%rd4539, %rd4537, %rd4538;
	add.s64 	%rd4540, %rd4534, %rd4194;
	add.s64 	%rd4541, %rd4540, %rd4401;
	add.s64 	%rd4542, %rd4541, %rd4539;
	mov.b64 	{%r4898, %r4899}, %rd4240;
	shf.l.wrap.b32 	%r4900, %r4899, %r4898, 31;
	shf.l.wrap.b32 	%r4901, %r4898, %r4899, 31;
	mov.b64 	%rd4543, {%r4901, %r4900};
	shf.l.wrap.b32 	%r4902, %r4899, %r4898, 24;
	shf.l.wrap.b32 	%r4903, %r4898, %r4899, 24;
	mov.b64 	%rd4544, {%r4903, %r4902};
	xor.b64  	%rd4545, %rd4543, %rd4544;
	shr.u64 	%rd4546, %rd4240, 7;
	xor.b64  	%rd4547, %rd4545, %rd4546;
	mov.b64 	{%r4904, %r4905}, %rd4529;
	shf.l.wrap.b32 	%r4906, %r4905, %r4904, 13;
	shf.l.wrap.b32 	%r4907, %r4904, %r4905, 13;
	mov.b64 	%rd4548, {%r4907, %r4906};
	shf.l.wrap.b32 	%r4908, %r4904, %r4905, 3;
	shf.l.wrap.b32 	%r4909, %r4905, %r4904, 3;
	mov.b64 	%rd4549, {%r4909, %r4908};
	xor.b64  	%rd4550, %rd4548, %rd4549;
	shr.u64 	%rd4551, %rd4529, 6;
	xor.b64  	%rd4552, %rd4550, %rd4551;
	add.s64 	%rd4553, %rd4547, %rd4217;
	add.s64 	%rd4554, %rd4553, %rd4424;
	add.s64 	%rd4555, %rd4554, %rd4552;
	mov.b64 	{%r4910, %r4911}, %rd4263;
	shf.l.wrap.b32 	%r4912, %r4911, %r4910, 31;
	shf.l.wrap.b32 	%r4913, %r4910, %r4911, 31;
	mov.b64 	%rd4556, {%r4913, %r4912};
	shf.l.wrap.b32 	%r4914, %r4911, %r4910, 24;
	shf.l.wrap.b32 	%r4915, %r4910, %r4911, 24;
	mov.b64 	%rd4557, {%r4915, %r4914};
	xor.b64  	%rd4558, %rd4556, %rd4557;
	shr.u64 	%rd4559, %rd4263, 7;
	xor.b64  	%rd4560, %rd4558, %rd4559;
	mov.b64 	{%r4916, %r4917}, %rd4542;
	shf.l.wrap.b32 	%r4918, %r4917, %r4916, 13;
	shf.l.wrap.b32 	%r4919, %r4916, %r4917, 13;
	mov.b64 	%rd4561, {%r4919, %r4918};
	shf.l.wrap.b32 	%r4920, %r4916, %r4917, 3;
	shf.l.wrap.b32 	%r4921, %r4917, %r4916, 3;
	mov.b64 	%rd4562, {%r4921, %r4920};
	xor.b64  	%rd4563, %rd4561, %rd4562;
	shr.u64 	%rd4564, %rd4542, 6;
	xor.b64  	%rd4565, %rd4563, %rd4564;
	add.s64 	%rd4566, %rd4560, %rd4240;
	add.s64 	%rd4567, %rd4566, %rd4447;
	add.s64 	%rd4568, %rd4567, %rd4565;
	mov.b64 	{%r4922, %r4923}, %rd4286;
	shf.l.wrap.b32 	%r4924, %r4923, %r4922, 31;
	shf.l.wrap.b32 	%r4925, %r4922, %r4923, 31;
	mov.b64 	%rd4569, {%r4925, %r4924};
	shf.l.wrap.b32 	%r4926, %r4923, %r4922, 24;
	shf.l.wrap.b32 	%r4927, %r4922, %r4923, 24;
	mov.b64 	%rd4570, {%r4927, %r4926};
	xor.b64  	%rd4571, %rd4569, %rd4570;
	shr.u64 	%rd4572, %rd4286, 7;
	xor.b64  	%rd4573, %rd4571, %rd4572;
	mov.b64 	{%r4928, %r4929}, %rd4555;
	shf.l.wrap.b32 	%r4930, %r4929, %r4928, 13;
	shf.l.wrap.b32 	%r4931, %r4928, %r4929, 13;
	mov.b64 	%rd4574, {%r4931, %r4930};
	shf.l.wrap.b32 	%r4932, %r4928, %r4929, 3;
	shf.l.wrap.b32 	%r4933, %r4929, %r4928, 3;
	mov.b64 	%rd4575, {%r4933, %r4932};
	xor.b64  	%rd4576, %rd4574, %rd4575;
	shr.u64 	%rd4577, %rd4555, 6;
	xor.b64  	%rd4578, %rd4576, %rd4577;
	add.s64 	%rd4579, %rd4573, %rd4263;
	add.s64 	%rd4580, %rd4579, %rd4470;
	add.s64 	%rd4581, %rd4580, %rd4578;
	mov.b64 	{%r4934, %r4935}, %rd4309;
	shf.l.wrap.b32 	%r4936, %r4935, %r4934, 31;
	shf.l.wrap.b32 	%r4937, %r4934, %r4935, 31;
	mov.b64 	%rd4582, {%r4937, %r4936};
	shf.l.wrap.b32 	%r4938, %r4935, %r4934, 24;
	shf.l.wrap.b32 	%r4939, %r4934, %r4935, 24;
	mov.b64 	%rd4583, {%r4939, %r4938};
	xor.b64  	%rd4584, %rd4582, %rd4583;
	shr.u64 	%rd4585, %rd4309, 7;
	xor.b64  	%rd4586, %rd4584, %rd4585;
	mov.b64 	{%r4940, %r4941}, %rd4568;
	shf.l.wrap.b32 	%r4942, %r4941, %r4940, 13;
	shf.l.wrap.b32 	%r4943, %r4940, %r4941, 13;
	mov.b64 	%rd4587, {%r4943, %r4942};
	shf.l.wrap.b32 	%r4944, %r4940, %r4941, 3;
	shf.l.wrap.b32 	%r4945, %r4941, %r4940, 3;
	mov.b64 	%rd4588, {%r4945, %r4944};
	xor.b64  	%rd4589, %rd4587, %rd4588;
	shr.u64 	%rd4590, %rd4568, 6;
	xor.b64  	%rd4591, %rd4589, %rd4590;
	add.s64 	%rd4592, %rd4586, %rd4286;
	add.s64 	%rd4593, %rd4592, %rd4493;
	add.s64 	%rd4594, %rd4593, %rd4591;
	mov.b64 	{%r4946, %r4947}, %rd4332;
	shf.l.wrap.b32 	%r4948, %r4947, %r4946, 31;
	shf.l.wrap.b32 	%r4949, %r4946, %r4947, 31;
	mov.b64 	%rd4595, {%r4949, %r4948};
	shf.l.wrap.b32 	%r4950, %r4947, %r4946, 24;
	shf.l.wrap.b32 	%r4951, %r4946, %r4947, 24;
	mov.b64 	%rd4596, {%r4951, %r4950};
	xor.b64  	%rd4597, %rd4595, %rd4596;
	shr.u64 	%rd4598, %rd4332, 7;
	xor.b64  	%rd4599, %rd4597, %rd4598;
	mov.b64 	{%r4952, %r4953}, %rd4581;
	shf.l.wrap.b32 	%r4954, %r4953, %r4952, 13;
	shf.l.wrap.b32 	%r4955, %r4952, %r4953, 13;
	mov.b64 	%rd4600, {%r4955, %r4954};
	shf.l.wrap.b32 	%r4956, %r4952, %r4953, 3;
	shf.l.wrap.b32 	%r4957, %r4953, %r4952, 3;
	mov.b64 	%rd4601, {%r4957, %r4956};
	xor.b64  	%rd4602, %rd4600, %rd4601;
	shr.u64 	%rd4603, %rd4581, 6;
	xor.b64  	%rd4604, %rd4602, %rd4603;
	add.s64 	%rd4605, %rd4599, %rd4309;
	add.s64 	%rd4606, %rd4605, %rd4516;
	add.s64 	%rd4607, %rd4606, %rd4604;
	mov.b64 	{%r4958, %r4959}, %rd4355;
	shf.l.wrap.b32 	%r4960, %r4959, %r4958, 31;
	shf.l.wrap.b32 	%r4961, %r4958, %r4959, 31;
	mov.b64 	%rd4608, {%r4961, %r4960};
	shf.l.wrap.b32 	%r4962, %r4959, %r4958, 24;
	shf.l.wrap.b32 	%r4963, %r4958, %r4959, 24;
	mov.b64 	%rd4609, {%r4963, %r4962};
	xor.b64  	%rd4610, %rd4608, %rd4609;
	shr.u64 	%rd4611, %rd4355, 7;
	xor.b64  	%rd4612, %rd4610, %rd4611;
	mov.b64 	{%r4964, %r4965}, %rd4594;
	shf.l.wrap.b32 	%r4966, %r4965, %r4964, 13;
	shf.l.wrap.b32 	%r4967, %r4964, %r4965, 13;
	mov.b64 	%rd4613, {%r4967, %r4966};
	shf.l.wrap.b32 	%r4968, %r4964, %r4965, 3;
	shf.l.wrap.b32 	%r4969, %r4965, %r4964, 3;
	mov.b64 	%rd4614, {%r4969, %r4968};
	xor.b64  	%rd4615, %rd4613, %rd4614;
	shr.u64 	%rd4616, %rd4594, 6;
	xor.b64  	%rd4617, %rd4615, %rd4616;
	add.s64 	%rd4618, %rd4612, %rd4332;
	add.s64 	%rd4619, %rd4618, %rd4529;
	add.s64 	%rd4620, %rd4619, %rd4617;
	mov.b64 	{%r4970, %r4971}, %rd4378;
	shf.l.wrap.b32 	%r4972, %r4971, %r4970, 31;
	shf.l.wrap.b32 	%r4973, %r4970, %r4971, 31;
	mov.b64 	%rd4621, {%r4973, %r4972};
	shf.l.wrap.b32 	%r4974, %r4971, %r4970, 24;
	shf.l.wrap.b32 	%r4975, %r4970, %r4971, 24;
	mov.b64 	%rd4622, {%r4975, %r4974};
	xor.b64  	%rd4623, %rd4621, %rd4622;
	shr.u64 	%rd4624, %rd4378, 7;
	xor.b64  	%rd4625, %rd4623, %rd4624;
	mov.b64 	{%r4976, %r4977}, %rd4607;
	shf.l.wrap.b32 	%r4978, %r4977, %r4976, 13;
	shf.l.wrap.b32 	%r4979, %r4976, %r4977, 13;
	mov.b64 	%rd4626, {%r4979, %r4978};
	shf.l.wrap.b32 	%r4980, %r4976, %r4977, 3;
	shf.l.wrap.b32 	%r4981, %r4977, %r4976, 3;
	mov.b64 	%rd4627, {%r4981, %r4980};
	xor.b64  	%rd4628, %rd4626, %rd4627;
	shr.u64 	%rd4629, %rd4607, 6;
	xor.b64  	%rd4630, %rd4628, %rd4629;
	add.s64 	%rd4631, %rd4625, %rd4355;
	add.s64 	%rd4632, %rd4631, %rd4542;
	add.s64 	%rd4633, %rd4632, %rd4630;
	mov.b64 	{%r4982, %r4983}, %rd4401;
	shf.l.wrap.b32 	%r4984, %r4983, %r4982, 31;
	shf.l.wrap.b32 	%r4985, %r4982, %r4983, 31;
	mov.b64 	%rd4634, {%r4985, %r4984};
	shf.l.wrap.b32 	%r4986, %r4983, %r4982, 24;
	shf.l.wrap.b32 	%r4987, %r4982, %r4983, 24;
	mov.b64 	%rd4635, {%r4987, %r4986};
	xor.b64  	%rd4636, %rd4634, %rd4635;
	shr.u64 	%rd4637, %rd4401, 7;
	xor.b64  	%rd4638, %rd4636, %rd4637;
	mov.b64 	{%r4988, %r4989}, %rd4620;
	shf.l.wrap.b32 	%r4990, %r4989, %r4988, 13;
	shf.l.wrap.b32 	%r4991, %r4988, %r4989, 13;
	mov.b64 	%rd4639, {%r4991, %r4990};
	shf.l.wrap.b32 	%r4992, %r4988, %r4989, 3;
	shf.l.wrap.b32 	%r4993, %r4989, %r4988, 3;
	mov.b64 	%rd4640, {%r4993, %r4992};
	xor.b64  	%rd4641, %rd4639, %rd4640;
	shr.u64 	%rd4642, %rd4620, 6;
	xor.b64  	%rd4643, %rd4641, %rd4642;
	add.s64 	%rd4644, %rd4638, %rd4378;
	add.s64 	%rd4645, %rd4644, %rd4555;
	add.s64 	%rd4646, %rd4645, %rd4643;
	mov.b64 	{%r4994, %r4995}, %rd4424;
	shf.l.wrap.b32 	%r4996, %r4995, %r4994, 31;
	shf.l.wrap.b32 	%r4997, %r4994, %r4995, 31;
	mov.b64 	%rd4647, {%r4997, %r4996};
	shf.l.wrap.b32 	%r4998, %r4995, %r4994, 24;
	shf.l.wrap.b32 	%r4999, %r4994, %r4995, 24;
	mov.b64 	%rd4648, {%r4999, %r4998};
	xor.b64  	%rd4649, %rd4647, %rd4648;
	shr.u64 	%rd4650, %rd4424, 7;
	xor.b64  	%rd4651, %rd4649, %rd4650;
	mov.b64 	{%r5000, %r5001}, %rd4633;
	shf.l.wrap.b32 	%r5002, %r5001, %r5000, 13;
	shf.l.wrap.b32 	%r5003, %r5000, %r5001, 13;
	mov.b64 	%rd4652, {%r5003, %r5002};
	shf.l.wrap.b32 	%r5004, %r5000, %r5001, 3;
	shf.l.wrap.b32 	%r5005, %r5001, %r5000, 3;
	mov.b64 	%rd4653, {%r5005, %r5004};
	xor.b64  	%rd4654, %rd4652, %rd4653;
	shr.u64 	%rd4655, %rd4633, 6;
	xor.b64  	%rd4656, %rd4654, %rd4655;
	add.s64 	%rd4657, %rd4651, %rd4401;
	add.s64 	%rd4658, %rd4657, %rd4568;
	add.s64 	%rd4659, %rd4658, %rd4656;
	mov.b64 	{%r5006, %r5007}, %rd4447;
	shf.l.wrap.b32 	%r5008, %r5007, %r5006, 31;
	shf.l.wrap.b32 	%r5009, %r5006, %r5007, 31;
	mov.b64 	%rd4660, {%r5009, %r5008};
	shf.l.wrap.b32 	%r5010, %r5007, %r5006, 24;
	shf.l.wrap.b32 	%r5011, %r5006, %r5007, 24;
	mov.b64 	%rd4661, {%r5011, %r5010};
	xor.b64  	%rd4662, %rd4660, %rd4661;
	shr.u64 	%rd4663, %rd4447, 7;
	xor.b64  	%rd4664, %rd4662, %rd4663;
	mov.b64 	{%r5012, %r5013}, %rd4646;
	shf.l.wrap.b32 	%r5014, %r5013, %r5012, 13;
	shf.l.wrap.b32 	%r5015, %r5012, %r5013, 13;
	mov.b64 	%rd4665, {%r5015, %r5014};
	shf.l.wrap.b32 	%r5016, %r5012, %r5013, 3;
	shf.l.wrap.b32 	%r5017, %r5013, %r5012, 3;
	mov.b64 	%rd4666, {%r5017, %r5016};
	xor.b64  	%rd4667, %rd4665, %rd4666;
	shr.u64 	%rd4668, %rd4646, 6;
	xor.b64  	%rd4669, %rd4667, %rd4668;
	add.s64 	%rd4670, %rd4664, %rd4424;
	add.s64 	%rd4671, %rd4670, %rd4581;
	add.s64 	%rd4672, %rd4671, %rd4669;
	mov.b64 	{%r5018, %r5019}, %rd4470;
	shf.l.wrap.b32 	%r5020, %r5019, %r5018, 31;
	shf.l.wrap.b32 	%r5021, %r5018, %r5019, 31;
	mov.b64 	%rd4673, {%r5021, %r5020};
	shf.l.wrap.b32 	%r5022, %r5019, %r5018, 24;
	shf.l.wrap.b32 	%r5023, %r5018, %r5019, 24;
	mov.b64 	%rd4674, {%r5023, %r5022};
	xor.b64  	%rd4675, %rd4673, %rd4674;
	shr.u64 	%rd4676, %rd4470, 7;
	xor.b64  	%rd4677, %rd4675, %rd4676;
	mov.b64 	{%r5024, %r5025}, %rd4659;
	shf.l.wrap.b32 	%r5026, %r5025, %r5024, 13;
	shf.l.wrap.b32 	%r5027, %r5024, %r5025, 13;
	mov.b64 	%rd4678, {%r5027, %r5026};
	shf.l.wrap.b32 	%r5028, %r5024, %r5025, 3;
	shf.l.wrap.b32 	%r5029, %r5025, %r5024, 3;
	mov.b64 	%rd4679, {%r5029, %r5028};
	xor.b64  	%rd4680, %rd4678, %rd4679;
	shr.u64 	%rd4681, %rd4659, 6;
	xor.b64  	%rd4682, %rd4680, %rd4681;
	add.s64 	%rd4683, %rd4677, %rd4447;
	add.s64 	%rd4684, %rd4683, %rd4594;
	add.s64 	%rd4685, %rd4684, %rd4682;
	shf.l.wrap.b32 	%r5030, %r4881, %r4880, 31;
	shf.l.wrap.b32 	%r5031, %r4880, %r4881, 31;
	mov.b64 	%rd4686, {%r5031, %r5030};
	shf.l.wrap.b32 	%r5032, %r4881, %r4880, 24;
	shf.l.wrap.b32 	%r5033, %r4880, %r4881, 24;
	mov.b64 	%rd4687, {%r5033, %r5032};
	xor.b64  	%rd4688, %rd4686, %rd4687;
	shr.u64 	%rd4689, %rd4493, 7;
	xor.b64  	%rd4690, %rd4688, %rd4689;
	mov.b64 	{%r5034, %r5035}, %rd4672;
	shf.l.wrap.b32 	%r5036, %r5035, %r5034, 13;
	shf.l.wrap.b32 	%r5037, %r5034, %r5035, 13;
	mov.b64 	%rd4691, {%r5037, %r5036};
	shf.l.wrap.b32 	%r5038, %r5034, %r5035, 3;
	shf.l.wrap.b32 	%r5039, %r5035, %r5034, 3;
	mov.b64 	%rd4692, {%r5039, %r5038};
	xor.b64  	%rd4693, %rd4691, %rd4692;
	shr.u64 	%rd4694, %rd4672, 6;
	xor.b64  	%rd4695, %rd4693, %rd4694;
	add.s64 	%rd4696, %rd4690, %rd4470;
	add.s64 	%rd4697, %rd4696, %rd4607;
	add.s64 	%rd4698, %rd4697, %rd4695;
	shf.l.wrap.b32 	%r5040, %r4893, %r4892, 31;
	shf.l.wrap.b32 	%r5041, %r4892, %r4893, 31;
	mov.b64 	%rd4699, {%r5041, %r5040};
	shf.l.wrap.b32 	%r5042, %r4893, %r4892, 24;
	shf.l.wrap.b32 	%r5043, %r4892, %r4893, 24;
	mov.b64 	%rd4700, {%r5043, %r5042};
	xor.b64  	%rd4701, %rd4699, %rd4700;
	shr.u64 	%rd4702, %rd4516, 7;
	xor.b64  	%rd4703, %rd4701, %rd4702;
	mov.b64 	{%r5044, %r5045}, %rd4685;
	shf.l.wrap.b32 	%r5046, %r5045, %r5044, 13;
	shf.l.wrap.b32 	%r5047, %r5044, %r5045, 13;
	mov.b64 	%rd4704, {%r5047, %r5046};
	shf.l.wrap.b32 	%r5048, %r5044, %r5045, 3;
	shf.l.wrap.b32 	%r5049, %r5045, %r5044, 3;
	mov.b64 	%rd4705, {%r5049, %r5048};
	xor.b64  	%rd4706, %rd4704, %rd4705;
	shr.u64 	%rd4707, %rd4685, 6;
	xor.b64  	%rd4708, %rd4706, %rd4707;
	add.s64 	%rd4709, %rd4703, %rd4493;
	add.s64 	%rd4710, %rd4709, %rd4620;
	add.s64 	%rd4711, %rd4710, %rd4708;
	shf.l.wrap.b32 	%r5050, %r4905, %r4904, 31;
	shf.l.wrap.b32 	%r5051, %r4904, %r4905, 31;
	mov.b64 	%rd4712, {%r5051, %r5050};
	shf.l.wrap.b32 	%r5052, %r4905, %r4904, 24;
	shf.l.wrap.b32 	%r5053, %r4904, %r4905, 24;
	mov.b64 	%rd4713, {%r5053, %r5052};
	xor.b64  	%rd4714, %rd4712, %rd4713;
	shr.u64 	%rd4715, %rd4529, 7;
	xor.b64  	%rd4716, %rd4714, %rd4715;
	mov.b64 	{%r5054, %r5055}, %rd4698;
	shf.l.wrap.b32 	%r5056, %r5055, %r5054, 13;
	shf.l.wrap.b32 	%r5057, %r5054, %r5055, 13;
	mov.b64 	%rd4717, {%r5057, %r5056};
	shf.l.wrap.b32 	%r5058, %r5054, %r5055, 3;
	shf.l.wrap.b32 	%r5059, %r5055, %r5054, 3;
	mov.b64 	%rd4718, {%r5059, %r5058};
	xor.b64  	%rd4719, %rd4717, %rd4718;
	shr.u64 	%rd4720, %rd4698, 6;
	xor.b64  	%rd4721, %rd4719, %rd4720;
	add.s64 	%rd4722, %rd4716, %rd4516;
	add.s64 	%rd4723, %rd4722, %rd4633;
	add.s64 	%rd4724, %rd4723, %rd4721;
	shf.l.wrap.b32 	%r5060, %r4917, %r4916, 31;
	shf.l.wrap.b32 	%r5061, %r4916, %r4917, 31;
	mov.b64 	%rd4725, {%r5061, %r5060};
	shf.l.wrap.b32 	%r5062, %r4917, %r4916, 24;
	shf.l.wrap.b32 	%r5063, %r4916, %r4917, 24;
	mov.b64 	%rd4726, {%r5063, %r5062};
	xor.b64  	%rd4727, %rd4725, %rd4726;
	shr.u64 	%rd4728, %rd4542, 7;
	xor.b64  	%rd4729, %rd4727, %rd4728;
	mov.b64 	{%r5064, %r5065}, %rd4711;
	shf.l.wrap.b32 	%r5066, %r5065, %r5064, 13;
	shf.l.wrap.b32 	%r5067, %r5064, %r5065, 13;
	mov.b64 	%rd4730, {%r5067, %r5066};
	shf.l.wrap.b32 	%r5068, %r5064, %r5065, 3;
	shf.l.wrap.b32 	%r5069, %r5065, %r5064, 3;
	mov.b64 	%rd4731, {%r5069, %r5068};
	xor.b64  	%rd4732, %rd4730, %rd4731;
	shr.u64 	%rd4733, %rd4711, 6;
	xor.b64  	%rd4734, %rd4732, %rd4733;
	add.s64 	%rd4735, %rd4729, %rd4529;
	add.s64 	%rd4736, %rd4735, %rd4646;
	add.s64 	%rd4737, %rd4736, %rd4734;
	shf.l.wrap.b32 	%r5070, %r4929, %r4928, 31;
	shf.l.wrap.b32 	%r5071, %r4928, %r4929, 31;
	mov.b64 	%rd4738, {%r5071, %r5070};
	shf.l.wrap.b32 	%r5072, %r4929, %r4928, 24;
	shf.l.wrap.b32 	%r5073, %r4928, %r4929, 24;
	mov.b64 	%rd4739, {%r5073, %r5072};
	xor.b64  	%rd4740, %rd4738, %rd4739;
	shr.u64 	%rd4741, %rd4555, 7;
	xor.b64  	%rd4742, %rd4740, %rd4741;
	mov.b64 	{%r5074, %r5075}, %rd4724;
	shf.l.wrap.b32 	%r5076, %r5075, %r5074, 13;
	shf.l.wrap.b32 	%r5077, %r5074, %r5075, 13;
	mov.b64 	%rd4743, {%r5077, %r5076};
	shf.l.wrap.b32 	%r5078, %r5074, %r5075, 3;
	shf.l.wrap.b32 	%r5079, %r5075, %r5074, 3;
	mov.b64 	%rd4744, {%r5079, %r5078};
	xor.b64  	%rd4745, %rd4743, %rd4744;
	shr.u64 	%rd4746, %rd4724, 6;
	xor.b64  	%rd4747, %rd4745, %rd4746;
	add.s64 	%rd4748, %rd4742, %rd4542;
	add.s64 	%rd4749, %rd4748, %rd4659;
	add.s64 	%rd4750, %rd4749, %rd4747;
	shf.l.wrap.b32 	%r5080, %r4941, %r4940, 31;
	shf.l.wrap.b32 	%r5081, %r4940, %r4941, 31;
	mov.b64 	%rd4751, {%r5081, %r5080};
	shf.l.wrap.b32 	%r5082, %r4941, %r4940, 24;
	shf.l.wrap.b32 	%r5083, %r4940, %r4941, 24;
	mov.b64 	%rd4752, {%r5083, %r5082};
	xor.b64  	%rd4753, %rd4751, %rd4752;
	shr.u64 	%rd4754, %rd4568, 7;
	xor.b64  	%rd4755, %rd4753, %rd4754;
	mov.b64 	{%r5084, %r5085}, %rd4737;
	shf.l.wrap.b32 	%r5086, %r5085, %r5084, 13;
	shf.l.wrap.b32 	%r5087, %r5084, %r5085, 13;
	mov.b64 	%rd4756, {%r5087, %r5086};
	shf.l.wrap.b32 	%r5088, %r5084, %r5085, 3;
	shf.l.wrap.b32 	%r5089, %r5085, %r5084, 3;
	mov.b64 	%rd4757, {%r5089, %r5088};
	xor.b64  	%rd4758, %rd4756, %rd4757;
	shr.u64 	%rd4759, %rd4737, 6;
	xor.b64  	%rd4760, %rd4758, %rd4759;
	add.s64 	%rd4761, %rd4755, %rd4555;
	add.s64 	%rd4762, %rd4761, %rd4672;
	add.s64 	%rd4763, %rd4762, %rd4760;
	shf.l.wrap.b32 	%r5090, %r4953, %r4952, 31;
	shf.l.wrap.b32 	%r5091, %r4952, %r4953, 31;
	mov.b64 	%rd4764, {%r5091, %r5090};
	shf.l.wrap.b32 	%r5092, %r4953, %r4952, 24;
	shf.l.wrap.b32 	%r5093, %r4952, %r4953, 24;
	mov.b64 	%rd4765, {%r5093, %r5092};
	xor.b64  	%rd4766, %rd4764, %rd4765;
	shr.u64 	%rd4767, %rd4581, 7;
	xor.b64  	%rd4768, %rd4766, %rd4767;
	mov.b64 	{%r5094, %r5095}, %rd4750;
	shf.l.wrap.b32 	%r5096, %r5095, %r5094, 13;
	shf.l.wrap.b32 	%r5097, %r5094, %r5095, 13;
	mov.b64 	%rd4769, {%r5097, %r5096};
	shf.l.wrap.b32 	%r5098, %r5094, %r5095, 3;
	shf.l.wrap.b32 	%r5099, %r5095, %r5094, 3;
	mov.b64 	%rd4770, {%r5099, %r5098};
	xor.b64  	%rd4771, %rd4769, %rd4770;
	shr.u64 	%rd4772, %rd4750, 6;
	xor.b64  	%rd4773, %rd4771, %rd4772;
	add.s64 	%rd4774, %rd4768, %rd4568;
	add.s64 	%rd4775, %rd4774, %rd4685;
	add.s64 	%rd4776, %rd4775, %rd4773;
	shf.l.wrap.b32 	%r5100, %r4965, %r4964, 31;
	shf.l.wrap.b32 	%r5101, %r4964, %r4965, 31;
	mov.b64 	%rd4777, {%r5101, %r5100};
	shf.l.wrap.b32 	%r5102, %r4965, %r4964, 24;
	shf.l.wrap.b32 	%r5103, %r4964, %r4965, 24;
	mov.b64 	%rd4778, {%r5103, %r5102};
	xor.b64  	%rd4779, %rd4777, %rd4778;
	shr.u64 	%rd4780, %rd4594, 7;
	xor.b64  	%rd4781, %rd4779, %rd4780;
	mov.b64 	{%r5104, %r5105}, %rd4763;
	shf.l.wrap.b32 	%r5106, %r5105, %r5104, 13;
	shf.l.wrap.b32 	%r5107, %r5104, %r5105, 13;
	mov.b64 	%rd4782, {%r5107, %r5106};
	shf.l.wrap.b32 	%r5108, %r5104, %r5105, 3;
	shf.l.wrap.b32 	%r5109, %r5105, %r5104, 3;
	mov.b64 	%rd4783, {%r5109, %r5108};
	xor.b64  	%rd4784, %rd4782, %rd4783;
	shr.u64 	%rd4785, %rd4763, 6;
	xor.b64  	%rd4786, %rd4784, %rd4785;
	add.s64 	%rd4787, %rd4781, %rd4581;
	add.s64 	%rd4788, %rd4787, %rd4698;
	add.s64 	%rd4789, %rd4788, %rd4786;
	shf.l.wrap.b32 	%r5110, %r4977, %r4976, 31;
	shf.l.wrap.b32 	%r5111, %r4976, %r4977, 31;
	mov.b64 	%rd4790, {%r5111, %r5110};
	shf.l.wrap.b32 	%r5112, %r4977, %r4976, 24;
	shf.l.wrap.b32 	%r5113, %r4976, %r4977, 24;
	mov.b64 	%rd4791, {%r5113, %r5112};
	xor.b64  	%rd4792, %rd4790, %rd4791;
	shr.u64 	%rd4793, %rd4607, 7;
	xor.b64  	%rd4794, %rd4792, %rd4793;
	mov.b64 	{%r5114, %r5115}, %rd4776;
	shf.l.wrap.b32 	%r5116, %r5115, %r5114, 13;
	shf.l.wrap.b32 	%r5117, %r5114, %r5115, 13;
	mov.b64 	%rd4795, {%r5117, %r5116};
	shf.l.wrap.b32 	%r5118, %r5114, %r5115, 3;
	shf.l.wrap.b32 	%r5119, %r5115, %r5114, 3;
	mov.b64 	%rd4796, {%r5119, %r5118};
	xor.b64  	%rd4797, %rd4795, %rd4796;
	shr.u64 	%rd4798, %rd4776, 6;
	xor.b64  	%rd4799, %rd4797, %rd4798;
	add.s64 	%rd4800, %rd4794, %rd4594;
	add.s64 	%rd4801, %rd4800, %rd4711;
	add.s64 	%rd4802, %rd4801, %rd4799;
	shf.l.wrap.b32 	%r5120, %r4989, %r4988, 31;
	shf.l.wrap.b32 	%r5121, %r4988, %r4989, 31;
	mov.b64 	%rd4803, {%r5121, %r5120};
	shf.l.wrap.b32 	%r5122, %r4989, %r4988, 24;
	shf.l.wrap.b32 	%r5123, %r4988, %r4989, 24;
	mov.b64 	%rd4804, {%r5123, %r5122};
	xor.b64  	%rd4805, %rd4803, %rd4804;
	shr.u64 	%rd4806, %rd4620, 7;
	xor.b64  	%rd4807, %rd4805, %rd4806;
	mov.b64 	{%r5124, %r5125}, %rd4789;
	shf.l.wrap.b32 	%r5126, %r5125, %r5124, 13;
	shf.l.wrap.b32 	%r5127, %r5124, %r5125, 13;
	mov.b64 	%rd4808, {%r5127, %r5126};
	shf.l.wrap.b32 	%r5128, %r5124, %r5125, 3;
	shf.l.wrap.b32 	%r5129, %r5125, %r5124, 3;
	mov.b64 	%rd4809, {%r5129, %r5128};
	xor.b64  	%rd4810, %rd4808, %rd4809;
	shr.u64 	%rd4811, %rd4789, 6;
	xor.b64  	%rd4812, %rd4810, %rd4811;
	add.s64 	%rd4813, %rd4807, %rd4607;
	add.s64 	%rd4814, %rd4813, %rd4724;
	add.s64 	%rd4815, %rd4814, %rd4812;
	shf.l.wrap.b32 	%r5130, %r5001, %r5000, 31;
	shf.l.wrap.b32 	%r5131, %r5000, %r5001, 31;
	mov.b64 	%rd4816, {%r5131, %r5130};
	shf.l.wrap.b32 	%r5132, %r5001, %r5000, 24;
	shf.l.wrap.b32 	%r5133, %r5000, %r5001, 24;
	mov.b64 	%rd4817, {%r5133, %r5132};
	xor.b64  	%rd4818, %rd4816, %rd4817;
	shr.u64 	%rd4819, %rd4633, 7;
	xor.b64  	%rd4820, %rd4818, %rd4819;
	mov.b64 	{%r5134, %r5135}, %rd4802;
	shf.l.wrap.b32 	%r5136, %r5135, %r5134, 13;
	shf.l.wrap.b32 	%r5137, %r5134, %r5135, 13;
	mov.b64 	%rd4821, {%r5137, %r5136};
	shf.l.wrap.b32 	%r5138, %r5134, %r5135, 3;
	shf.l.wrap.b32 	%r5139, %r5135, %r5134, 3;
	mov.b64 	%rd4822, {%r5139, %r5138};
	xor.b64  	%rd4823, %rd4821, %rd4822;
	shr.u64 	%rd4824, %rd4802, 6;
	xor.b64  	%rd4825, %rd4823, %rd4824;
	add.s64 	%rd4826, %rd4820, %rd4620;
	add.s64 	%rd4827, %rd4826, %rd4737;
	add.s64 	%rd4828, %rd4827, %rd4825;
	shf.l.wrap.b32 	%r5140, %r5013, %r5012, 31;
	shf.l.wrap.b32 	%r5141, %r5012, %r5013, 31;
	mov.b64 	%rd4829, {%r5141, %r5140};
	shf.l.wrap.b32 	%r5142, %r5013, %r5012, 24;
	shf.l.wrap.b32 	%r5143, %r5012, %r5013, 24;
	mov.b64 	%rd4830, {%r5143, %r5142};
	xor.b64  	%rd4831, %rd4829, %rd4830;
	shr.u64 	%rd4832, %rd4646, 7;
	xor.b64  	%rd4833, %rd4831, %rd4832;
	mov.b64 	{%r5144, %r5145}, %rd4815;
	shf.l.wrap.b32 	%r5146, %r5145, %r5144, 13;
	shf.l.wrap.b32 	%r5147, %r5144, %r5145, 13;
	mov.b64 	%rd4834, {%r5147, %r5146};
	shf.l.wrap.b32 	%r5148, %r5144, %r5145, 3;
	shf.l.wrap.b32 	%r5149, %r5145, %r5144, 3;
	mov.b64 	%rd4835, {%r5149, %r5148};
	xor.b64  	%rd4836, %rd4834, %rd4835;
	shr.u64 	%rd4837, %rd4815, 6;
	xor.b64  	%rd4838, %rd4836, %rd4837;
	add.s64 	%rd4839, %rd4833, %rd4633;
	add.s64 	%rd4840, %rd4839, %rd4750;
	add.s64 	%rd4841, %rd4840, %rd4838;
	shf.l.wrap.b32 	%r5150, %r5025, %r5024, 31;
	shf.l.wrap.b32 	%r5151, %r5024, %r5025, 31;
	mov.b64 	%rd4842, {%r5151, %r5150};
	shf.l.wrap.b32 	%r5152, %r5025, %r5024, 24;
	shf.l.wrap.b32 	%r5153, %r5024, %r5025, 24;
	mov.b64 	%rd4843, {%r5153, %r5152};
	xor.b64  	%rd4844, %rd4842, %rd4843;
	shr.u64 	%rd4845, %rd4659, 7;
	xor.b64  	%rd4846, %rd4844, %rd4845;
	mov.b64 	{%r5154, %r5155}, %rd4828;
	shf.l.wrap.b32 	%r5156, %r5155, %r5154, 13;
	shf.l.wrap.b32 	%r5157, %r5154, %r5155, 13;
	mov.b64 	%rd4847, {%r5157, %r5156};
	shf.l.wrap.b32 	%r5158, %r5154, %r5155, 3;
	shf.l.wrap.b32 	%r5159, %r5155, %r5154, 3;
	mov.b64 	%rd4848, {%r5159, %r5158};
	xor.b64  	%rd4849, %rd4847, %rd4848;
	shr.u64 	%rd4850, %rd4828, 6;
	xor.b64  	%rd4851, %rd4849, %rd4850;
	add.s64 	%rd4852, %rd4846, %rd4646;
	add.s64 	%rd4853, %rd4852, %rd4763;
	add.s64 	%rd4854, %rd4853, %rd4851;
	shf.l.wrap.b32 	%r5160, %r5035, %r5034, 31;
	shf.l.wrap.b32 	%r5161, %r5034, %r5035, 31;
	mov.b64 	%rd4855, {%r5161, %r5160};
	shf.l.wrap.b32 	%r5162, %r5035, %r5034, 24;
	shf.l.wrap.b32 	%r5163, %r5034, %r5035, 24;
	mov.b64 	%rd4856, {%r5163, %r5162};
	xor.b64  	%rd4857, %rd4855, %rd4856;
	shr.u64 	%rd4858, %rd4672, 7;
	xor.b64  	%rd4859, %rd4857, %rd4858;
	mov.b64 	{%r5164, %r5165}, %rd4841;
	shf.l.wrap.b32 	%r5166, %r5165, %r5164, 13;
	shf.l.wrap.b32 	%r5167, %r5164, %r5165, 13;
	mov.b64 	%rd4860, {%r5167, %r5166};
	shf.l.wrap.b32 	%r5168, %r5164, %r5165, 3;
	shf.l.wrap.b32 	%r5169, %r5165, %r5164, 3;
	mov.b64 	%rd4861, {%r5169, %r5168};
	xor.b64  	%rd4862, %rd4860, %rd4861;
	shr.u64 	%rd4863, %rd4841, 6;
	xor.b64  	%rd4864, %rd4862, %rd4863;
	add.s64 	%rd4865, %rd4859, %rd4659;
	add.s64 	%rd4866, %rd4865, %rd4776;
	add.s64 	%rd4867, %rd4866, %rd4864;
	shf.l.wrap.b32 	%r5170, %r5045, %r5044, 31;
	shf.l.wrap.b32 	%r5171, %r5044, %r5045, 31;
	mov.b64 	%rd4868, {%r5171, %r5170};
	shf.l.wrap.b32 	%r5172, %r5045, %r5044, 24;
	shf.l.wrap.b32 	%r5173, %r5044, %r5045, 24;
	mov.b64 	%rd4869, {%r5173, %r5172};
	xor.b64  	%rd4870, %rd4868, %rd4869;
	shr.u64 	%rd4871, %rd4685, 7;
	xor.b64  	%rd4872, %rd4870, %rd4871;
	mov.b64 	{%r5174, %r5175}, %rd4854;
	shf.l.wrap.b32 	%r5176, %r5175, %r5174, 13;
	shf.l.wrap.b32 	%r5177, %r5174, %r5175, 13;
	mov.b64 	%rd4873, {%r5177, %r5176};
	shf.l.wrap.b32 	%r5178, %r5174, %r5175, 3;
	shf.l.wrap.b32 	%r5179, %r5175, %r5174, 3;
	mov.b64 	%rd4874, {%r5179, %r5178};
	xor.b64  	%rd4875, %rd4873, %rd4874;
	shr.u64 	%rd4876, %rd4854, 6;
	xor.b64  	%rd4877, %rd4875, %rd4876;
	add.s64 	%rd4878, %rd4872, %rd4672;
	add.s64 	%rd4879, %rd4878, %rd4789;
	add.s64 	%rd4880, %rd4879, %rd4877;
	shf.l.wrap.b32 	%r5180, %r5055, %r5054, 31;
	shf.l.wrap.b32 	%r5181, %r5054, %r5055, 31;
	mov.b64 	%rd4881, {%r5181, %r5180};
	shf.l.wrap.b32 	%r5182, %r5055, %r5054, 24;
	shf.l.wrap.b32 	%r5183, %r5054, %r5055, 24;
	mov.b64 	%rd4882, {%r5183, %r5182};
	xor.b64  	%rd4883, %rd4881, %rd4882;
	shr.u64 	%rd4884, %rd4698, 7;
	xor.b64  	%rd4885, %rd4883, %rd4884;
	mov.b64 	{%r5184, %r5185}, %rd4867;
	shf.l.wrap.b32 	%r5186, %r5185, %r5184, 13;
	shf.l.wrap.b32 	%r5187, %r5184, %r5185, 13;
	mov.b64 	%rd4886, {%r5187, %r5186};
	shf.l.wrap.b32 	%r5188, %r5184, %r5185, 3;
	shf.l.wrap.b32 	%r5189, %r5185, %r5184, 3;
	mov.b64 	%rd4887, {%r5189, %r5188};
	xor.b64  	%rd4888, %rd4886, %rd4887;
	shr.u64 	%rd4889, %rd4867, 6;
	xor.b64  	%rd4890, %rd4888, %rd4889;
	add.s64 	%rd4891, %rd4885, %rd4685;
	add.s64 	%rd4892, %rd4891, %rd4802;
	add.s64 	%rd4893, %rd4892, %rd4890;
	shf.l.wrap.b32 	%r5190, %r5065, %r5064, 31;
	shf.l.wrap.b32 	%r5191, %r5064, %r5065, 31;
	mov.b64 	%rd4894, {%r5191, %r5190};
	shf.l.wrap.b32 	%r5192, %r5065, %r5064, 24;
	shf.l.wrap.b32 	%r5193, %r5064, %r5065, 24;
	mov.b64 	%rd4895, {%r5193, %r5192};
	xor.b64  	%rd4896, %rd4894, %rd4895;
	shr.u64 	%rd4897, %rd4711, 7;
	xor.b64  	%rd4898, %rd4896, %rd4897;
	mov.b64 	{%r5194, %r5195}, %rd4880;
	shf.l.wrap.b32 	%r5196, %r5195, %r5194, 13;
	shf.l.wrap.b32 	%r5197, %r5194, %r5195, 13;
	mov.b64 	%rd4899, {%r5197, %r5196};
	shf.l.wrap.b32 	%r5198, %r5194, %r5195, 3;
	shf.l.wrap.b32 	%r5199, %r5195, %r5194, 3;
	mov.b64 	%rd4900, {%r5199, %r5198};
	xor.b64  	%rd4901, %rd4899, %rd4900;
	shr.u64 	%rd4902, %rd4880, 6;
	xor.b64  	%rd4903, %rd4901, %rd4902;
	add.s64 	%rd4904, %rd4898, %rd4698;
	add.s64 	%rd4905, %rd4904, %rd4815;
	add.s64 	%rd4906, %rd4905, %rd4903;
	shf.l.wrap.b32 	%r5200, %r5075, %r5074, 31;
	shf.l.wrap.b32 	%r5201, %r5074, %r5075, 31;
	mov.b64 	%rd4907, {%r5201, %r5200};
	shf.l.wrap.b32 	%r5202, %r5075, %r5074, 24;
	shf.l.wrap.b32 	%r5203, %r5074, %r5075, 24;
	mov.b64 	%rd4908, {%r5203, %r5202};
	xor.b64  	%rd4909, %rd4907, %rd4908;
	shr.u64 	%rd4910, %rd4724, 7;
	xor.b64  	%rd4911, %rd4909, %rd4910;
	mov.b64 	{%r5204, %r5205}, %rd4893;
	shf.l.wrap.b32 	%r5206, %r5205, %r5204, 13;
	shf.l.wrap.b32 	%r5207, %r5204, %r5205, 13;
	mov.b64 	%rd4912, {%r5207, %r5206};
	shf.l.wrap.b32 	%r5208, %r5204, %r5205, 3;
	shf.l.wrap.b32 	%r5209, %r5205, %r5204, 3;
	mov.b64 	%rd4913, {%r5209, %r5208};
	xor.b64  	%rd4914, %rd4912, %rd4913;
	shr.u64 	%rd4915, %rd4893, 6;
	xor.b64  	%rd4916, %rd4914, %rd4915;
	add.s64 	%rd4917, %rd4911, %rd4711;
	add.s64 	%rd4918, %rd4917, %rd4828;
	add.s64 	%rd4919, %rd4918, %rd4916;
	shf.l.wrap.b32 	%r5210, %r5085, %r5084, 31;
	shf.l.wrap.b32 	%r5211, %r5084, %r5085, 31;
	mov.b64 	%rd4920, {%r5211, %r5210};
	shf.l.wrap.b32 	%r5212, %r5085, %r5084, 24;
	shf.l.wrap.b32 	%r5213, %r5084, %r5085, 24;
	mov.b64 	%rd4921, {%r5213, %r5212};
	xor.b64  	%rd4922, %rd4920, %rd4921;
	shr.u64 	%rd4923, %rd4737, 7;
	xor.b64  	%rd4924, %rd4922, %rd4923;
	mov.b64 	{%r5214, %r5215}, %rd4906;
	shf.l.wrap.b32 	%r5216, %r5215, %r5214, 13;
	shf.l.wrap.b32 	%r5217, %r5214, %r5215, 13;
	mov.b64 	%rd4925, {%r5217, %r5216};
	shf.l.wrap.b32 	%r5218, %r5214, %r5215, 3;
	shf.l.wrap.b32 	%r5219, %r5215, %r5214, 3;
	mov.b64 	%rd4926, {%r5219, %r5218};
	xor.b64  	%rd4927, %rd4925, %rd4926;
	shr.u64 	%rd4928, %rd4906, 6;
	xor.b64  	%rd4929, %rd4927, %rd4928;
	add.s64 	%rd4930, %rd4924, %rd4724;
	add.s64 	%rd4931, %rd4930, %rd4841;
	add.s64 	%rd4932, %rd4931, %rd4929;
	shf.l.wrap.b32 	%r5220, %r5095, %r5094, 31;
	shf.l.wrap.b32 	%r5221, %r5094, %r5095, 31;
	mov.b64 	%rd4933, {%r5221, %r5220};
	shf.l.wrap.b32 	%r5222, %r5095, %r5094, 24;
	shf.l.wrap.b32 	%r5223, %r5094, %r5095, 24;
	mov.b64 	%rd4934, {%r5223, %r5222};
	xor.b64  	%rd4935, %rd4933, %rd4934;
	shr.u64 	%rd4936, %rd4750, 7;
	xor.b64  	%rd4937, %rd4935, %rd4936;
	mov.b64 	{%r5224, %r5225}, %rd4919;
	shf.l.wrap.b32 	%r5226, %r5225, %r5224, 13;
	shf.l.wrap.b32 	%r5227, %r5224, %r5225, 13;
	mov.b64 	%rd4938, {%r5227, %r5226};
	shf.l.wrap.b32 	%r5228, %r5224, %r5225, 3;
	shf.l.wrap.b32 	%r5229, %r5225, %r5224, 3;
	mov.b64 	%rd4939, {%r5229, %r5228};
	xor.b64  	%rd4940, %rd4938, %rd4939;
	shr.u64 	%rd4941, %rd4919, 6;
	xor.b64  	%rd4942, %rd4940, %rd4941;
	add.s64 	%rd4943, %rd4937, %rd4737;
	add.s64 	%rd4944, %rd4943, %rd4854;
	add.s64 	%rd4945, %rd4944, %rd4942;
	shf.l.wrap.b32 	%r5230, %r5105, %r5104, 31;
	shf.l.wrap.b32 	%r5231, %r5104, %r5105, 31;
	mov.b64 	%rd4946, {%r5231, %r5230};
	shf.l.wrap.b32 	%r5232, %r5105, %r5104, 24;
	shf.l.wrap.b32 	%r5233, %r5104, %r5105, 24;
	mov.b64 	%rd4947, {%r5233, %r5232};
	xor.b64  	%rd4948, %rd4946, %rd4947;
	shr.u64 	%rd4949, %rd4763, 7;
	xor.b64  	%rd4950, %rd4948, %rd4949;
	mov.b64 	{%r5234, %r5235}, %rd4932;
	shf.l.wrap.b32 	%r5236, %r5235, %r5234, 13;
	shf.l.wrap.b32 	%r5237, %r5234, %r5235, 13;
	mov.b64 	%rd4951, {%r5237, %r5236};
	shf.l.wrap.b32 	%r5238, %r5234, %r5235, 3;
	shf.l.wrap.b32 	%r5239, %r5235, %r5234, 3;
	mov.b64 	%rd4952, {%r5239, %r5238};
	xor.b64  	%rd4953, %rd4951, %rd4952;
	shr.u64 	%rd4954, %rd4932, 6;
	xor.b64  	%rd4955, %rd4953, %rd4954;
	add.s64 	%rd4956, %rd4950, %rd4750;
	add.s64 	%rd4957, %rd4956, %rd4867;
	add.s64 	%rd4958, %rd4957, %rd4955;
	shf.l.wrap.b32 	%r5240, %r5115, %r5114, 31;
	shf.l.wrap.b32 	%r5241, %r5114, %r5115, 31;
	mov.b64 	%rd4959, {%r5241, %r5240};
	shf.l.wrap.b32 	%r5242, %r5115, %r5114, 24;
	shf.l.wrap.b32 	%r5243, %r5114, %r5115, 24;
	mov.b64 	%rd4960, {%r5243, %r5242};
	xor.b64  	%rd4961, %rd4959, %rd4960;
	shr.u64 	%rd4962, %rd4776, 7;
	xor.b64  	%rd4963, %rd4961, %rd4962;
	mov.b64 	{%r5244, %r5245}, %rd4945;
	shf.l.wrap.b32 	%r5246, %r5245, %r5244, 13;
	shf.l.wrap.b32 	%r5247, %r5244, %r5245, 13;
	mov.b64 	%rd4964, {%r5247, %r5246};
	shf.l.wrap.b32 	%r5248, %r5244, %r5245, 3;
	shf.l.wrap.b32 	%r5249, %r5245, %r5244, 3;
	mov.b64 	%rd4965, {%r5249, %r5248};
	xor.b64  	%rd4966, %rd4964, %rd4965;
	shr.u64 	%rd4967, %rd4945, 6;
	xor.b64  	%rd4968, %rd4966, %rd4967;
	add.s64 	%rd4969, %rd4963, %rd4763;
	add.s64 	%rd4970, %rd4969, %rd4880;
	add.s64 	%rd4971, %rd4970, %rd4968;
	shf.l.wrap.b32 	%r5250, %r5125, %r5124, 31;
	shf.l.wrap.b32 	%r5251, %r5124, %r5125, 31;
	mov.b64 	%rd4972, {%r5251, %r5250};
	shf.l.wrap.b32 	%r5252, %r5125, %r5124, 24;
	shf.l.wrap.b32 	%r5253, %r5124, %r5125, 24;
	mov.b64 	%rd4973, {%r5253, %r5252};
	xor.b64  	%rd4974, %rd4972, %rd4973;
	shr.u64 	%rd4975, %rd4789, 7;
	xor.b64  	%rd4976, %rd4974, %rd4975;
	mov.b64 	{%r5254, %r5255}, %rd4958;
	shf.l.wrap.b32 	%r5256, %r5255, %r5254, 13;
	shf.l.wrap.b32 	%r5257, %r5254, %r5255, 13;
	mov.b64 	%rd4977, {%r5257, %r5256};
	shf.l.wrap.b32 	%r5258, %r5254, %r5255, 3;
	shf.l.wrap.b32 	%r5259, %r5255, %r5254, 3;
	mov.b64 	%rd4978, {%r5259, %r5258};
	xor.b64  	%rd4979, %rd4977, %rd4978;
	shr.u64 	%rd4980, %rd4958, 6;
	xor.b64  	%rd4981, %rd4979, %rd4980;
	add.s64 	%rd4982, %rd4976, %rd4776;
	add.s64 	%rd4983, %rd4982, %rd4893;
	add.s64 	%rd4984, %rd4983, %rd4981;
	shf.l.wrap.b32 	%r5260, %r5135, %r5134, 31;
	shf.l.wrap.b32 	%r5261, %r5134, %r5135, 31;
	mov.b64 	%rd4985, {%r5261, %r5260};
	shf.l.wrap.b32 	%r5262, %r5135, %r5134, 24;
	shf.l.wrap.b32 	%r5263, %r5134, %r5135, 24;
	mov.b64 	%rd4986, {%r5263, %r5262};
	xor.b64  	%rd4987, %rd4985, %rd4986;
	shr.u64 	%rd4988, %rd4802, 7;
	xor.b64  	%rd4989, %rd4987, %rd4988;
	mov.b64 	{%r5264, %r5265}, %rd4971;
	shf.l.wrap.b32 	%r5266, %r5265, %r5264, 13;
	shf.l.wrap.b32 	%r5267, %r5264, %r5265, 13;
	mov.b64 	%rd4990, {%r5267, %r5266};
	shf.l.wrap.b32 	%r5268, %r5264, %r5265, 3;
	shf.l.wrap.b32 	%r5269, %r5265, %r5264, 3;
	mov.b64 	%rd4991, {%r5269, %r5268};
	xor.b64  	%rd4992, %rd4990, %rd4991;
	shr.u64 	%rd4993, %rd4971, 6;
	xor.b64  	%rd4994, %rd4992, %rd4993;
	add.s64 	%rd4995, %rd4989, %rd4789;
	add.s64 	%rd4996, %rd4995, %rd4906;
	add.s64 	%rd4997, %rd4996, %rd4994;
	shf.l.wrap.b32 	%r5270, %r5145, %r5144, 31;
	shf.l.wrap.b32 	%r5271, %r5144, %r5145, 31;
	mov.b64 	%rd4998, {%r5271, %r5270};
	shf.l.wrap.b32 	%r5272, %r5145, %r5144, 24;
	shf.l.wrap.b32 	%r5273, %r5144, %r5145, 24;
	mov.b64 	%rd4999, {%r5273, %r5272};
	xor.b64  	%rd5000, %rd4998, %rd4999;
	shr.u64 	%rd5001, %rd4815, 7;
	xor.b64  	%rd5002, %rd5000, %rd5001;
	mov.b64 	{%r5274, %r5275}, %rd4984;
	shf.l.wrap.b32 	%r5276, %r5275, %r5274, 13;
	shf.l.wrap.b32 	%r5277, %r5274, %r5275, 13;
	mov.b64 	%rd5003, {%r5277, %r5276};
	shf.l.wrap.b32 	%r5278, %r5274, %r5275, 3;
	shf.l.wrap.b32 	%r5279, %r5275, %r5274, 3;
	mov.b64 	%rd5004, {%r5279, %r5278};
	xor.b64  	%rd5005, %rd5003, %rd5004;
	shr.u64 	%rd5006, %rd4984, 6;
	xor.b64  	%rd5007, %rd5005, %rd5006;
	add.s64 	%rd5008, %rd5002, %rd4802;
	add.s64 	%rd5009, %rd5008, %rd4919;
	add.s64 	%rd5010, %rd5009, %rd5007;
	shf.l.wrap.b32 	%r5280, %r5155, %r5154, 31;
	shf.l.wrap.b32 	%r5281, %r5154, %r5155, 31;
	mov.b64 	%rd5011, {%r5281, %r5280};
	shf.l.wrap.b32 	%r5282, %r5155, %r5154, 24;
	shf.l.wrap.b32 	%r5283, %r5154, %r5155, 24;
	mov.b64 	%rd5012, {%r5283, %r5282};
	xor.b64  	%rd5013, %rd5011, %rd5012;
	shr.u64 	%rd5014, %rd4828, 7;
	xor.b64  	%rd5015, %rd5013, %rd5014;
	mov.b64 	{%r5284, %r5285}, %rd4997;
	shf.l.wrap.b32 	%r5286, %r5285, %r5284, 13;
	shf.l.wrap.b32 	%r5287, %r5284, %r5285, 13;
	mov.b64 	%rd5016, {%r5287, %r5286};
	shf.l.wrap.b32 	%r5288, %r5284, %r5285, 3;
	shf.l.wrap.b32 	%r5289, %r5285, %r5284, 3;
	mov.b64 	%rd5017, {%r5289, %r5288};
	xor.b64  	%rd5018, %rd5016, %rd5017;
	shr.u64 	%rd5019, %rd4997, 6;
	xor.b64  	%rd5020, %rd5018, %rd5019;
	add.s64 	%rd5021, %rd5015, %rd4815;
	add.s64 	%rd5022, %rd5021, %rd4932;
	add.s64 	%rd5023, %rd5022, %rd5020;
	shf.l.wrap.b32 	%r5290, %r5165, %r5164, 31;
	shf.l.wrap.b32 	%r5291, %r5164, %r5165, 31;
	mov.b64 	%rd5024, {%r5291, %r5290};
	shf.l.wrap.b32 	%r5292, %r5165, %r5164, 24;
	shf.l.wrap.b32 	%r5293, %r5164, %r5165, 24;
	mov.b64 	%rd5025, {%r5293, %r5292};
	xor.b64  	%rd5026, %rd5024, %rd5025;
	shr.u64 	%rd5027, %rd4841, 7;
	xor.b64  	%rd5028, %rd5026, %rd5027;
	mov.b64 	{%r5294, %r5295}, %rd5010;
	shf.l.wrap.b32 	%r5296, %r5295, %r5294, 13;
	shf.l.wrap.b32 	%r5297, %r5294, %r5295, 13;
	mov.b64 	%rd5029, {%r5297, %r5296};
	shf.l.wrap.b32 	%r5298, %r5294, %r5295, 3;
	shf.l.wrap.b32 	%r5299, %r5295, %r5294, 3;
	mov.b64 	%rd5030, {%r5299, %r5298};
	xor.b64  	%rd5031, %rd5029, %rd5030;
	shr.u64 	%rd5032, %rd5010, 6;
	xor.b64  	%rd5033, %rd5031, %rd5032;
	add.s64 	%rd5034, %rd5028, %rd4828;
	add.s64 	%rd5035, %rd5034, %rd4945;
	add.s64 	%rd5036, %rd5035, %rd5033;
	shf.l.wrap.b32 	%r5300, %r5175, %r5174, 31;
	shf.l.wrap.b32 	%r5301, %r5174, %r5175, 31;
	mov.b64 	%rd5037, {%r5301, %r5300};
	shf.l.wrap.b32 	%r5302, %r5175, %r5174, 24;
	shf.l.wrap.b32 	%r5303, %r5174, %r5175, 24;
	mov.b64 	%rd5038, {%r5303, %r5302};
	xor.b64  	%rd5039, %rd5037, %rd5038;
	shr.u64 	%rd5040, %rd4854, 7;
	xor.b64  	%rd5041, %rd5039, %rd5040;
	mov.b64 	{%r5304, %r5305}, %rd5023;
	shf.l.wrap.b32 	%r5306, %r5305, %r5304, 13;
	shf.l.wrap.b32 	%r5307, %r5304, %r5305, 13;
	mov.b64 	%rd5042, {%r5307, %r5306};
	shf.l.wrap.b32 	%r5308, %r5304, %r5305, 3;
	shf.l.wrap.b32 	%r5309, %r5305, %r5304, 3;
	mov.b64 	%rd5043, {%r5309, %r5308};
	xor.b64  	%rd5044, %rd5042, %rd5043;
	shr.u64 	%rd5045, %rd5023, 6;
	xor.b64  	%rd5046, %rd5044, %rd5045;
	add.s64 	%rd5047, %rd5041, %rd4841;
	add.s64 	%rd5048, %rd5047, %rd4958;
	add.s64 	%rd5049, %rd5048, %rd5046;
	shf.l.wrap.b32 	%r5310, %r5185, %r5184, 31;
	shf.l.wrap.b32 	%r5311, %r5184, %r5185, 31;
	mov.b64 	%rd5050, {%r5311, %r5310};
	shf.l.wrap.b32 	%r5312, %r5185, %r5184, 24;
	shf.l.wrap.b32 	%r5313, %r5184, %r5185, 24;
	mov.b64 	%rd5051, {%r5313, %r5312};
	xor.b64  	%rd5052, %rd5050, %rd5051;
	shr.u64 	%rd5053, %rd4867, 7;
	xor.b64  	%rd5054, %rd5052, %rd5053;
	mov.b64 	{%r5314, %r5315}, %rd5036;
	shf.l.wrap.b32 	%r5316, %r5315, %r5314, 13;
	shf.l.wrap.b32 	%r5317, %r5314, %r5315, 13;
	mov.b64 	%rd5055, {%r5317, %r5316};
	shf.l.wrap.b32 	%r5318, %r5314, %r5315, 3;
	shf.l.wrap.b32 	%r5319, %r5315, %r5314, 3;
	mov.b64 	%rd5056, {%r5319, %r5318};
	xor.b64  	%rd5057, %rd5055, %rd5056;
	shr.u64 	%rd5058, %rd5036, 6;
	xor.b64  	%rd5059, %rd5057, %rd5058;
	add.s64 	%rd5060, %rd5054, %rd4854;
	add.s64 	%rd5061, %rd5060, %rd4971;
	add.s64 	%rd5062, %rd5061, %rd5059;
	shf.l.wrap.b32 	%r5320, %r5195, %r5194, 31;
	shf.l.wrap.b32 	%r5321, %r5194, %r5195, 31;
	mov.b64 	%rd5063, {%r5321, %r5320};
	shf.l.wrap.b32 	%r5322, %r5195, %r5194, 24;
	shf.l.wrap.b32 	%r5323, %r5194, %r5195, 24;
	mov.b64 	%rd5064, {%r5323, %r5322};
	xor.b64  	%rd5065, %rd5063, %rd5064;
	shr.u64 	%rd5066, %rd4880, 7;
	xor.b64  	%rd5067, %rd5065, %rd5066;
	mov.b64 	{%r5324, %r5325}, %rd5049;
	shf.l.wrap.b32 	%r5326, %r5325, %r5324, 13;
	shf.l.wrap.b32 	%r5327, %r5324, %r5325, 13;
	mov.b64 	%rd5068, {%r5327, %r5326};
	shf.l.wrap.b32 	%r5328, %r5324, %r5325, 3;
	shf.l.wrap.b32 	%r5329, %r5325, %r5324, 3;
	mov.b64 	%rd5069, {%r5329, %r5328};
	xor.b64  	%rd5070, %rd5068, %rd5069;
	shr.u64 	%rd5071, %rd5049, 6;
	xor.b64  	%rd5072, %rd5070, %rd5071;
	add.s64 	%rd5073, %rd5067, %rd4867;
	add.s64 	%rd5074, %rd5073, %rd4984;
	add.s64 	%rd5075, %rd5074, %rd5072;
	shf.l.wrap.b32 	%r5330, %r5205, %r5204, 31;
	shf.l.wrap.b32 	%r5331, %r5204, %r5205, 31;
	mov.b64 	%rd5076, {%r5331, %r5330};
	shf.l.wrap.b32 	%r5332, %r5205, %r5204, 24;
	shf.l.wrap.b32 	%r5333, %r5204, %r5205, 24;
	mov.b64 	%rd5077, {%r5333, %r5332};
	xor.b64  	%rd5078, %rd5076, %rd5077;
	shr.u64 	%rd5079, %rd4893, 7;
	xor.b64  	%rd5080, %rd5078, %rd5079;
	mov.b64 	{%r5334, %r5335}, %rd5062;
	shf.l.wrap.b32 	%r5336, %r5335, %r5334, 13;
	shf.l.wrap.b32 	%r5337, %r5334, %r5335, 13;
	mov.b64 	%rd5081, {%r5337, %r5336};
	shf.l.wrap.b32 	%r5338, %r5334, %r5335, 3;
	shf.l.wrap.b32 	%r5339, %r5335, %r5334, 3;
	mov.b64 	%rd5082, {%r5339, %r5338};
	xor.b64  	%rd5083, %rd5081, %rd5082;
	shr.u64 	%rd5084, %rd5062, 6;
	xor.b64  	%rd5085, %rd5083, %rd5084;
	add.s64 	%rd5086, %rd5080, %rd4880;
	add.s64 	%rd5087, %rd5086, %rd4997;
	add.s64 	%rd5088, %rd5087, %rd5085;
	shf.l.wrap.b32 	%r5340, %r5215, %r5214, 31;
	shf.l.wrap.b32 	%r5341, %r5214, %r5215, 31;
	mov.b64 	%rd5089, {%r5341, %r5340};
	shf.l.wrap.b32 	%r5342, %r5215, %r5214, 24;
	shf.l.wrap.b32 	%r5343, %r5214, %r5215, 24;
	mov.b64 	%rd5090, {%r5343, %r5342};
	xor.b64  	%rd5091, %rd5089, %rd5090;
	shr.u64 	%rd5092, %rd4906, 7;
	xor.b64  	%rd5093, %rd5091, %rd5092;
	mov.b64 	{%r5344, %r5345}, %rd5075;
	shf.l.wrap.b32 	%r5346, %r5345, %r5344, 13;
	shf.l.wrap.b32 	%r5347, %r5344, %r5345, 13;
	mov.b64 	%rd5094, {%r5347, %r5346};
	shf.l.wrap.b32 	%r5348, %r5344, %r5345, 3;
	shf.l.wrap.b32 	%r5349, %r5345, %r5344, 3;
	mov.b64 	%rd5095, {%r5349, %r5348};
	xor.b64  	%rd5096, %rd5094, %rd5095;
	shr.u64 	%rd5097, %rd5075, 6;
	xor.b64  	%rd5098, %rd5096, %rd5097;
	add.s64 	%rd5099, %rd5093, %rd4893;
	add.s64 	%rd5100, %rd5099, %rd5010;
	add.s64 	%rd5101, %rd5100, %rd5098;
	shf.l.wrap.b32 	%r5350, %r5225, %r5224, 31;
	shf.l.wrap.b32 	%r5351, %r5224, %r5225, 31;
	mov.b64 	%rd5102, {%r5351, %r5350};
	shf.l.wrap.b32 	%r5352, %r5225, %r5224, 24;
	shf.l.wrap.b32 	%r5353, %r5224, %r5225, 24;
	mov.b64 	%rd5103, {%r5353, %r5352};
	xor.b64  	%rd5104, %rd5102, %rd5103;
	shr.u64 	%rd5105, %rd4919, 7;
	xor.b64  	%rd5106, %rd5104, %rd5105;
	mov.b64 	{%r5354, %r5355}, %rd5088;
	shf.l.wrap.b32 	%r5356, %r5355, %r5354, 13;
	shf.l.wrap.b32 	%r5357, %r5354, %r5355, 13;
	mov.b64 	%rd5107, {%r5357, %r5356};
	shf.l.wrap.b32 	%r5358, %r5354, %r5355, 3;
	shf.l.wrap.b32 	%r5359, %r5355, %r5354, 3;
	mov.b64 	%rd5108, {%r5359, %r5358};
	xor.b64  	%rd5109, %rd5107, %rd5108;
	shr.u64 	%rd5110, %rd5088, 6;
	xor.b64  	%rd5111, %rd5109, %rd5110;
	add.s64 	%rd5112, %rd5106, %rd4906;
	add.s64 	%rd5113, %rd5112, %rd5023;
	add.s64 	%rd5114, %rd5113, %rd5111;
	shf.l.wrap.b32 	%r5360, %r5235, %r5234, 31;
	shf.l.wrap.b32 	%r5361, %r5234, %r5235, 31;
	mov.b64 	%rd5115, {%r5361, %r5360};
	shf.l.wrap.b32 	%r5362, %r5235, %r5234, 24;
	shf.l.wrap.b32 	%r5363, %r5234, %r5235, 24;
	mov.b64 	%rd5116, {%r5363, %r5362};
	xor.b64  	%rd5117, %rd5115, %rd5116;
	shr.u64 	%rd5118, %rd4932, 7;
	xor.b64  	%rd5119, %rd5117, %rd5118;
	mov.b64 	{%r5364, %r5365}, %rd5101;
	shf.l.wrap.b32 	%r5366, %r5365, %r5364, 13;
	shf.l.wrap.b32 	%r5367, %r5364, %r5365, 13;
	mov.b64 	%rd5120, {%r5367, %r5366};
	shf.l.wrap.b32 	%r5368, %r5364, %r5365, 3;
	shf.l.wrap.b32 	%r5369, %r5365, %r5364, 3;
	mov.b64 	%rd5121, {%r5369, %r5368};
	xor.b64  	%rd5122, %rd5120, %rd5121;
	shr.u64 	%rd5123, %rd5101, 6;
	xor.b64  	%rd5124, %rd5122, %rd5123;
	add.s64 	%rd5125, %rd5119, %rd4919;
	add.s64 	%rd5126, %rd5125, %rd5036;
	add.s64 	%rd5127, %rd5126, %rd5124;
	shf.l.wrap.b32 	%r5370, %r5245, %r5244, 31;
	shf.l.wrap.b32 	%r5371, %r5244, %r5245, 31;
	mov.b64 	%rd5128, {%r5371, %r5370};
	shf.l.wrap.b32 	%r5372, %r5245, %r5244, 24;
	shf.l.wrap.b32 	%r5373, %r5244, %r5245, 24;
	mov.b64 	%rd5129, {%r5373, %r5372};
	xor.b64  	%rd5130, %rd5128, %rd5129;
	shr.u64 	%rd5131, %rd4945, 7;
	xor.b64  	%rd5132, %rd5130, %rd5131;
	mov.b64 	{%r5374, %r5375}, %rd5114;
	shf.l.wrap.b32 	%r5376, %r5375, %r5374, 13;
	shf.l.wrap.b32 	%r5377, %r5374, %r5375, 13;
	mov.b64 	%rd5133, {%r5377, %r5376};
	shf.l.wrap.b32 	%r5378, %r5374, %r5375, 3;
	shf.l.wrap.b32 	%r5379, %r5375, %r5374, 3;
	mov.b64 	%rd5134, {%r5379, %r5378};
	xor.b64  	%rd5135, %rd5133, %rd5134;
	shr.u64 	%rd5136, %rd5114, 6;
	xor.b64  	%rd5137, %rd5135, %rd5136;
	add.s64 	%rd5138, %rd5132, %rd4932;
	add.s64 	%rd5139, %rd5138, %rd5049;
	add.s64 	%rd5140, %rd5139, %rd5137;
	shf.l.wrap.b32 	%r5380, %r5255, %r5254, 31;
	shf.l.wrap.b32 	%r5381, %r5254, %r5255, 31;
	mov.b64 	%rd5141, {%r5381, %r5380};
	shf.l.wrap.b32 	%r5382, %r5255, %r5254, 24;
	shf.l.wrap.b32 	%r5383, %r5254, %r5255, 24;
	mov.b64 	%rd5142, {%r5383, %r5382};
	xor.b64  	%rd5143, %rd5141, %rd5142;
	shr.u64 	%rd5144, %rd4958, 7;
	xor.b64  	%rd5145, %rd5143, %rd5144;
	mov.b64 	{%r5384, %r5385}, %rd5127;
	shf.l.wrap.b32 	%r5386, %r5385, %r5384, 13;
	shf.l.wrap.b32 	%r5387, %r5384, %r5385, 13;
	mov.b64 	%rd5146, {%r5387, %r5386};
	shf.l.wrap.b32 	%r5388, %r5384, %r5385, 3;
	shf.l.wrap.b32 	%r5389, %r5385, %r5384, 3;
	mov.b64 	%rd5147, {%r5389, %r5388};
	xor.b64  	%rd5148, %rd5146, %rd5147;
	shr.u64 	%rd5149, %rd5127, 6;
	xor.b64  	%rd5150, %rd5148, %rd5149;
	add.s64 	%rd5151, %rd5145, %rd4945;
	add.s64 	%rd5152, %rd5151, %rd5062;
	add.s64 	%rd5153, %rd5152, %rd5150;
	shf.l.wrap.b32 	%r5390, %r5265, %r5264, 31;
	shf.l.wrap.b32 	%r5391, %r5264, %r5265, 31;
	mov.b64 	%rd5154, {%r5391, %r5390};
	shf.l.wrap.b32 	%r5392, %r5265, %r5264, 24;
	shf.l.wrap.b32 	%r5393, %r5264, %r5265, 24;
	mov.b64 	%rd5155, {%r5393, %r5392};
	xor.b64  	%rd5156, %rd5154, %rd5155;
	shr.u64 	%rd5157, %rd4971, 7;
	xor.b64  	%rd5158, %rd5156, %rd5157;
	mov.b64 	{%r5394, %r5395}, %rd5140;
	shf.l.wrap.b32 	%r5396, %r5395, %r5394, 13;
	shf.l.wrap.b32 	%r5397, %r5394, %r5395, 13;
	mov.b64 	%rd5159, {%r5397, %r5396};
	shf.l.wrap.b32 	%r5398, %r5394, %r5395, 3;
	shf.l.wrap.b32 	%r5399, %r5395, %r5394, 3;
	mov.b64 	%rd5160, {%r5399, %r5398};
	xor.b64  	%rd5161, %rd5159, %rd5160;
	shr.u64 	%rd5162, %rd5140, 6;
	xor.b64  	%rd5163, %rd5161, %rd5162;
	add.s64 	%rd5164, %rd5158, %rd4958;
	add.s64 	%rd5165, %rd5164, %rd5075;
	add.s64 	%rd5166, %rd5165, %rd5163;
	shf.l.wrap.b32 	%r5400, %r5275, %r5274, 31;
	shf.l.wrap.b32 	%r5401, %r5274, %r5275, 31;
	mov.b64 	%rd5167, {%r5401, %r5400};
	shf.l.wrap.b32 	%r5402, %r5275, %r5274, 24;
	shf.l.wrap.b32 	%r5403, %r5274, %r5275, 24;
	mov.b64 	%rd5168, {%r5403, %r5402};
	xor.b64  	%rd5169, %rd5167, %rd5168;
	shr.u64 	%rd5170, %rd4984, 7;
	xor.b64  	%rd5171, %rd5169, %rd5170;
	mov.b64 	{%r5404, %r5405}, %rd5153;
	shf.l.wrap.b32 	%r5406, %r5405, %r5404, 13;
	shf.l.wrap.b32 	%r5407, %r5404, %r5405, 13;
	mov.b64 	%rd5172, {%r5407, %r5406};
	shf.l.wrap.b32 	%r5408, %r5404, %r5405, 3;
	shf.l.wrap.b32 	%r5409, %r5405, %r5404, 3;
	mov.b64 	%rd5173, {%r5409, %r5408};
	xor.b64  	%rd5174, %rd5172, %rd5173;
	shr.u64 	%rd5175, %rd5153, 6;
	xor.b64  	%rd5176, %rd5174, %rd5175;
	add.s64 	%rd5177, %rd5171, %rd4971;
	add.s64 	%rd5178, %rd5177, %rd5088;
	add.s64 	%rd5179, %rd5178, %rd5176;
	shf.l.wrap.b32 	%r5410, %r5285, %r5284, 31;
	shf.l.wrap.b32 	%r5411, %r5284, %r5285, 31;
	mov.b64 	%rd5180, {%r5411, %r5410};
	shf.l.wrap.b32 	%r5412, %r5285, %r5284, 24;
	shf.l.wrap.b32 	%r5413, %r5284, %r5285, 24;
	mov.b64 	%rd5181, {%r5413, %r5412};
	xor.b64  	%rd5182, %rd5180, %rd5181;
	shr.u64 	%rd5183, %rd4997, 7;
	xor.b64  	%rd5184, %rd5182, %rd5183;
	mov.b64 	{%r5414, %r5415}, %rd5166;
	shf.l.wrap.b32 	%r5416, %r5415, %r5414, 13;
	shf.l.wrap.b32 	%r5417, %r5414, %r5415, 13;
	mov.b64 	%rd5185, {%r5417, %r5416};
	shf.l.wrap.b32 	%r5418, %r5414, %r5415, 3;
	shf.l.wrap.b32 	%r5419, %r5415, %r5414, 3;
	mov.b64 	%rd5186, {%r5419, %r5418};
	xor.b64  	%rd5187, %rd5185, %rd5186;
	shr.u64 	%rd5188, %rd5166, 6;
	xor.b64  	%rd5189, %rd5187, %rd5188;
	add.s64 	%rd5190, %rd5184, %rd4984;
	add.s64 	%rd5191, %rd5190, %rd5101;
	add.s64 	%rd5192, %rd5191, %rd5189;
	shf.l.wrap.b32 	%r5420, %r5295, %r5294, 31;
	shf.l.wrap.b32 	%r5421, %r5294, %r5295, 31;
	mov.b64 	%rd5193, {%r5421, %r5420};
	shf.l.wrap.b32 	%r5422, %r5295, %r5294, 24;
	shf.l.wrap.b32 	%r5423, %r5294, %r5295, 24;
	mov.b64 	%rd5194, {%r5423, %r5422};
	xor.b64  	%rd5195, %rd5193, %rd5194;
	shr.u64 	%rd5196, %rd5010, 7;
	xor.b64  	%rd5197, %rd5195, %rd5196;
	mov.b64 	{%r5424, %r5425}, %rd5179;
	shf.l.wrap.b32 	%r5426, %r5425, %r5424, 13;
	shf.l.wrap.b32 	%r5427, %r5424, %r5425, 13;
	mov.b64 	%rd5198, {%r5427, %r5426};
	shf.l.wrap.b32 	%r5428, %r5424, %r5425, 3;
	shf.l.wrap.b32 	%r5429, %r5425, %r5424, 3;
	mov.b64 	%rd5199, {%r5429, %r5428};
	xor.b64  	%rd5200, %rd5198, %rd5199;
	shr.u64 	%rd5201, %rd5179, 6;
	xor.b64  	%rd5202, %rd5200, %rd5201;
	add.s64 	%rd5203, %rd5197, %rd4997;
	add.s64 	%rd5204, %rd5203, %rd5114;
	add.s64 	%rd5205, %rd5204, %rd5202;
	shf.l.wrap.b32 	%r5430, %r5305, %r5304, 31;
	shf.l.wrap.b32 	%r5431, %r5304, %r5305, 31;
	mov.b64 	%rd5206, {%r5431, %r5430};
	shf.l.wrap.b32 	%r5432, %r5305, %r5304, 24;
	shf.l.wrap.b32 	%r5433, %r5304, %r5305, 24;
	mov.b64 	%rd5207, {%r5433, %r5432};
	xor.b64  	%rd5208, %rd5206, %rd5207;
	shr.u64 	%rd5209, %rd5023, 7;
	xor.b64  	%rd5210, %rd5208, %rd5209;
	mov.b64 	{%r5434, %r5435}, %rd5192;
	shf.l.wrap.b32 	%r5436, %r5435, %r5434, 13;
	shf.l.wrap.b32 	%r5437, %r5434, %r5435, 13;
	mov.b64 	%rd5211, {%r5437, %r5436};
	shf.l.wrap.b32 	%r5438, %r5434, %r5435, 3;
	shf.l.wrap.b32 	%r5439, %r5435, %r5434, 3;
	mov.b64 	%rd5212, {%r5439, %r5438};
	xor.b64  	%rd5213, %rd5211, %rd5212;
	shr.u64 	%rd5214, %rd5192, 6;
	xor.b64  	%rd5215, %rd5213, %rd5214;
	add.s64 	%rd5216, %rd5210, %rd5010;
	add.s64 	%rd5217, %rd5216, %rd5127;
	add.s64 	%rd5218, %rd5217, %rd5215;
	shf.l.wrap.b32 	%r5440, %r5315, %r5314, 31;
	shf.l.wrap.b32 	%r5441, %r5314, %r5315, 31;
	mov.b64 	%rd5219, {%r5441, %r5440};
	shf.l.wrap.b32 	%r5442, %r5315, %r5314, 24;
	shf.l.wrap.b32 	%r5443, %r5314, %r5315, 24;
	mov.b64 	%rd5220, {%r5443, %r5442};
	xor.b64  	%rd5221, %rd5219, %rd5220;
	shr.u64 	%rd5222, %rd5036, 7;
	xor.b64  	%rd5223, %rd5221, %rd5222;
	mov.b64 	{%r5444, %r5445}, %rd5205;
	shf.l.wrap.b32 	%r5446, %r5445, %r5444, 13;
	shf.l.wrap.b32 	%r5447, %r5444, %r5445, 13;
	mov.b64 	%rd5224, {%r5447, %r5446};
	shf.l.wrap.b32 	%r5448, %r5444, %r5445, 3;
	shf.l.wrap.b32 	%r5449, %r5445, %r5444, 3;
	mov.b64 	%rd5225, {%r5449, %r5448};
	xor.b64  	%rd5226, %rd5224, %rd5225;
	shr.u64 	%rd5227, %rd5205, 6;
	xor.b64  	%rd5228, %rd5226, %rd5227;
	add.s64 	%rd5229, %rd5223, %rd5023;
	add.s64 	%rd5230, %rd5229, %rd5140;
	add.s64 	%rd5231, %rd5230, %rd5228;
	shf.l.wrap.b32 	%r5450, %r5325, %r5324, 31;
	shf.l.wrap.b32 	%r5451, %r5324, %r5325, 31;
	mov.b64 	%rd5232, {%r5451, %r5450};
	shf.l.wrap.b32 	%r5452, %r5325, %r5324, 24;
	shf.l.wrap.b32 	%r5453, %r5324, %r5325, 24;
	mov.b64 	%rd5233, {%r5453, %r5452};
	xor.b64  	%rd5234, %rd5232, %rd5233;
	shr.u64 	%rd5235, %rd5049, 7;
	xor.b64  	%rd5236, %rd5234, %rd5235;
	mov.b64 	{%r5454, %r5455}, %rd5218;
	shf.l.wrap.b32 	%r5456, %r5455, %r5454, 13;
	shf.l.wrap.b32 	%r5457, %r5454, %r5455, 13;
	mov.b64 	%rd5237, {%r5457, %r5456};
	shf.l.wrap.b32 	%r5458, %r5454, %r5455, 3;
	shf.l.wrap.b32 	%r5459, %r5455, %r5454, 3;
	mov.b64 	%rd5238, {%r5459, %r5458};
	xor.b64  	%rd5239, %rd5237, %rd5238;
	shr.u64 	%rd5240, %rd5218, 6;
	xor.b64  	%rd5241, %rd5239, %rd5240;
	add.s64 	%rd5242, %rd5236, %rd5036;
	add.s64 	%rd5243, %rd5242, %rd5153;
	add.s64 	%rd5244, %rd5243, %rd5241;
	shf.l.wrap.b32 	%r5460, %r5335, %r5334, 31;
	shf.l.wrap.b32 	%r5461, %r5334, %r5335, 31;
	mov.b64 	%rd5245, {%r5461, %r5460};
	shf.l.wrap.b32 	%r5462, %r5335, %r5334, 24;
	shf.l.wrap.b32 	%r5463, %r5334, %r5335, 24;
	mov.b64 	%rd5246, {%r5463, %r5462};
	xor.b64  	%rd5247, %rd5245, %rd5246;
	shr.u64 	%rd5248, %rd5062, 7;
	xor.b64  	%rd5249, %rd5247, %rd5248;
	mov.b64 	{%r5464, %r5465}, %rd5231;
	shf.l.wrap.b32 	%r5466, %r5465, %r5464, 13;
	shf.l.wrap.b32 	%r5467, %r5464, %r5465, 13;
	mov.b64 	%rd5250, {%r5467, %r5466};
	shf.l.wrap.b32 	%r5468, %r5464, %r5465, 3;
	shf.l.wrap.b32 	%r5469, %r5465, %r5464, 3;
	mov.b64 	%rd5251, {%r5469, %r5468};
	xor.b64  	%rd5252, %rd5250, %rd5251;
	shr.u64 	%rd5253, %rd5231, 6;
	xor.b64  	%rd5254, %rd5252, %rd5253;
	add.s64 	%rd5255, %rd5249, %rd5049;
	add.s64 	%rd5256, %rd5255, %rd5166;
	add.s64 	%rd5257, %rd5256, %rd5254;
	shf.l.wrap.b32 	%r5470, %r5345, %r5344, 31;
	shf.l.wrap.b32 	%r5471, %r5344, %r5345, 31;
	mov.b64 	%rd5258, {%r5471, %r5470};
	shf.l.wrap.b32 	%r5472, %r5345, %r5344, 24;
	shf.l.wrap.b32 	%r5473, %r5344, %r5345, 24;
	mov.b64 	%rd5259, {%r5473, %r5472};
	xor.b64  	%rd5260, %rd5258, %rd5259;
	shr.u64 	%rd5261, %rd5075, 7;
	xor.b64  	%rd5262, %rd5260, %rd5261;
	mov.b64 	{%r5474, %r5475}, %rd5244;
	shf.l.wrap.b32 	%r5476, %r5475, %r5474, 13;
	shf.l.wrap.b32 	%r5477, %r5474, %r5475, 13;
	mov.b64 	%rd5263, {%r5477, %r5476};
	shf.l.wrap.b32 	%r5478, %r5474, %r5475, 3;
	shf.l.wrap.b32 	%r5479, %r5475, %r5474, 3;
	mov.b64 	%rd5264, {%r5479, %r5478};
	xor.b64  	%rd5265, %rd5263, %rd5264;
	shr.u64 	%rd5266, %rd5244, 6;
	xor.b64  	%rd5267, %rd5265, %rd5266;
	add.s64 	%rd5268, %rd5262, %rd5062;
	add.s64 	%rd5269, %rd5268, %rd5179;
	add.s64 	%rd5270, %rd5269, %rd5267;
	shf.l.wrap.b32 	%r5480, %r5355, %r5354, 31;
	shf.l.wrap.b32 	%r5481, %r5354, %r5355, 31;
	mov.b64 	%rd5271, {%r5481, %r5480};
	shf.l.wrap.b32 	%r5482, %r5355, %r5354, 24;
	shf.l.wrap.b32 	%r5483, %r5354, %r5355, 24;
	mov.b64 	%rd5272, {%r5483, %r5482};
	xor.b64  	%rd5273, %rd5271, %rd5272;
	shr.u64 	%rd5274, %rd5088, 7;
	xor.b64  	%rd5275, %rd5273, %rd5274;
	mov.b64 	{%r5484, %r5485}, %rd5257;
	shf.l.wrap.b32 	%r5486, %r5485, %r5484, 13;
	shf.l.wrap.b32 	%r5487, %r5484, %r5485, 13;
	mov.b64 	%rd5276, {%r5487, %r5486};
	shf.l.wrap.b32 	%r5488, %r5484, %r5485, 3;
	shf.l.wrap.b32 	%r5489, %r5485, %r5484, 3;
	mov.b64 	%rd5277, {%r5489, %r5488};
	xor.b64  	%rd5278, %rd5276, %rd5277;
	shr.u64 	%rd5279, %rd5257, 6;
	xor.b64  	%rd5280, %rd5278, %rd5279;
	add.s64 	%rd5281, %rd5275, %rd5075;
	add.s64 	%rd5282, %rd5281, %rd5192;
	add.s64 	%rd5283, %rd5282, %rd5280;
	shf.l.wrap.b32 	%r5490, %r5365, %r5364, 31;
	shf.l.wrap.b32 	%r5491, %r5364, %r5365, 31;
	mov.b64 	%rd5284, {%r5491, %r5490};
	shf.l.wrap.b32 	%r5492, %r5365, %r5364, 24;
	shf.l.wrap.b32 	%r5493, %r5364, %r5365, 24;
	mov.b64 	%rd5285, {%r5493, %r5492};
	xor.b64  	%rd5286, %rd5284, %rd5285;
	shr.u64 	%rd5287, %rd5101, 7;
	xor.b64  	%rd5288, %rd5286, %rd5287;
	mov.b64 	{%r5494, %r5495}, %rd5270;
	shf.l.wrap.b32 	%r5496, %r5495, %r5494, 13;
	shf.l.wrap.b32 	%r5497, %r5494, %r5495, 13;
	mov.b64 	%rd5289, {%r5497, %r5496};
	shf.l.wrap.b32 	%r5498, %r5494, %r5495, 3;
	shf.l.wrap.b32 	%r5499, %r5495, %r5494, 3;
	mov.b64 	%rd5290, {%r5499, %r5498};
	xor.b64  	%rd5291, %rd5289, %rd5290;
	shr.u64 	%rd5292, %rd5270, 6;
	xor.b64  	%rd5293, %rd5291, %rd5292;
	add.s64 	%rd5294, %rd5288, %rd5088;
	add.s64 	%rd5295, %rd5294, %rd5205;
	add.s64 	%rd5296, %rd5295, %rd5293;
	shf.l.wrap.b32 	%r5500, %r5375, %r5374, 31;
	shf.l.wrap.b32 	%r5501, %r5374, %r5375, 31;
	mov.b64 	%rd5297, {%r5501, %r5500};
	shf.l.wrap.b32 	%r5502, %r5375, %r5374, 24;
	shf.l.wrap.b32 	%r5503, %r5374, %r5375, 24;
	mov.b64 	%rd5298, {%r5503, %r5502};
	xor.b64  	%rd5299, %rd5297, %rd5298;
	shr.u64 	%rd5300, %rd5114, 7;
	xor.b64  	%rd5301, %rd5299, %rd5300;
	mov.b64 	{%r5504, %r5505}, %rd5283;
	shf.l.wrap.b32 	%r5506, %r5505, %r5504, 13;
	shf.l.wrap.b32 	%r5507, %r5504, %r5505, 13;
	mov.b64 	%rd5302, {%r5507, %r5506};
	shf.l.wrap.b32 	%r5508, %r5504, %r5505, 3;
	shf.l.wrap.b32 	%r5509, %r5505, %r5504, 3;
	mov.b64 	%rd5303, {%r5509, %r5508};
	xor.b64  	%rd5304, %rd5302, %rd5303;
	shr.u64 	%rd5305, %rd5283, 6;
	xor.b64  	%rd5306, %rd5304, %rd5305;
	add.s64 	%rd5307, %rd5301, %rd5101;
	add.s64 	%rd5308, %rd5307, %rd5218;
	add.s64 	%rd5309, %rd5308, %rd5306;
	shf.l.wrap.b32 	%r5510, %r5385, %r5384, 31;
	shf.l.wrap.b32 	%r5511, %r5384, %r5385, 31;
	mov.b64 	%rd5310, {%r5511, %r5510};
	shf.l.wrap.b32 	%r5512, %r5385, %r5384, 24;
	shf.l.wrap.b32 	%r5513, %r5384, %r5385, 24;
	mov.b64 	%rd5311, {%r5513, %r5512};
	xor.b64  	%rd5312, %rd5310, %rd5311;
	shr.u64 	%rd5313, %rd5127, 7;
	xor.b64  	%rd5314, %rd5312, %rd5313;
	mov.b64 	{%r5514, %r5515}, %rd5296;
	shf.l.wrap.b32 	%r5516, %r5515, %r5514, 13;
	shf.l.wrap.b32 	%r5517, %r5514, %r5515, 13;
	mov.b64 	%rd5315, {%r5517, %r5516};
	shf.l.wrap.b32 	%r5518, %r5514, %r5515, 3;
	shf.l.wrap.b32 	%r5519, %r5515, %r5514, 3;
	mov.b64 	%rd5316, {%r5519, %r5518};
	xor.b64  	%rd5317, %rd5315, %rd5316;
	shr.u64 	%rd5318, %rd5296, 6;
	xor.b64  	%rd5319, %rd5317, %rd5318;
	add.s64 	%rd5320, %rd5314, %rd5114;
	add.s64 	%rd5321, %rd5320, %rd5231;
	add.s64 	%rd5322, %rd5321, %rd5319;
	shf.l.wrap.b32 	%r5520, %r5395, %r5394, 31;
	shf.l.wrap.b32 	%r5521, %r5394, %r5395, 31;
	mov.b64 	%rd5323, {%r5521, %r5520};
	shf.l.wrap.b32 	%r5522, %r5395, %r5394, 24;
	shf.l.wrap.b32 	%r5523, %r5394, %r5395, 24;
	mov.b64 	%rd5324, {%r5523, %r5522};
	xor.b64  	%rd5325, %rd5323, %rd5324;
	shr.u64 	%rd5326, %rd5140, 7;
	xor.b64  	%rd5327, %rd5325, %rd5326;
	mov.b64 	{%r5524, %r5525}, %rd5309;
	shf.l.wrap.b32 	%r5526, %r5525, %r5524, 13;
	shf.l.wrap.b32 	%r5527, %r5524, %r5525, 13;
	mov.b64 	%rd5328, {%r5527, %r5526};
	shf.l.wrap.b32 	%r5528, %r5524, %r5525, 3;
	shf.l.wrap.b32 	%r5529, %r5525, %r5524, 3;
	mov.b64 	%rd5329, {%r5529, %r5528};
	xor.b64  	%rd5330, %rd5328, %rd5329;
	shr.u64 	%rd5331, %rd5309, 6;
	xor.b64  	%rd5332, %rd5330, %rd5331;
	add.s64 	%rd5333, %rd5327, %rd5127;
	add.s64 	%rd5334, %rd5333, %rd5244;
	add.s64 	%rd5335, %rd5334, %rd5332;
	shf.l.wrap.b32 	%r5530, %r5405, %r5404, 31;
	shf.l.wrap.b32 	%r5531, %r5404, %r5405, 31;
	mov.b64 	%rd5336, {%r5531, %r5530};
	shf.l.wrap.b32 	%r5532, %r5405, %r5404, 24;
	shf.l.wrap.b32 	%r5533, %r5404, %r5405, 24;
	mov.b64 	%rd5337, {%r5533, %r5532};
	xor.b64  	%rd5338, %rd5336, %rd5337;
	shr.u64 	%rd5339, %rd5153, 7;
	xor.b64  	%rd5340, %rd5338, %rd5339;
	mov.b64 	{%r5534, %r5535}, %rd5322;
	shf.l.wrap.b32 	%r5536, %r5535, %r5534, 13;
	shf.l.wrap.b32 	%r5537, %r5534, %r5535, 13;
	mov.b64 	%rd5341, {%r5537, %r5536};
	shf.l.wrap.b32 	%r5538, %r5534, %r5535, 3;
	shf.l.wrap.b32 	%r5539, %r5535, %r5534, 3;
	mov.b64 	%rd5342, {%r5539, %r5538};
	xor.b64  	%rd5343, %rd5341, %rd5342;
	shr.u64 	%rd5344, %rd5322, 6;
	xor.b64  	%rd5345, %rd5343, %rd5344;
	add.s64 	%rd5346, %rd5340, %rd5140;
	add.s64 	%rd5347, %rd5346, %rd5257;
	add.s64 	%rd5348, %rd5347, %rd5345;
	ld.const.u64 	%rd5349, [K];
	add.s64 	%rd5350, %rd5349, %rd4171;
	add.s64 	%rd5351, %rd5350, -5413767537554067089;
	add.s64 	%rd5352, %rd5350, 5963675889510395859;
	mov.b64 	{%r5540, %r5541}, %rd5351;
	shf.l.wrap.b32 	%r5542, %r5541, %r5540, 18;
	shf.l.wrap.b32 	%r5543, %r5540, %r5541, 18;
	mov.b64 	%rd5353, {%r5543, %r5542};
	shf.l.wrap.b32 	%r5544, %r5541, %r5540, 14;
	shf.l.wrap.b32 	%r5545, %r5540, %r5541, 14;
	mov.b64 	%rd5354, {%r5545, %r5544};
	xor.b64  	%rd5355, %rd5353, %rd5354;
	shf.l.wrap.b32 	%r5546, %r5540, %r5541, 23;
	shf.l.wrap.b32 	%r5547, %r5541, %r5540, 23;
	mov.b64 	%rd5356, {%r5547, %r5546};
	xor.b64  	%rd5357, %rd5355, %rd5356;
	and.b64  	%rd5358, %rd5351, 5840696475078001361;
	sub.s64 	%rd5359, 5413767537554067088, %rd5350;
	and.b64  	%rd5360, %rd5359, -7276294671716946913;
	or.b64  	%rd5361, %rd5358, %rd5360;
	ld.const.u64 	%rd5362, [K+8];
	add.s64 	%rd5363, %rd5361, %rd5357;
	add.s64 	%rd5364, %rd5363, %rd5362;
	add.s64 	%rd5365, %rd5364, %rd4194;
	mov.b64 	{%r5548, %r5549}, %rd5352;
	shf.l.wrap.b32 	%r5550, %r5549, %r5548, 4;
	shf.l.wrap.b32 	%r5551, %r5548, %r5549, 4;
	mov.b64 	%rd5366, {%r5551, %r5550};
	shf.l.wrap.b32 	%r5552, %r5548, %r5549, 30;
	shf.l.wrap.b32 	%r5553, %r5549, %r5548, 30;
	mov.b64 	%rd5367, {%r5553, %r5552};
	xor.b64  	%rd5368, %rd5366, %rd5367;
	shf.l.wrap.b32 	%r5554, %r5548, %r5549, 25;
	shf.l.wrap.b32 	%r5555, %r5549, %r5548, 25;
	mov.b64 	%rd5369, {%r5555, %r5554};
	xor.b64  	%rd5370, %rd5368, %rd5369;
	and.b64  	%rd5371, %rd5352, -3355664534840381901;
	add.s64 	%rd5372, %rd5370, %rd5371;
	add.s64 	%rd5373, %rd5365, %rd5372;
	add.s64 	%rd5374, %rd5365, 6625583534739731862;
	add.s64 	%rd5375, %rd5373, 5297780936934047347;
	mov.b64 	{%r5556, %r5557}, %rd5374;
	shf.l.wrap.b32 	%r5558, %r5557, %r5556, 18;
	shf.l.wrap.b32 	%r5559, %r5556, %r5557, 18;
	mov.b64 	%rd5376, {%r5559, %r5558};
	shf.l.wrap.b32 	%r5560, %r5557, %r5556, 14;
	shf.l.wrap.b32 	%r5561, %r5556, %r5557, 14;
	mov.b64 	%rd5377, {%r5561, %r5560};
	xor.b64  	%rd5378, %rd5376, %rd5377;
	shf.l.wrap.b32 	%r5562, %r5556, %r5557, 23;
	shf.l.wrap.b32 	%r5563, %r5557, %r5556, 23;
	mov.b64 	%rd5379, {%r5563, %r5562};
	xor.b64  	%rd5380, %rd5378, %rd5379;
	and.b64  	%rd5381, %rd5374, %rd5351;
	sub.s64 	%rd5382, 2597788502115043945, %rd5365;
	and.b64  	%rd5383, %rd5382, 5840696475078001361;
	or.b64  	%rd5384, %rd5381, %rd5383;
	ld.const.u64 	%rd51, [K+16];
	add.s64 	%rd5385, %rd5384, %rd5380;
	add.s64 	%rd5386, %rd5385, %rd51;
	add.s64 	%rd5387, %rd5386, %rd4217;
	mov.b64 	{%r5564, %r5565}, %rd5375;
	shf.l.wrap.b32 	%r5566, %r5565, %r5564, 4;
	shf.l.wrap.b32 	%r5567, %r5564, %r5565, 4;
	mov.b64 	%rd5388, {%r5567, %r5566};
	shf.l.wrap.b32 	%r5568, %r5564, %r5565, 30;
	shf.l.wrap.b32 	%r5569, %r5565, %r5564, 30;
	mov.b64 	%rd5389, {%r5569, %r5568};
	xor.b64  	%rd5390, %rd5388, %rd5389;
	shf.l.wrap.b32 	%r5570, %r5564, %r5565, 25;
	shf.l.wrap.b32 	%r5571, %r5565, %r5564, 25;
	mov.b64 	%rd5391, {%r5571, %r5570};
	xor.b64  	%rd5392, %rd5390, %rd5391;
	xor.b64  	%rd5393, %rd5352, 7640891576956012808;
	and.b64  	%rd5394, %rd5375, %rd5393;
	and.b64  	%rd5395, %rd5352, 7640891576956012808;
	xor.b64  	%rd5396, %rd5394, %rd5395;
	add.s64 	%rd5397, %rd5392, %rd5396;
	add.s64 	%rd5398, %rd5387, %rd5397;
	add.s64 	%rd5399, %rd5387, 6227659224458531674;
	add.s64 	%rd5400, %rd5398, -7276294671716946913;
	mov.b64 	{%r5572, %r5573}, %rd5399;
	shf.l.wrap.b32 	%r5574, %r5573, %r5572, 18;
	shf.l.wrap.b32 	%r5575, %r5572, %r5573, 18;
	mov.b64 	%rd5401, {%r5575, %r5574};
	shf.l.wrap.b32 	%r5576, %r5573, %r5572, 14;
	shf.l.wrap.b32 	%r5577, %r5572, %r5573, 14;
	mov.b64 	%rd5402, {%r5577, %r5576};
	xor.b64  	%rd5403, %rd5401, %rd5402;
	shf.l.wrap.b32 	%r5578, %r5572, %r5573, 23;
	shf.l.wrap.b32 	%r5579, %r5573, %r5572, 23;
	mov.b64 	%rd5404, {%r5579, %r5578};
	xor.b64  	%rd5405, %rd5403, %rd5404;
	and.b64  	%rd5406, %rd5399, %rd5374;
	sub.s64 	%rd5407, -6227659224458531675, %rd5387;
	and.b64  	%rd5408, %rd5351, %rd5407;
	or.b64  	%rd5409, %rd5406, %rd5408;
	ld.const.u64 	%rd5410, [K+24];
	add.s64 	%rd5411, %rd5409, %rd5405;
	add.s64 	%rd5412, %rd5411, %rd5410;
	add.s64 	%rd5413, %rd5412, %rd4240;
	mov.b64 	{%r5580, %r5581}, %rd5400;
	shf.l.wrap.b32 	%r5582, %r5581, %r5580, 4;
	shf.l.wrap.b32 	%r5583, %r5580, %r5581, 4;
	mov.b64 	%rd5414, {%r5583, %r5582};
	shf.l.wrap.b32 	%r5584, %r5580, %r5581, 30;
	shf.l.wrap.b32 	%r5585, %r5581, %r5580, 30;
	mov.b64 	%rd5415, {%r5585, %r5584};
	xor.b64  	%rd5416, %rd5414, %rd5415;
	shf.l.wrap.b32 	%r5586, %r5580, %r5581, 25;
	shf.l.wrap.b32 	%r5587, %r5581, %r5580, 25;
	mov.b64 	%rd5417, {%r5587, %r5586};
	xor.b64  	%rd5418, %rd5416, %rd5417;
	xor.b64  	%rd5419, %rd5375, %rd5352;
	and.b64  	%rd5420, %rd5400, %rd5419;
	and.b64  	%rd5421, %rd5375, %rd5352;
	xor.b64  	%rd5422, %rd5420, %rd5421;
	add.s64 	%rd5423, %rd5418, %rd5422;
	add.s64 	%rd5424, %rd5413, %rd5423;
	add.s64 	%rd5425, %rd5413, -4965156021675537447;
	add.s64 	%rd5426, %rd5424, 5840696475078001361;
	mov.b64 	{%r5588, %r5589}, %rd5425;
	shf.l.wrap.b32 	%r5590, %r5589, %r5588, 18;
	shf.l.wrap.b32 	%r5591, %r5588, %r5589, 18;
	mov.b64 	%rd5427, {%r5591, %r5590};
	shf.l.wrap.b32 	%r5592, %r5589, %r5588, 14;
	shf.l.wrap.b32 	%r5593, %r5588, %r5589, 14;
	mov.b64 	%rd5428, {%r5593, %r5592};
	xor.b64  	%rd5429, %rd5427, %rd5428;
	shf.l.wrap.b32 	%r5594, %r5588, %r5589, 23;
	shf.l.wrap.b32 	%r5595, %r5589, %r5588, 23;
	mov.b64 	%rd5430, {%r5595, %r5594};
	xor.b64  	%rd5431, %rd5429, %rd5430;
	and.b64  	%rd5432, %rd5425, %rd5399;
	sub.s64 	%rd5433, 4965156021675537446, %rd5413;
	and.b64  	%rd5434, %rd5374, %rd5433;
	or.b64  	%rd5435, %rd5432, %rd5434;
	ld.const.u64 	%rd5436, [K+32];
	add.s64 	%rd5437, %rd5435, %rd5351;
	add.s64 	%rd5438, %rd5437, %rd5431;
	add.s64 	%rd5439, %rd5438, %rd5436;
	add.s64 	%rd5440, %rd5439, %rd4263;
	mov.b64 	{%r5596, %r5597}, %rd5426;
	shf.l.wrap.b32 	%r5598, %r5597, %r5596, 4;
	shf.l.wrap.b32 	%r5599, %r5596, %r5597, 4;
	mov.b64 	%rd5441, {%r5599, %r5598};
	shf.l.wrap.b32 	%r5600, %r5596, %r5597, 30;
	shf.l.wrap.b32 	%r5601, %r5597, %r5596, 30;
	mov.b64 	%rd5442, {%r5601, %r5600};
	xor.b64  	%rd5443, %rd5441, %rd5442;
	shf.l.wrap.b32 	%r5602, %r5596, %r5597, 25;
	shf.l.wrap.b32 	%r5603, %r5597, %r5596, 25;
	mov.b64 	%rd5444, {%r5603, %r5602};
	xor.b64  	%rd5445, %rd5443, %rd5444;
	xor.b64  	%rd5446, %rd5400, %rd5375;
	and.b64  	%rd5447, %rd5426, %rd5446;
	and.b64  	%rd5448, %rd5400, %rd5375;
	xor.b64  	%rd5449, %rd5447, %rd5448;
	add.s64 	%rd5450, %rd5445, %rd5449;
	add.s64 	%rd5451, %rd5440, %rd5352;
	add.s64 	%rd5452, %rd5450, %rd5440;
	mov.b64 	{%r5604, %r5605}, %rd5451;
	shf.l.wrap.b32 	%r5606, %r5605, %r5604, 18;
	shf.l.wrap.b32 	%r5607, %r5604, %r5605, 18;
	mov.b64 	%rd5453, {%r5607, %r5606};
	shf.l.wrap.b32 	%r5608, %r5605, %r5604, 14;
	shf.l.wrap.b32 	%r5609, %r5604, %r5605, 14;
	mov.b64 	%rd5454, {%r5609, %r5608};
	xor.b64  	%rd5455, %rd5453, %rd5454;
	shf.l.wrap.b32 	%r5610, %r5604, %r5605, 23;
	shf.l.wrap.b32 	%r5611, %r5605, %r5604, 23;
	mov.b64 	%rd5456, {%r5611, %r5610};
	xor.b64  	%rd5457, %rd5455, %rd5456;
	and.b64  	%rd5458, %rd5451, %rd5425;
	not.b64 	%rd5459, %rd5451;
	and.b64  	%rd5460, %rd5399, %rd5459;
	or.b64  	%rd5461, %rd5458, %rd5460;
	ld.const.u64 	%rd5462, [K+40];
	add.s64 	%rd5463, %rd5461, %rd5374;
	add.s64 	%rd5464, %rd5463, %rd5457;
	add.s64 	%rd5465, %rd5464, %rd5462;
	add.s64 	%rd5466, %rd5465, %rd4286;
	mov.b64 	{%r5612, %r5613}, %rd5452;
	shf.l.wrap.b32 	%r5614, %r5613, %r5612, 4;
	shf.l.wrap.b32 	%r5615, %r5612, %r5613, 4;
	mov.b64 	%rd5467, {%r5615, %r5614};
	shf.l.wrap.b32 	%r5616, %r5612, %r5613, 30;
	shf.l.wrap.b32 	%r5617, %r5613, %r5612, 30;
	mov.b64 	%rd5468, {%r5617, %r5616};
	xor.b64  	%rd5469, %rd5467, %rd5468;
	shf.l.wrap.b32 	%r5618, %r5612, %r5613, 25;
	shf.l.wrap.b32 	%r5619, %r5613, %r5612, 25;
	mov.b64 	%rd5470, {%r5619, %r5618};
	xor.b64  	%rd5471, %rd5469, %rd5470;
	xor.b64  	%rd5472, %rd5426, %rd5400;
	and.b64  	%rd5473, %rd5452, %rd5472;
	and.b64  	%rd5474, %rd5426, %rd5400;
	xor.b64  	%rd5475, %rd5473, %rd5474;
	add.s64 	%rd5476, %rd5471, %rd5475;
	add.s64 	%rd5477, %rd5466, %rd5375;
	add.s64 	%rd5478, %rd5476, %rd5466;
	mov.b64 	{%r5620, %r5621}, %rd5477;
	shf.l.wrap.b32 	%r5622, %r5621, %r5620, 18;
	shf.l.wrap.b32 	%r5623, %r5620, %r5621, 18;
	mov.b64 	%rd5479, {%r5623, %r5622};
	shf.l.wrap.b32 	%r5624, %r5621, %r5620, 14;
	shf.l.wrap.b32 	%r5625, %r5620, %r5621, 14;
	mov.b64 	%rd5480, {%r5625, %r5624};
	xor.b64  	%rd5481, %rd5479, %rd5480;
	shf.l.wrap.b32 	%r5626, %r5620, %r5621, 23;
	shf.l.wrap.b32 	%r5627, %r5621, %r5620, 23;
	mov.b64 	%rd5482, {%r5627, %r5626};
	xor.b64  	%rd5483, %rd5481, %rd5482;
	and.b64  	%rd5484, %rd5477, %rd5451;
	not.b64 	%rd5485, %rd5477;
	and.b64  	%rd5486, %rd5425, %rd5485;
	or.b64  	%rd5487, %rd5484, %rd5486;
	ld.const.u64 	%rd5488, [K+48];
	add.s64 	%rd5489, %rd5487, %rd5399;
	add.s64 	%rd5490, %rd5489, %rd5483;
	add.s64 	%rd5491, %rd5490, %rd5488;
	add.s64 	%rd5492, %rd5491, %rd4309;
	mov.b64 	{%r5628, %r5629}, %rd5478;
	shf.l.wrap.b32 	%r5630, %r5629, %r5628, 4;
	shf.l.wrap.b32 	%r5631, %r5628, %r5629, 4;
	mov.b64 	%rd5493, {%r5631, %r5630};
	shf.l.wrap.b32 	%r5632, %r5628, %r5629, 30;
	shf.l.wrap.b32 	%r5633, %r5629, %r5628, 30;
	mov.b64 	%rd5494, {%r5633, %r5632};
	xor.b64  	%rd5495, %rd5493, %rd5494;
	shf.l.wrap.b32 	%r5634, %r5628, %r5629, 25;
	shf.l.wrap.b32 	%r5635, %r5629, %r5628, 25;
	mov.b64 	%rd5496, {%r5635, %r5634};
	xor.b64  	%rd5497, %rd5495, %rd5496;
	xor.b64  	%rd5498, %rd5452, %rd5426;
	and.b64  	%rd5499, %rd5478, %rd5498;
	and.b64  	%rd5500, %rd5452, %rd5426;
	xor.b64  	%rd5501, %rd5499, %rd5500;
	add.s64 	%rd5502, %rd5497, %rd5501;
	add.s64 	%rd5503, %rd5492, %rd5400;
	add.s64 	%rd5504, %rd5502, %rd5492;
	mov.b64 	{%r5636, %r5637}, %rd5503;
	shf.l.wrap.b32 	%r5638, %r5637, %r5636, 18;
	shf.l.wrap.b32 	%r5639, %r5636, %r5637, 18;
	mov.b64 	%rd5505, {%r5639, %r5638};
	shf.l.wrap.b32 	%r5640, %r5637, %r5636, 14;
	shf.l.wrap.b32 	%r5641, %r5636, %r5637, 14;
	mov.b64 	%rd5506, {%r5641, %r5640};
	xor.b64  	%rd5507, %rd5505, %rd5506;
	shf.l.wrap.b32 	%r5642, %r5636, %r5637, 23;
	shf.l.wrap.b32 	%r5643, %r5637, %r5636, 23;
	mov.b64 	%rd5508, {%r5643, %r5642};
	xor.b64  	%rd5509, %rd5507, %rd5508;
	and.b64  	%rd5510, %rd5503, %rd5477;
	not.b64 	%rd5511, %rd5503;
	and.b64  	%rd5512, %rd5451, %rd5511;
	or.b64  	%rd5513, %rd5510, %rd5512;
	ld.const.u64 	%rd5514, [K+56];
	add.s64 	%rd5515, %rd5513, %rd5425;
	add.s64 	%rd5516, %rd5515, %rd5509;
	add.s64 	%rd5517, %rd5516, %rd5514;
	add.s64 	%rd5518, %rd5517, %rd4332;
	mov.b64 	{%r5644, %r5645}, %rd5504;
	shf.l.wrap.b32 	%r5646, %r5645, %r5644, 4;
	shf.l.wrap.b32 	%r5647, %r5644, %r5645, 4;
	mov.b64 	%rd5519, {%r5647, %r5646};
	shf.l.wrap.b32 	%r5648, %r5644, %r5645, 30;
	shf.l.wrap.b32 	%r5649, %r5645, %r5644, 30;
	mov.b64 	%rd5520, {%r5649, %r5648};
	xor.b64  	%rd5521, %rd5519, %rd5520;
	shf.l.wrap.b32 	%r5650, %r5644, %r5645, 25;
	shf.l.wrap.b32 	%r5651, %r5645, %r5644, 25;
	mov.b64 	%rd5522, {%r5651, %r5650};
	xor.b64  	%rd5523, %rd5521, %rd5522;
	xor.b64  	%rd5524, %rd5478, %rd5452;
	and.b64  	%rd5525, %rd5504, %rd5524;
	and.b64  	%rd5526, %rd5478, %rd5452;
	xor.b64  	%rd5527, %rd5525, %rd5526;
	add.s64 	%rd5528, %rd5523, %rd5527;
	add.s64 	%rd5529, %rd5518, %rd5426;
	add.s64 	%rd5530, %rd5528, %rd5518;
	mov.b64 	{%r5652, %r5653}, %rd5529;
	shf.l.wrap.b32 	%r5654, %r5653, %r5652, 18;
	shf.l.wrap.b32 	%r5655, %r5652, %r5653, 18;
	mov.b64 	%rd5531, {%r5655, %r5654};
	shf.l.wrap.b32 	%r5656, %r5653, %r5652, 14;
	shf.l.wrap.b32 	%r5657, %r5652, %r5653, 14;
	mov.b64 	%rd5532, {%r5657, %r5656};
	xor.b64  	%rd5533, %rd5531, %rd5532;
	shf.l.wrap.b32 	%r5658, %r5652, %r5653, 23;
	shf.l.wrap.b32 	%r5659, %r5653, %r5652, 23;
	mov.b64 	%rd5534, {%r5659, %r5658};
	xor.b64  	%rd5535, %rd5533, %rd5534;
	and.b64  	%rd5536, %rd5529, %rd5503;
	not.b64 	%rd5537, %rd5529;
	and.b64  	%rd5538, %rd5477, %rd5537;
	or.b64  	%rd5539, %rd5536, %rd5538;
	ld.const.u64 	%rd5540, [K+64];
	add.s64 	%rd5541, %rd5539, %rd5451;
	add.s64 	%rd5542, %rd5541, %rd5535;
	add.s64 	%rd5543, %rd5542, %rd5540;
	add.s64 	%rd5544, %rd5543, %rd4355;
	mov.b64 	{%r5660, %r5661}, %rd5530;
	shf.l.wrap.b32 	%r5662, %r5661, %r5660, 4;
	shf.l.wrap.b32 	%r5663, %r5660, %r5661, 4;
	mov.b64 	%rd5545, {%r5663, %r5662};
	shf.l.wrap.b32 	%r5664, %r5660, %r5661, 30;
	shf.l.wrap.b32 	%r5665, %r5661, %r5660, 30;
	mov.b64 	%rd5546, {%r5665, %r5664};
	xor.b64  	%rd5547, %rd5545, %rd5546;
	shf.l.wrap.b32 	%r5666, %r5660, %r5661, 25;
	shf.l.wrap.b32 	%r5667, %r5661, %r5660, 25;
	mov.b64 	%rd5548, {%r5667, %r5666};
	xor.b64  	%rd5549, %rd5547, %rd5548;
	xor.b64  	%rd5550, %rd5504, %rd5478;
	and.b64  	%rd5551, %rd5530, %rd5550;
	and.b64  	%rd5552, %rd5504, %rd5478;
	xor.b64  	%rd5553, %rd5551, %rd5552;
	add.s64 	%rd5554, %rd5549, %rd5553;
	add.s64 	%rd5555, %rd5544, %rd5452;
	add.s64 	%rd5556, %rd5554, %rd5544;
	mov.b64 	{%r5668, %r5669}, %rd5555;
	shf.l.wrap.b32 	%r5670, %r5669, %r5668, 18;
	shf.l.wrap.b32 	%r5671, %r5668, %r5669, 18;
	mov.b64 	%rd5557, {%r5671, %r5670};
	shf.l.wrap.b32 	%r5672, %r5669, %r5668, 14;
	shf.l.wrap.b32 	%r5673, %r5668, %r5669, 14;
	mov.b64 	%rd5558, {%r5673, %r5672};
	xor.b64  	%rd5559, %rd5557, %rd5558;
	shf.l.wrap.b32 	%r5674, %r5668, %r5669, 23;
	shf.l.wrap.b32 	%r5675, %r5669, %r5668, 23;
	mov.b64 	%rd5560, {%r5675, %r5674};
	xor.b64  	%rd5561, %rd5559, %rd5560;
	and.b64  	%rd5562, %rd5555, %rd5529;
	not.b64 	%rd5563, %rd5555;
	and.b64  	%rd5564, %rd5503, %rd5563;
	or.b64  	%rd5565, %rd5562, %rd5564;
	ld.const.u64 	%rd5566, [K+72];
	add.s64 	%rd5567, %rd5565, %rd5477;
	add.s64 	%rd5568, %rd5567, %rd5561;
	add.s64 	%rd5569, %rd5568, %rd5566;
	add.s64 	%rd5570, %rd5569, %rd4378;
	mov.b64 	{%r5676, %r5677}, %rd5556;
	shf.l.wrap.b32 	%r5678, %r5677, %r5676, 4;
	shf.l.wrap.b32 	%r5679, %r5676, %r5677, 4;
	mov.b64 	%rd5571, {%r5679, %r5678};
	shf.l.wrap.b32 	%r5680, %r5676, %r5677, 30;
	shf.l.wrap.b32 	%r5681, %r5677, %r5676, 30;
	mov.b64 	%rd5572, {%r5681, %r5680};
	xor.b64  	%rd5573, %rd5571, %rd5572;
	shf.l.wrap.b32 	%r5682, %r5676, %r5677, 25;
	shf.l.wrap.b32 	%r5683, %r5677, %r5676, 25;
	mov.b64 	%rd5574, {%r5683, %r5682};
	xor.b64  	%rd5575, %rd5573, %rd5574;
	xor.b64  	%rd5576, %rd5530, %rd5504;
	and.b64  	%rd5577, %rd5556, %rd5576;
	and.b64  	%rd5578, %rd5530, %rd5504;
	xor.b64  	%rd5579, %rd5577, %rd5578;
	add.s64 	%rd5580, %rd5575, %rd5579;
	add.s64 	%rd5581, %rd5570, %rd5478;
	add.s64 	%rd5582, %rd5580, %rd5570;
	mov.b64 	{%r5684, %r5685}, %rd5581;
	shf.l.wrap.b32 	%r5686, %r5685, %r5684, 18;
	shf.l.wrap.b32 	%r5687, %r5684, %r5685, 18;
	mov.b64 	%rd5583, {%r5687, %r5686};
	shf.l.wrap.b32 	%r5688, %r5685, %r5684, 14;
	shf.l.wrap.b32 	%r5689, %r5684, %r5685, 14;
	mov.b64 	%rd5584, {%r5689, %r5688};
	xor.b64  	%rd5585, %rd5583, %rd5584;
	shf.l.wrap.b32 	%r5690, %r5684, %r5685, 23;
	shf.l.wrap.b32 	%r5691, %r5685, %r5684, 23;
	mov.b64 	%rd5586, {%r5691, %r5690};
	xor.b64  	%rd5587, %rd5585, %rd5586;
	and.b64  	%rd5588, %rd5581, %rd5555;
	not.b64 	%rd5589, %rd5581;
	and.b64  	%rd5590, %rd5529, %rd5589;
	or.b64  	%rd5591, %rd5588, %rd5590;
	ld.const.u64 	%rd5592, [K+80];
	add.s64 	%rd5593, %rd5591, %rd5503;
	add.s64 	%rd5594, %rd5593, %rd5587;
	add.s64 	%rd5595, %rd5594, %rd5592;
	add.s64 	%rd5596, %rd5595, %rd4401;
	mov.b64 	{%r5692, %r5693}, %rd5582;
	shf.l.wrap.b32 	%r5694, %r5693, %r5692, 4;
	shf.l.wrap.b32 	%r5695, %r5692, %r5693, 4;
	mov.b64 	%rd5597, {%r5695, %r5694};
	shf.l.wrap.b32 	%r5696, %r5692, %r5693, 30;
	shf.l.wrap.b32 	%r5697, %r5693, %r5692, 30;
	mov.b64 	%rd5598, {%r5697, %r5696};
	xor.b64  	%rd5599, %rd5597, %rd5598;
	shf.l.wrap.b32 	%r5698, %r5692, %r5693, 25;
	shf.l.wrap.b32 	%r5699, %r5693, %r5692, 25;
	mov.b64 	%rd5600, {%r5699, %r5698};
	xor.b64  	%rd5601, %rd5599, %rd5600;
	xor.b64  	%rd5602, %rd5556, %rd5530;
	and.b64  	%rd5603, %rd5582, %rd5602;
	and.b64  	%rd5604, %rd5556, %rd5530;
	xor.b64  	%rd5605, %rd5603, %rd5604;
	add.s64 	%rd5606, %rd5601, %rd5605;
	add.s64 	%rd5607, %rd5596, %rd5504;
	add.s64 	%rd5608, %rd5606, %rd5596;
	mov.b64 	{%r5700, %r5701}, %rd5607;
	shf.l.wrap.b32 	%r5702, %r5701, %r5700, 18;
	shf.l.wrap.b32 	%r5703, %r5700, %r5701, 18;
	mov.b64 	%rd5609, {%r5703, %r5702};
	shf.l.wrap.b32 	%r5704, %r5701, %r5700, 14;
	shf.l.wrap.b32 	%r5705, %r5700, %r5701, 14;
	mov.b64 	%rd5610, {%r5705, %r5704};
	xor.b64  	%rd5611, %rd5609, %rd5610;
	shf.l.wrap.b32 	%r5706, %r5700, %r5701, 23;
	shf.l.wrap.b32 	%r5707, %r5701, %r5700, 23;
	mov.b64 	%rd5612, {%r5707, %r5706};
	xor.b64  	%rd5613, %rd5611, %rd5612;
	and.b64  	%rd5614, %rd5607, %rd5581;
	not.b64 	%rd5615, %rd5607;
	and.b64  	%rd5616, %rd5555, %rd5615;
	or.b64  	%rd5617, %rd5614, %rd5616;
	ld.const.u64 	%rd5618, [K+88];
	add.s64 	%rd5619, %rd5617, %rd5529;
	add.s64 	%rd5620, %rd5619, %rd5613;
	add.s64 	%rd5621, %rd5620, %rd5618;
	add.s64 	%rd5622, %rd5621, %rd4424;
	mov.b64 	{%r5708, %r5709}, %rd5608;
	shf.l.wrap.b32 	%r5710, %r5709, %r5708, 4;
	shf.l.wrap.b32 	%r5711, %r5708, %r5709, 4;
	mov.b64 	%rd5623, {%r5711, %r5710};
	shf.l.wrap.b32 	%r5712, %r5708, %r5709, 30;
	shf.l.wrap.b32 	%r5713, %r5709, %r5708, 30;
	mov.b64 	%rd5624, {%r5713, %r5712};
	xor.b64  	%rd5625, %rd5623, %rd5624;
	shf.l.wrap.b32 	%r5714, %r5708, %r5709, 25;
	shf.l.wrap.b32 	%r5715, %r5709, %r5708, 25;
	mov.b64 	%rd5626, {%r5715, %r5714};
	xor.b64  	%rd5627, %rd5625, %rd5626;
	xor.b64  	%rd5628, %rd5582, %rd5556;
	and.b64  	%rd5629, %rd5608, %rd5628;
	and.b64  	%rd5630, %rd5582, %rd5556;
	xor.b64  	%rd5631, %rd5629, %rd5630;
	add.s64 	%rd5632, %rd5627, %rd5631;
	add.s64 	%rd5633, %rd5622, %rd5530;
	add.s64 	%rd5634, %rd5632, %rd5622;
	mov.b64 	{%r5716, %r5717}, %rd5633;
	shf.l.wrap.b32 	%r5718, %r5717, %r5716, 18;
	shf.l.wrap.b32 	%r5719, %r5716, %r5717, 18;
	mov.b64 	%rd5635, {%r5719, %r5718};
	shf.l.wrap.b32 	%r5720, %r5717, %r5716, 14;
	shf.l.wrap.b32 	%r5721, %r5716, %r5717, 14;
	mov.b64 	%rd5636, {%r5721, %r5720};
	xor.b64  	%rd5637, %rd5635, %rd5636;
	shf.l.wrap.b32 	%r5722, %r5716, %r5717, 23;
	shf.l.wrap.b32 	%r5723, %r5717, %r5716, 23;
	mov.b64 	%rd5638, {%r5723, %r5722};
	xor.b64  	%rd5639, %rd5637, %rd5638;
	and.b64  	%rd5640, %rd5633, %rd5607;
	not.b64 	%rd5641, %rd5633;
	and.b64  	%rd5642, %rd5581, %rd5641;
	or.b64  	%rd5643, %rd5640, %rd5642;
	ld.const.u64 	%rd5644, [K+96];
	add.s64 	%rd5645, %rd5643, %rd5555;
	add.s64 	%rd5646, %rd5645, %rd5639;
	add.s64 	%rd5647, %rd5646, %rd5644;
	add.s64 	%rd5648, %rd5647, %rd4447;
	mov.b64 	{%r5724, %r5725}, %rd5634;
	shf.l.wrap.b32 	%r5726, %r5725, %r5724, 4;
	shf.l.wrap.b32 	%r5727, %r5724, %r5725, 4;
	mov.b64 	%rd5649, {%r5727, %r5726};
	shf.l.wrap.b32 	%r5728, %r5724, %r5725, 30;
	shf.l.wrap.b32 	%r5729, %r5725, %r5724, 30;
	mov.b64 	%rd5650, {%r5729, %r5728};
	xor.b64  	%rd5651, %rd5649, %rd5650;
	shf.l.wrap.b32 	%r5730, %r5724, %r5725, 25;
	shf.l.wrap.b32 	%r5731, %r5725, %r5724, 25;
	mov.b64 	%rd5652, {%r5731, %r5730};
	xor.b64  	%rd5653, %rd5651, %rd5652;
	xor.b64  	%rd5654, %rd5608, %rd5582;
	and.b64  	%rd5655, %rd5634, %rd5654;
	and.b64  	%rd5656, %rd5608, %rd5582;
	xor.b64  	%rd5657, %rd5655, %rd5656;
	add.s64 	%rd5658, %rd5653, %rd5657;
	add.s64 	%rd5659, %rd5648, %rd5556;
	add.s64 	%rd5660, %rd5658, %rd5648;
	mov.b64 	{%r5732, %r5733}, %rd5659;
	shf.l.wrap.b32 	%r5734, %r5733, %r5732, 18;
	shf.l.wrap.b32 	%r5735, %r5732, %r5733, 18;
	mov.b64 	%rd5661, {%r5735, %r5734};
	shf.l.wrap.b32 	%r5736, %r5733, %r5732, 14;
	shf.l.wrap.b32 	%r5737, %r5732, %r5733, 14;
	mov.b64 	%rd5662, {%r5737, %r5736};
	xor.b64  	%rd5663, %rd5661, %rd5662;
	shf.l.wrap.b32 	%r5738, %r5732, %r5733, 23;
	shf.l.wrap.b32 	%r5739, %r5733, %r5732, 23;
	mov.b64 	%rd5664, {%r5739, %r5738};
	xor.b64  	%rd5665, %rd5663, %rd5664;
	and.b64  	%rd5666, %rd5659, %rd5633;
	not.b64 	%rd5667, %rd5659;
	and.b64  	%rd5668, %rd5607, %rd5667;
	or.b64  	%rd5669, %rd5666, %rd5668;
	ld.const.u64 	%rd5670, [K+104];
	add.s64 	%rd5671, %rd5669, %rd5581;
	add.s64 	%rd5672, %rd5671, %rd5665;
	add.s64 	%rd5673, %rd5672, %rd5670;
	add.s64 	%rd5674, %rd5673, %rd4470;
	mov.b64 	{%r5740, %r5741}, %rd5660;
	shf.l.wrap.b32 	%r5742, %r5741, %r5740, 4;
	shf.l.wrap.b32 	%r5743, %r5740, %r5741, 4;
	mov.b64 	%rd5675, {%r5743, %r5742};
	shf.l.wrap.b32 	%r5744, %r5740, %r5741, 30;
	shf.l.wrap.b32 	%r5745, %r5741, %r5740, 30;
	mov.b64 	%rd5676, {%r5745, %r5744};
	xor.b64  	%rd5677, %rd5675, %rd5676;
	shf.l.wrap.b32 	%r5746, %r5740, %r5741, 25;
	shf.l.wrap.b32 	%r5747, %r5741, %r5740, 25;
	mov.b64 	%rd5678, {%r5747, %r5746};
	xor.b64  	%rd5679, %rd5677, %rd5678;
	xor.b64  	%rd5680, %rd5634, %rd5608;
	and.b64  	%rd5681, %rd5660, %rd5680;
	and.b64  	%rd5682, %rd5634, %rd5608;
	xor.b64  	%rd5683, %rd5681, %rd5682;
	add.s64 	%rd5684, %rd5679, %rd5683;
	add.s64 	%rd5685, %rd5674, %rd5582;
	add.s64 	%rd5686, %rd5684, %rd5674;
	mov.b64 	{%r5748, %r5749}, %rd5685;
	shf.l.wrap.b32 	%r5750, %r5749, %r5748, 18;
	shf.l.wrap.b32 	%r5751, %r5748, %r5749, 18;
	mov.b64 	%rd5687, {%r5751, %r5750};
	shf.l.wrap.b32 	%r5752, %r5749, %r5748, 14;
	shf.l.wrap.b32 	%r5753, %r5748, %r5749, 14;
	mov.b64 	%rd5688, {%r5753, %r5752};
	xor.b64  	%rd5689, %rd5687, %rd5688;
	shf.l.wrap.b32 	%r5754, %r5748, %r5749, 23;
	shf.l.wrap.b32 	%r5755, %r5749, %r5748, 23;
	mov.b64 	%rd5690, {%r5755, %r5754};
	xor.b64  	%rd5691, %rd5689, %rd5690;
	and.b64  	%rd5692, %rd5685, %rd5659;
	not.b64 	%rd5693, %rd5685;
	and.b64  	%rd5694, %rd5633, %rd5693;
	or.b64  	%rd5695, %rd5692, %rd5694;
	ld.const.u64 	%rd5696, [K+112];
	add.s64 	%rd5697, %rd5695, %rd5607;
	add.s64 	%rd5698, %rd5697, %rd5691;
	add.s64 	%rd5699, %rd5698, %rd5696;
	add.s64 	%rd5700, %rd5699, %rd4493;
	mov.b64 	{%r5756, %r5757}, %rd5686;
	shf.l.wrap.b32 	%r5758, %r5757, %r5756, 4;
	shf.l.wrap.b32 	%r5759, %r5756, %r5757, 4;
	mov.b64 	%rd5701, {%r5759, %r5758};
	shf.l.wrap.b32 	%r5760, %r5756, %r5757, 30;
	shf.l.wrap.b32 	%r5761, %r5757, %r5756, 30;
	mov.b64 	%rd5702, {%r5761, %r5760};
	xor.b64  	%rd5703, %rd5701, %rd5702;
	shf.l.wrap.b32 	%r5762, %r5756, %r5757, 25;
	shf.l.wrap.b32 	%r5763, %r5757, %r5756, 25;
	mov.b64 	%rd5704, {%r5763, %r5762};
	xor.b64  	%rd5705, %rd5703, %rd5704;
	xor.b64  	%rd5706, %rd5660, %rd5634;
	and.b64  	%rd5707, %rd5686, %rd5706;
	and.b64  	%rd5708, %rd5660, %rd5634;
	xor.b64  	%rd5709, %rd5707, %rd5708;
	add.s64 	%rd5710, %rd5705, %rd5709;
	add.s64 	%rd5711, %rd5700, %rd5608;
	add.s64 	%rd5712, %rd5710, %rd5700;
	mov.b64 	{%r5764, %r5765}, %rd5711;
	shf.l.wrap.b32 	%r5766, %r5765, %r5764, 18;
	shf.l.wrap.b32 	%r5767, %r5764, %r5765, 18;
	mov.b64 	%rd5713, {%r5767, %r5766};
	shf.l.wrap.b32 	%r5768, %r5765, %r5764, 14;
	shf.l.wrap.b32 	%r5769, %r5764, %r5765, 14;
	mov.b64 	%rd5714, {%r5769, %r5768};
	xor.b64  	%rd5715, %rd5713, %rd5714;
	shf.l.wrap.b32 	%r5770, %r5764, %r5765, 23;
	shf.l.wrap.b32 	%r5771, %r5765, %r5764, 23;
	mov.b64 	%rd5716, {%r5771, %r5770};
	xor.b64  	%rd5717, %rd5715, %rd5716;
	and.b64  	%rd5718, %rd5711, %rd5685;
	not.b64 	%rd5719, %rd5711;
	and.b64  	%rd5720, %rd5659, %rd5719;
	or.b64  	%rd5721, %rd5718, %rd5720;
	ld.const.u64 	%rd5722, [K+120];
	add.s64 	%rd5723, %rd5721, %rd5633;
	add.s64 	%rd5724, %rd5723, %rd5717;
	add.s64 	%rd5725, %rd5724, %rd5722;
	add.s64 	%rd5726, %rd5725, %rd4516;
	mov.b64 	{%r5772, %r5773}, %rd5712;
	shf.l.wrap.b32 	%r5774, %r5773, %r5772, 4;
	shf.l.wrap.b32 	%r5775, %r5772, %r5773, 4;
	mov.b64 	%rd5727, {%r5775, %r5774};
	shf.l.wrap.b32 	%r5776, %r5772, %r5773, 30;
	shf.l.wrap.b32 	%r5777, %r5773, %r5772, 30;
	mov.b64 	%rd5728, {%r5777, %r5776};
	xor.b64  	%rd5729, %rd5727, %rd5728;
	shf.l.wrap.b32 	%r5778, %r5772, %r5773, 25;
	shf.l.wrap.b32 	%r5779, %r5773, %r5772, 25;
	mov.b64 	%rd5730, {%r5779, %r5778};
	xor.b64  	%rd5731, %rd5729, %rd5730;
	xor.b64  	%rd5732, %rd5686, %rd5660;
	and.b64  	%rd5733, %rd5712, %rd5732;
	and.b64  	%rd5734, %rd5686, %rd5660;
	xor.b64  	%rd5735, %rd5733, %rd5734;
	add.s64 	%rd5736, %rd5731, %rd5735;
	add.s64 	%rd5737, %rd5726, %rd5634;
	add.s64 	%rd5738, %rd5736, %rd5726;
	mov.b64 	{%r5780, %r5781}, %rd5737;
	shf.l.wrap.b32 	%r5782, %r5781, %r5780, 18;
	shf.l.wrap.b32 	%r5783, %r5780, %r5781, 18;
	mov.b64 	%rd5739, {%r5783, %r5782};
	shf.l.wrap.b32 	%r5784, %r5781, %r5780, 14;
	shf.l.wrap.b32 	%r5785, %r5780, %r5781, 14;
	mov.b64 	%rd5740, {%r5785, %r5784};
	xor.b64  	%rd5741, %rd5739, %rd5740;
	shf.l.wrap.b32 	%r5786, %r5780, %r5781, 23;
	shf.l.wrap.b32 	%r5787, %r5781, %r5780, 23;
	mov.b64 	%rd5742, {%r5787, %r5786};
	xor.b64  	%rd5743, %rd5741, %rd5742;
	and.b64  	%rd5744, %rd5737, %rd5711;
	not.b64 	%rd5745, %rd5737;
	and.b64  	%rd5746, %rd5685, %rd5745;
	or.b64  	%rd5747, %rd5744, %rd5746;
	ld.const.u64 	%rd5748, [K+128];
	add.s64 	%rd5749, %rd5747, %rd5659;
	add.s64 	%rd5750, %rd5749, %rd5743;
	add.s64 	%rd5751, %rd5750, %rd5748;
	add.s64 	%rd5752, %rd5751, %rd4529;
	mov.b64 	{%r5788, %r5789}, %rd5738;
	shf.l.wrap.b32 	%r5790, %r5789, %r5788, 4;
	shf.l.wrap.b32 	%r5791, %r5788, %r5789, 4;
	mov.b64 	%rd5753, {%r5791, %r5790};
	shf.l.wrap.b32 	%r5792, %r5788, %r5789, 30;
	shf.l.wrap.b32 	%r5793, %r5789, %r5788, 30;
	mov.b64 	%rd5754, {%r5793, %r5792};
	xor.b64  	%rd5755, %rd5753, %rd5754;
	shf.l.wrap.b32 	%r5794, %r5788, %r5789, 25;
	shf.l.wrap.b32 	%r5795, %r5789, %r5788, 25;
	mov.b64 	%rd5756, {%r5795, %r5794};
	xor.b64  	%rd5757, %rd5755, %rd5756;
	xor.b64  	%rd5758, %rd5712, %rd5686;
	and.b64  	%rd5759, %rd5738, %rd5758;
	and.b64  	%rd5760, %rd5712, %rd5686;
	xor.b64  	%rd5761, %rd5759, %rd5760;
	add.s64 	%rd5762, %rd5757, %rd5761;
	add.s64 	%rd5763, %rd5752, %rd5660;
	add.s64 	%rd5764, %rd5762, %rd5752;
	mov.b64 	{%r5796, %r5797}, %rd5763;
	shf.l.wrap.b32 	%r5798, %r5797, %r5796, 18;
	shf.l.wrap.b32 	%r5799, %r5796, %r5797, 18;
	mov.b64 	%rd5765, {%r5799, %r5798};
	shf.l.wrap.b32 	%r5800, %r5797, %r5796, 14;
	shf.l.wrap.b32 	%r5801, %r5796, %r5797, 14;
	mov.b64 	%rd5766, {%r5801, %r5800};
	xor.b64  	%rd5767, %rd5765, %rd5766;
	shf.l.wrap.b32 	%r5802, %r5796, %r5797, 23;
	shf.l.wrap.b32 	%r5803, %r5797, %r5796, 23;
	mov.b64 	%rd5768, {%r5803, %r5802};
	xor.b64  	%rd5769, %rd5767, %rd5768;
	and.b64  	%rd5770, %rd5763, %rd5737;
	not.b64 	%rd5771, %rd5763;
	and.b64  	%rd5772, %rd5711, %rd5771;
	or.b64  	%rd5773, %rd5770, %rd5772;
	ld.const.u64 	%rd5774, [K+136];
	add.s64 	%rd5775, %rd5773, %rd5685;
	add.s64 	%rd5776, %rd5775, %rd5769;
	add.s64 	%rd5777, %rd5776, %rd5774;
	add.s64 	%rd5778, %rd5777, %rd4542;
	mov.b64 	{%r5804, %r5805}, %rd5764;
	shf.l.wrap.b32 	%r5806, %r5805, %r5804, 4;
	shf.l.wrap.b32 	%r5807, %r5804, %r5805, 4;
	mov.b64 	%rd5779, {%r5807, %r5806};
	shf.l.wrap.b32 	%r5808, %r5804, %r5805, 30;
	shf.l.wrap.b32 	%r5809, %r5805, %r5804, 30;
	mov.b64 	%rd5780, {%r5809, %r5808};
	xor.b64  	%rd5781, %rd5779, %rd5780;
	shf.l.wrap.b32 	%r5810, %r5804, %r5805, 25;
	shf.l.wrap.b32 	%r5811, %r5805, %r5804, 25;
	mov.b64 	%rd5782, {%r5811, %r5810};
	xor.b64  	%rd5783, %rd5781, %rd5782;
	xor.b64  	%rd5784, %rd5738, %rd5712;
	and.b64  	%rd5785, %rd5764, %rd5784;
	and.b64  	%rd5786, %rd5738, %rd5712;
	xor.b64  	%rd5787, %rd5785, %rd5786;
	add.s64 	%rd5788, %rd5783, %rd5787;
	add.s64 	%rd5789, %rd5778, %rd5686;
	add.s64 	%rd5790, %rd5788, %rd5778;
	mov.b64 	{%r5812, %r5813}, %rd5789;
	shf.l.wrap.b32 	%r5814, %r5813, %r5812, 18;
	shf.l.wrap.b32 	%r5815, %r5812, %r5813, 18;
	mov.b64 	%rd5791, {%r5815, %r5814};
	shf.l.wrap.b32 	%r5816, %r5813, %r5812, 14;
	shf.l.wrap.b32 	%r5817, %r5812, %r5813, 14;
	mov.b64 	%rd5792, {%r5817, %r5816};
	xor.b64  	%rd5793, %rd5791, %rd5792;
	shf.l.wrap.b32 	%r5818, %r5812, %r5813, 23;
	shf.l.wrap.b32 	%r5819, %r5813, %r5812, 23;
	mov.b64 	%rd5794, {%r5819, %r5818};
	xor.b64  	%rd5795, %rd5793, %rd5794;
	and.b64  	%rd5796, %rd5789, %rd5763;
	not.b64 	%rd5797, %rd5789;
	and.b64  	%rd5798, %rd5737, %rd5797;
	or.b64  	%rd5799, %rd5796, %rd5798;
	ld.const.u64 	%rd5800, [K+144];
	add.s64 	%rd5801, %rd5799, %rd5711;
	add.s64 	%rd5802, %rd5801, %rd5795;
	add.s64 	%rd5803, %rd5802, %rd5800;
	add.s64 	%rd5804, %rd5803, %rd4555;
	mov.b64 	{%r5820, %r5821}, %rd5790;
	shf.l.wrap.b32 	%r5822, %r5821, %r5820, 4;
	shf.l.wrap.b32 	%r5823, %r5820, %r5821, 4;
	mov.b64 	%rd5805, {%r5823, %r5822};
	shf.l.wrap.b32 	%r5824, %r5820, %r5821, 30;
	shf.l.wrap.b32 	%r5825, %r5821, %r5820, 30;
	mov.b64 	%rd5806, {%r5825, %r5824};
	xor.b64  	%rd5807, %rd5805, %rd5806;
	shf.l.wrap.b32 	%r5826, %r5820, %r5821, 25;
	shf.l.wrap.b32 	%r5827, %r5821, %r5820, 25;
	mov.b64 	%rd5808, {%r5827, %r5826};
	xor.b64  	%rd5809, %rd5807, %rd5808;
	xor.b64  	%rd5810, %rd5764, %rd5738;
	and.b64  	%rd5811, %rd5790, %rd5810;
	and.b64  	%rd5812, %rd5764, %rd5738;
	xor.b64  	%rd5813, %rd5811, %rd5812;
	add.s64 	%rd5814, %rd5809, %rd5813;
	add.s64 	%rd5815, %rd5804, %rd5712;
	add.s64 	%rd5816, %rd5814, %rd5804;
	mov.b64 	{%r5828, %r5829}, %rd5815;
	shf.l.wrap.b32 	%r5830, %r5829, %r5828, 18;
	shf.l.wrap.b32 	%r5831, %r5828, %r5829, 18;
	mov.b64 	%rd5817, {%r5831, %r5830};
	shf.l.wrap.b32 	%r5832, %r5829, %r5828, 14;
	shf.l.wrap.b32 	%r5833, %r5828, %r5829, 14;
	mov.b64 	%rd5818, {%r5833, %r5832};
	xor.b64  	%rd5819, %rd5817, %rd5818;
	shf.l.wrap.b32 	%r5834, %r5828, %r5829, 23;
	shf.l.wrap.b32 	%r5835, %r5829, %r5828, 23;
	mov.b64 	%rd5820, {%r5835, %r5834};
	xor.b64  	%rd5821, %rd5819, %rd5820;
	and.b64  	%rd5822, %rd5815, %rd5789;
	not.b64 	%rd5823, %rd5815;
	and.b64  	%rd5824, %rd5763, %rd5823;
	or.b64  	%rd5825, %rd5822, %rd5824;
	ld.const.u64 	%rd5826, [K+152];
	add.s64 	%rd5827, %rd5825, %rd5737;
	add.s64 	%rd5828, %rd5827, %rd5821;
	add.s64 	%rd5829, %rd5828, %rd5826;
	add.s64 	%rd5830, %rd5829, %rd4568;
	mov.b64 	{%r5836, %r5837}, %rd5816;
	shf.l.wrap.b32 	%r5838, %r5837, %r5836, 4;
	shf.l.wrap.b32 	%r5839, %r5836, %r5837, 4;
	mov.b64 	%rd5831, {%r5839, %r5838};
	shf.l.wrap.b32 	%r5840, %r5836, %r5837, 30;
	shf.l.wrap.b32 	%r5841, %r5837, %r5836, 30;
	mov.b64 	%rd5832, {%r5841, %r5840};
	xor.b64  	%rd5833, %rd5831, %rd5832;
	shf.l.wrap.b32 	%r5842, %r5836, %r5837, 25;
	shf.l.wrap.b32 	%r5843, %r5837, %r5836, 25;
	mov.b64 	%rd5834, {%r5843, %r5842};
	xor.b64  	%rd5835, %rd5833, %rd5834;
	xor.b64  	%rd5836, %rd5790, %rd5764;
	and.b64  	%rd5837, %rd5816, %rd5836;
	and.b64  	%rd5838, %rd5790, %rd5764;
	xor.b64  	%rd5839, %rd5837, %rd5838;
	add.s64 	%rd5840, %rd5835, %rd5839;
	add.s64 	%rd5841, %rd5830, %rd5738;
	add.s64 	%rd5842, %rd5840, %rd5830;
	mov.b64 	{%r5844, %r5845}, %rd5841;
	shf.l.wrap.b32 	%r5846, %r5845, %r5844, 18;
	shf.l.wrap.b32 	%r5847, %r5844, %r5845, 18;
	mov.b64 	%rd5843, {%r5847, %r5846};
	shf.l.wrap.b32 	%r5848, %r5845, %r5844, 14;
	shf.l.wrap.b32 	%r5849, %r5844, %r5845, 14;
	mov.b64 	%rd5844, {%r5849, %r5848};
	xor.b64  	%rd5845, %rd5843, %rd5844;
	shf.l.wrap.b32 	%r5850, %r5844, %r5845, 23;
	shf.l.wrap.b32 	%r5851, %r5845, %r5844, 23;
	mov.b64 	%rd5846, {%r5851, %r5850};
	xor.b64  	%rd5847, %rd5845, %rd5846;
	and.b64  	%rd5848, %rd5841, %rd5815;
	not.b64 	%rd5849, %rd5841;
	and.b64  	%rd5850, %rd5789, %rd5849;
	or.b64  	%rd5851, %rd5848, %rd5850;
	ld.const.u64 	%rd5852, [K+160];
	add.s64 	%rd5853, %rd5851, %rd5763;
	add.s64 	%rd5854, %rd5853, %rd5847;
	add.s64 	%rd5855, %rd5854, %rd5852;
	add.s64 	%rd5856, %rd5855, %rd4581;
	mov.b64 	{%r5852, %r5853}, %rd5842;
	shf.l.wrap.b32 	%r5854, %r5853, %r5852, 4;
	shf.l.wrap.b32 	%r5855, %r5852, %r5853, 4;
	mov.b64 	%rd5857, {%r5855, %r5854};
	shf.l.wrap.b32 	%r5856, %r5852, %r5853, 30;
	shf.l.wrap.b32 	%r5857, %r5853, %r5852, 30;
	mov.b64 	%rd5858, {%r5857, %r5856};
	xor.b64  	%rd5859, %rd5857, %rd5858;
	shf.l.wrap.b32 	%r5858, %r5852, %r5853, 25;
	shf.l.wrap.b32 	%r5859, %r5853, %r5852, 25;
	mov.b64 	%rd5860, {%r5859, %r5858};
	xor.b64  	%rd5861, %rd5859, %rd5860;
	xor.b64  	%rd5862, %rd5816, %rd5790;
	and.b64  	%rd5863, %rd5842, %rd5862;
	and.b64  	%rd5864, %rd5816, %rd5790;
	xor.b64  	%rd5865, %rd5863, %rd5864;
	add.s64 	%rd5866, %rd5861, %rd5865;
	add.s64 	%rd5867, %rd5856, %rd5764;
	add.s64 	%rd5868, %rd5866, %rd5856;
	mov.b64 	{%r5860, %r5861}, %rd5867;
	shf.l.wrap.b32 	%r5862, %r5861, %r5860, 18;
	shf.l.wrap.b32 	%r5863, %r5860, %r5861, 18;
	mov.b64 	%rd5869, {%r5863, %r5862};
	shf.l.wrap.b32 	%r5864, %r5861, %r5860, 14;
	shf.l.wrap.b32 	%r5865, %r5860, %r5861, 14;
	mov.b64 	%rd5870, {%r5865, %r5864};
	xor.b64  	%rd5871, %rd5869, %rd5870;
	shf.l.wrap.b32 	%r5866, %r5860, %r5861, 23;
	shf.l.wrap.b32 	%r5867, %r5861, %r5860, 23;
	mov.b64 	%rd5872, {%r5867, %r5866};
	xor.b64  	%rd5873, %rd5871, %rd5872;
	and.b64  	%rd5874, %rd5867, %rd5841;
	not.b64 	%rd5875, %rd5867;
	and.b64  	%rd5876, %rd5815, %rd5875;
	or.b64  	%rd5877, %rd5874, %rd5876;
	ld.const.u64 	%rd5878, [K+168];
	add.s64 	%rd5879, %rd5877, %rd5789;
	add.s64 	%rd5880, %rd5879, %rd5873;
	add.s64 	%rd5881, %rd5880, %rd5878;
	add.s64 	%rd5882, %rd5881, %rd4594;
	mov.b64 	{%r5868, %r5869}, %rd5868;
	shf.l.wrap.b32 	%r5870, %r5869, %r5868, 4;
	shf.l.wrap.b32 	%r5871, %r5868, %r5869, 4;
	mov.b64 	%rd5883, {%r5871, %r5870};
	shf.l.wrap.b32 	%r5872, %r5868, %r5869, 30;
	shf.l.wrap.b32 	%r5873, %r5869, %r5868, 30;
	mov.b64 	%rd5884, {%r5873, %r5872};
	xor.b64  	%rd5885, %rd5883, %rd5884;
	shf.l.wrap.b32 	%r5874, %r5868, %r5869, 25;
	shf.l.wrap.b32 	%r5875, %r5869, %r5868, 25;
	mov.b64 	%rd5886, {%r5875, %r5874};
	xor.b64  	%rd5887, %rd5885, %rd5886;
	xor.b64  	%rd5888, %rd5842, %rd5816;
	and.b64  	%rd5889, %rd5868, %rd5888;
	and.b64  	%rd5890, %rd5842, %rd5816;
	xor.b64  	%rd5891, %rd5889, %rd5890;
	add.s64 	%rd5892, %rd5887, %rd5891;
	add.s64 	%rd5893, %rd5882, %rd5790;
	add.s64 	%rd5894, %rd5892, %rd5882;
	mov.b64 	{%r5876, %r5877}, %rd5893;
	shf.l.wrap.b32 	%r5878, %r5877, %r5876, 18;
	shf.l.wrap.b32 	%r5879, %r5876, %r5877, 18;
	mov.b64 	%rd5895, {%r5879, %r5878};
	shf.l.wrap.b32 	%r5880, %r5877, %r5876, 14;
	shf.l.wrap.b32 	%r5881, %r5876, %r5877, 14;
	mov.b64 	%rd5896, {%r5881, %r5880};
	xor.b64  	%rd5897, %rd5895, %rd5896;
	shf.l.wrap.b32 	%r5882, %r5876, %r5877, 23;
	shf.l.wrap.b32 	%r5883, %r5877, %r5876, 23;
	mov.b64 	%rd5898, {%r5883, %r5882};
	xor.b64  	%rd5899, %rd5897, %rd5898;
	and.b64  	%rd5900, %rd5893, %rd5867;
	not.b64 	%rd5901, %rd5893;
	and.b64  	%rd5902, %rd5841, %rd5901;
	or.b64  	%rd5903, %rd5900, %rd5902;
	ld.const.u64 	%rd5904, [K+176];
	add.s64 	%rd5905, %rd5903, %rd5815;
	add.s64 	%rd5906, %rd5905, %rd5899;
	add.s64 	%rd5907, %rd5906, %rd5904;
	add.s64 	%rd5908, %rd5907, %rd4607;
	mov.b64 	{%r5884, %r5885}, %rd5894;
	shf.l.wrap.b32 	%r5886, %r5885, %r5884, 4;
	shf.l.wrap.b32 	%r5887, %r5884, %r5885, 4;
	mov.b64 	%rd5909, {%r5887, %r5886};
	shf.l.wrap.b32 	%r5888, %r5884, %r5885, 30;
	shf.l.wrap.b32 	%r5889, %r5885, %r5884, 30;
	mov.b64 	%rd5910, {%r5889, %r5888};
	xor.b64  	%rd5911, %rd5909, %rd5910;
	shf.l.wrap.b32 	%r5890, %r5884, %r5885, 25;
	shf.l.wrap.b32 	%r5891, %r5885, %r5884, 25;
	mov.b64 	%rd5912, {%r5891, %r5890};
	xor.b64  	%rd5913, %rd5911, %rd5912;
	xor.b64  	%rd5914, %rd5868, %rd5842;
	and.b64  	%rd5915, %rd5894, %rd5914;
	and.b64  	%rd5916, %rd5868, %rd5842;
	xor.b64  	%rd5917, %rd5915, %rd5916;
	add.s64 	%rd5918, %rd5913, %rd5917;
	add.s64 	%rd5919, %rd5908, %rd5816;
	add.s64 	%rd5920, %rd5918, %rd5908;
	mov.b64 	{%r5892, %r5893}, %rd5919;
	shf.l.wrap.b32 	%r5894, %r5893, %r5892, 18;
	shf.l.wrap.b32 	%r5895, %r5892, %r5893, 18;
	mov.b64 	%rd5921, {%r5895, %r5894};
	shf.l.wrap.b32 	%r5896, %r5893, %r5892, 14;
	shf.l.wrap.b32 	%r5897, %r5892, %r5893, 14;
	mov.b64 	%rd5922, {%r5897, %r5896};
	xor.b64  	%rd5923, %rd5921, %rd5922;
	shf.l.wrap.b32 	%r5898, %r5892, %r5893, 23;
	shf.l.wrap.b32 	%r5899, %r5893, %r5892, 23;
	mov.b64 	%rd5924, {%r5899, %r5898};
	xor.b64  	%rd5925, %rd5923, %rd5924;
	and.b64  	%rd5926, %rd5919, %rd5893;
	not.b64 	%rd5927, %rd5919;
	and.b64  	%rd5928, %rd5867, %rd5927;
	or.b64  	%rd5929, %rd5926, %rd5928;
	ld.const.u64 	%rd5930, [K+184];
	add.s64 	%rd5931, %rd5929, %rd5841;
	add.s64 	%rd5932, %rd5931, %rd5925;
	add.s64 	%rd5933, %rd5932, %rd5930;
	add.s64 	%rd5934, %rd5933, %rd4620;
	mov.b64 	{%r5900, %r5901}, %rd5920;
	shf.l.wrap.b32 	%r5902, %r5901, %r5900, 4;
	shf.l.wrap.b32 	%r5903, %r5900, %r5901, 4;
	mov.b64 	%rd5935, {%r5903, %r5902};
	shf.l.wrap.b32 	%r5904, %r5900, %r5901, 30;
	shf.l.wrap.b32 	%r5905, %r5901, %r5900, 30;
	mov.b64 	%rd5936, {%r5905, %r5904};
	xor.b64  	%rd5937, %rd5935, %rd5936;
	shf.l.wrap.b32 	%r5906, %r5900, %r5901, 25;
	shf.l.wrap.b32 	%r5907, %r5901, %r5900, 25;
	mov.b64 	%rd5938, {%r5907, %r5906};
	xor.b64  	%rd5939, %rd5937, %rd5938;
	xor.b64  	%rd5940, %rd5894, %rd5868;
	and.b64  	%rd5941, %rd5920, %rd5940;
	and.b64  	%rd5942, %rd5894, %rd5868;
	xor.b64  	%rd5943, %rd5941, %rd5942;
	add.s64 	%rd5944, %rd5939, %rd5943;
	add.s64 	%rd5945, %rd5934, %rd5842;
	add.s64 	%rd5946, %rd5944, %rd5934;
	mov.b64 	{%r5908, %r5909}, %rd5945;
	shf.l.wrap.b32 	%r5910, %r5909, %r5908, 18;
	shf.l.wrap.b32 	%r5911, %r5908, %r5909, 18;
	mov.b64 	%rd5947, {%r5911, %r5910};
	shf.l.wrap.b32 	%r5912, %r5909, %r5908, 14;
	shf.l.wrap.b32 	%r5913, %r5908, %r5909, 14;
	mov.b64 	%rd5948, {%r5913, %r5912};
	xor.b64  	%rd5949, %rd5947, %rd5948;
	shf.l.wrap.b32 	%r5914, %r5908, %r5909, 23;
	shf.l.wrap.b32 	%r5915, %r5909, %r5908, 23;
	mov.b64 	%rd5950, {%r5915, %r5914};
	xor.b64  	%rd5951, %rd5949, %rd5950;
	and.b64  	%rd5952, %rd5945, %rd5919;
	not.b64 	%rd5953, %rd5945;
	and.b64  	%rd5954, %rd5893, %rd5953;
	or.b64  	%rd5955, %rd5952, %rd5954;
	ld.const.u64 	%rd52, [K+192];
	add.s64 	%rd5956, %rd5955, %rd5867;
	add.s64 	%rd5957, %rd5956, %rd5951;
	add.s64 	%rd5958, %rd5957, %rd52;
	add.s64 	%rd5959, %rd5958, %rd4633;
	mov.b64 	{%r5916, %r5917}, %rd5946;
	shf.l.wrap.b32 	%r5918, %r5917, %r5916, 4;
	shf.l.wrap.b32 	%r5919, %r5916, %r5917, 4;
	mov.b64 	%rd5960, {%r5919, %r5918};
	shf.l.wrap.b32 	%r5920, %r5916, %r5917, 30;
	shf.l.wrap.b32 	%r5921, %r5917, %r5916, 30;
	mov.b64 	%rd5961, {%r5921, %r5920};
	xor.b64  	%rd5962, %rd5960, %rd5961;
	shf.l.wrap.b32 	%r5922, %r5916, %r5917, 25;
	shf.l.wrap.b32 	%r5923, %r5917, %r5916, 25;
	mov.b64 	%rd5963, {%r5923, %r5922};
	xor.b64  	%rd5964, %rd5962, %rd5963;
	xor.b64  	%rd5965, %rd5920, %rd5894;
	and.b64  	%rd5966, %rd5946, %rd5965;
	and.b64  	%rd5967, %rd5920, %rd5894;
	xor.b64  	%rd5968, %rd5966, %rd5967;
	add.s64 	%rd5969, %rd5964, %rd5968;
	add.s64 	%rd5970, %rd5959, %rd5868;
	add.s64 	%rd5971, %rd5969, %rd5959;
	mov.b64 	{%r5924, %r5925}, %rd5970;
	shf.l.wrap.b32 	%r5926, %r5925, %r5924, 18;
	shf.l.wrap.b32 	%r5927, %r5924, %r5925, 18;
	mov.b64 	%rd5972, {%r5927, %r5926};
	shf.l.wrap.b32 	%r5928, %r5925, %r5924, 14;
	shf.l.wrap.b32 	%r5929, %r5924, %r5925, 14;
	mov.b64 	%rd5973, {%r5929, %r5928};
	xor.b64  	%rd5974, %rd5972, %rd5973;
	shf.l.wrap.b32 	%r5930, %r5924, %r5925, 23;
	shf.l.wrap.b32 	%r5931, %r5925, %r5924, 23;
	mov.b64 	%rd5975, {%r5931, %r5930};
	xor.b64  	%rd5976, %rd5974, %rd5975;
	and.b64  	%rd5977, %rd5970, %rd5945;
	not.b64 	%rd5978, %rd5970;
	and.b64  	%rd5979, %rd5919, %rd5978;
	or.b64  	%rd5980, %rd5977, %rd5979;
	ld.const.u64 	%rd5981, [K+200];
	add.s64 	%rd5982, %rd5980, %rd5893;
	add.s64 	%rd5983, %rd5982, %rd5976;
	add.s64 	%rd5984, %rd5983, %rd5981;
	add.s64 	%rd5985, %rd5984, %rd4646;
	mov.b64 	{%r5932, %r5933}, %rd5971;
	shf.l.wrap.b32 	%r5934, %r5933, %r5932, 4;
	shf.l.wrap.b32 	%r5935, %r5932, %r5933, 4;
	mov.b64 	%rd5986, {%r5935, %r5934};
	shf.l.wrap.b32 	%r5936, %r5932, %r5933, 30;
	shf.l.wrap.b32 	%r5937, %r5933, %r5932, 30;
	mov.b64 	%rd5987, {%r5937, %r5936};
	xor.b64  	%rd5988, %rd5986, %rd5987;
	shf.l.wrap.b32 	%r5938, %r5932, %r5933, 25;
	shf.l.wrap.b32 	%r5939, %r5933, %r5932, 25;
	mov.b64 	%rd5989, {%r5939, %r5938};
	xor.b64  	%rd5990, %rd5988, %rd5989;
	xor.b64  	%rd5991, %rd5946, %rd5920;
	and.b64  	%rd5992, %rd5971, %rd5991;
	and.b64  	%rd5993, %rd5946, %rd5920;
	xor.b64  	%rd5994, %rd5992, %rd5993;
	add.s64 	%rd5995, %rd5990, %rd5994;
	add.s64 	%rd5996, %rd5985, %rd5894;
	add.s64 	%rd5997, %rd5995, %rd5985;
	mov.b64 	{%r5940, %r5941}, %rd5996;
	shf.l.wrap.b32 	%r5942, %r5941, %r5940, 18;
	shf.l.wrap.b32 	%r5943, %r5940, %r5941, 18;
	mov.b64 	%rd5998, {%r5943, %r5942};
	shf.l.wrap.b32 	%r5944, %r5941, %r5940, 14;
	shf.l.wrap.b32 	%r5945, %r5940, %r5941, 14;
	mov.b64 	%rd5999, {%r5945, %r5944};
	xor.b64  	%rd6000, %rd5998, %rd5999;
	shf.l.wrap.b32 	%r5946, %r5940, %r5941, 23;
	shf.l.wrap.b32 	%r5947, %r5941, %r5940, 23;
	mov.b64 	%rd6001, {%r5947, %r5946};
	xor.b64  	%rd6002, %rd6000, %rd6001;
	and.b64  	%rd6003, %rd5996, %rd5970;
	not.b64 	%rd6004, %rd5996;
	and.b64  	%rd6005, %rd5945, %rd6004;
	or.b64  	%rd6006, %rd6003, %rd6005;
	ld.const.u64 	%rd6007, [K+208];
	add.s64 	%rd6008, %rd6006, %rd5919;
	add.s64 	%rd6009, %rd6008, %rd6002;
	add.s64 	%rd6010, %rd6009, %rd6007;
	add.s64 	%rd6011, %rd6010, %rd4659;
	mov.b64 	{%r5948, %r5949}, %rd5997;
	shf.l.wrap.b32 	%r5950, %r5949, %r5948, 4;
	shf.l.wrap.b32 	%r5951, %r5948, %r5949, 4;
	mov.b64 	%rd6012, {%r5951, %r5950};
	shf.l.wrap.b32 	%r5952, %r5948, %r5949, 30;
	shf.l.wrap.b32 	%r5953, %r5949, %r5948, 30;
	mov.b64 	%rd6013, {%r5953, %r5952};
	xor.b64  	%rd6014, %rd6012, %rd6013;
	shf.l.wrap.b32 	%r5954, %r5948, %r5949, 25;
	shf.l.wrap.b32 	%r5955, %r5949, %r5948, 25;
	mov.b64 	%rd6015, {%r5955, %r5954};
	xor.b64  	%rd6016, %rd6014, %rd6015;
	xor.b64  	%rd6017, %rd5971, %rd5946;
	and.b64  	%rd6018, %rd5997, %rd6017;
	and.b64  	%rd6019, %rd5971, %rd5946;
	xor.b64  	%rd6020, %rd6018, %rd6019;
	add.s64 	%rd6021, %rd6016, %rd6020;
	add.s64 	%rd6022, %rd6011, %rd5920;
	add.s64 	%rd6023, %rd6021, %rd6011;
	mov.b64 	{%r5956, %r5957}, %rd6022;
	shf.l.wrap.b32 	%r5958, %r5957, %r5956, 18;
	shf.l.wrap.b32 	%r5959, %r5956, %r5957, 18;
	mov.b64 	%rd6024, {%r5959, %r5958};
	shf.l.wrap.b32 	%r5960, %r5957, %r5956, 14;
	shf.l.wrap.b32 	%r5961, %r5956, %r5957, 14;
	mov.b64 	%rd6025, {%r5961, %r5960};
	xor.b64  	%rd6026, %rd6024, %rd6025;
	shf.l.wrap.b32 	%r5962, %r5956, %r5957, 23;
	shf.l.wrap.b32 	%r5963, %r5957, %r5956, 23;
	mov.b64 	%rd6027, {%r5963, %r5962};
	xor.b64  	%rd6028, %rd6026, %rd6027;
	and.b64  	%rd6029, %rd6022, %rd5996;
	not.b64 	%rd6030, %rd6022;
	and.b64  	%rd6031, %rd5970, %rd6030;
	or.b64  	%rd6032, %rd6029, %rd6031;
	ld.const.u64 	%rd6033, [K+216];
	add.s64 	%rd6034, %rd6032, %rd5945;
	add.s64 	%rd6035, %rd6034, %rd6028;
	add.s64 	%rd6036, %rd6035, %rd6033;
	add.s64 	%rd6037, %rd6036, %rd4672;
	mov.b64 	{%r5964, %r5965}, %rd6023;
	shf.l.wrap.b32 	%r5966, %r5965, %r5964, 4;
	shf.l.wrap.b32 	%r5967, %r5964, %r5965, 4;
	mov.b64 	%rd6038, {%r5967, %r5966};
	shf.l.wrap.b32 	%r5968, %r5964, %r5965, 30;
	shf.l.wrap.b32 	%r5969, %r5965, %r5964, 30;
	mov.b64 	%rd6039, {%r5969, %r5968};
	xor.b64  	%rd6040, %rd6038, %rd6039;
	shf.l.wrap.b32 	%r5970, %r5964, %r5965, 25;
	shf.l.wrap.b32 	%r5971, %r5965, %r5964, 25;
	mov.b64 	%rd6041, {%r5971, %r5970};
	xor.b64  	%rd6042, %rd6040, %rd6041;
	xor.b64  	%rd6043, %rd5997, %rd5971;
	and.b64  	%rd6044, %rd6023, %rd6043;
	and.b64  	%rd6045, %rd5997, %rd5971;
	xor.b64  	%rd6046, %rd6044, %rd6045;
	add.s64 	%rd6047, %rd6042, %rd6046;
	add.s64 	%rd6048, %rd6037, %rd5946;
	add.s64 	%rd6049, %rd6047, %rd6037;
	mov.b64 	{%r5972, %r5973}, %rd6048;
	shf.l.wrap.b32 	%r5974, %r5973, %r5972, 18;
	shf.l.wrap.b32 	%r5975, %r5972, %r5973, 18;
	mov.b64 	%rd6050, {%r5975, %r5974};
	shf.l.wrap.b32 	%r5976, %r5973, %r5972, 14;
	shf.l.wrap.b32 	%r5977, %r5972, %r5973, 14;
	mov.b64 	%rd6051, {%r5977, %r5976};
	xor.b64  	%rd6052, %rd6050, %rd6051;
	shf.l.wrap.b32 	%r5978, %r5972, %r5973, 23;
	shf.l.wrap.b32 	%r5979, %r5973, %r5972, 23;
	mov.b64 	%rd6053, {%r5979, %r5978};
	xor.b64  	%rd6054, %rd6052, %rd6053;
	and.b64  	%rd6055, %rd6048, %rd6022;
	not.b64 	%rd6056, %rd6048;
	and.b64  	%rd6057, %rd5996, %rd6056;
	or.b64  	%rd6058, %rd6055, %rd6057;
	ld.const.u64 	%rd6059, [K+224];
	add.s64 	%rd6060, %rd6058, %rd5970;
	add.s64 	%rd6061, %rd6060, %rd6054;
	add.s64 	%rd6062, %rd6061, %rd6059;
	add.s64 	%rd6063, %rd6062, %rd4685;
	mov.b64 	{%r5980, %r5981}, %rd6049;
	shf.l.wrap.b32 	%r5982, %r5981, %r5980, 4;
	shf.l.wrap.b32 	%r5983, %r5980, %r5981, 4;
	mov.b64 	%rd6064, {%r5983, %r5982};
	shf.l.wrap.b32 	%r5984, %r5980, %r5981, 30;
	shf.l.wrap.b32 	%r5985, %r5981, %r5980, 30;
	mov.b64 	%rd6065, {%r5985, %r5984};
	xor.b64  	%rd6066, %rd6064, %rd6065;
	shf.l.wrap.b32 	%r5986, %r5980, %r5981, 25;
	shf.l.wrap.b32 	%r5987, %r5981, %r5980, 25;
	mov.b64 	%rd6067, {%r5987, %r5986};
	xor.b64  	%rd6068, %rd6066, %rd6067;
	xor.b64  	%rd6069, %rd6023, %rd5997;
	and.b64  	%rd6070, %rd6049, %rd6069;
	and.b64  	%rd6071, %rd6023, %rd5997;
	xor.b64  	%rd6072, %rd6070, %rd6071;
	add.s64 	%rd6073, %rd6068, %rd6072;
	add.s64 	%rd6074, %rd6063, %rd5971;
	add.s64 	%rd6075, %rd6073, %rd6063;
	mov.b64 	{%r5988, %r5989}, %rd6074;
	shf.l.wrap.b32 	%r5990, %r5989, %r5988, 18;
	shf.l.wrap.b32 	%r5991, %r5988, %r5989, 18;
	mov.b64 	%rd6076, {%r5991, %r5990};
	shf.l.wrap.b32 	%r5992, %r5989, %r5988, 14;
	shf.l.wrap.b32 	%r5993, %r5988, %r5989, 14;
	mov.b64 	%rd6077, {%r5993, %r5992};
	xor.b64  	%rd6078, %rd6076, %rd6077;
	shf.l.wrap.b32 	%r5994, %r5988, %r5989, 23;
	shf.l.wrap.b32 	%r5995, %r5989, %r5988, 23;
	mov.b64 	%rd6079, {%r5995, %r5994};
	xor.b64  	%rd6080, %rd6078, %rd6079;
	and.b64  	%rd6081, %rd6074, %rd6048;
	not.b64 	%rd6082, %rd6074;
	and.b64  	%rd6083, %rd6022, %rd6082;
	or.b64  	%rd6084, %rd6081, %rd6083;
	ld.const.u64 	%rd6085, [K+232];
	add.s64 	%rd6086, %rd6084, %rd5996;
	add.s64 	%rd6087, %rd6086, %rd6080;
	add.s64 	%rd6088, %rd6087, %rd6085;
	add.s64 	%rd6089, %rd6088, %rd4698;
	mov.b64 	{%r5996, %r5997}, %rd6075;
	shf.l.wrap.b32 	%r5998, %r5997, %r5996, 4;
	shf.l.wrap.b32 	%r5999, %r5996, %r5997, 4;
	mov.b64 	%rd6090, {%r5999, %r5998};
	shf.l.wrap.b32 	%r6000, %r5996, %r5997, 30;
	shf.l.wrap.b32 	%r6001, %r5997, %r5996, 30;
	mov.b64 	%rd6091, {%r6001, %r6000};
	xor.b64  	%rd6092, %rd6090, %rd6091;
	shf.l.wrap.b32 	%r6002, %r5996, %r5997, 25;
	shf.l.wrap.b32 	%r6003, %r5997, %r5996, 25;
	mov.b64 	%rd6093, {%r6003, %r6002};
	xor.b64  	%rd6094, %rd6092, %rd6093;
	xor.b64  	%rd6095, %rd6049, %rd6023;
	and.b64  	%rd6096, %rd6075, %rd6095;
	and.b64  	%rd6097, %rd6049, %rd6023;
	xor.b64  	%rd6098, %rd6096, %rd6097;
	add.s64 	%rd6099, %rd6094, %rd6098;
	add.s64 	%rd6100, %rd6089, %rd5997;
	add.s64 	%rd6101, %rd6099, %rd6089;
	mov.b64 	{%r6004, %r6005}, %rd6100;
	shf.l.wrap.b32 	%r6006, %r6005, %r6004, 18;
	shf.l.wrap.b32 	%r6007, %r6004, %r6005, 18;
	mov.b64 	%rd6102, {%r6007, %r6006};
	shf.l.wrap.b32 	%r6008, %r6005, %r6004, 14;
	shf.l.wrap.b32 	%r6009, %r6004, %r6005, 14;
	mov.b64 	%rd6103, {%r6009, %r6008};
	xor.b64  	%rd6104, %rd6102, %rd6103;
	shf.l.wrap.b32 	%r6010, %r6004, %r6005, 23;
	shf.l.wrap.b32 	%r6011, %r6005, %r6004, 23;
	mov.b64 	%rd6105, {%r6011, %r6010};
	xor.b64  	%rd6106, %rd6104, %rd6105;
	and.b64  	%rd6107, %rd6100, %rd6074;
	not.b64 	%rd6108, %rd6100;
	and.b64  	%rd6109, %rd6048, %rd6108;
	or.b64  	%rd6110, %rd6107, %rd6109;
	ld.const.u64 	%rd6111, [K+240];
	add.s64 	%rd6112, %rd6110, %rd6022;
	add.s64 	%rd6113, %rd6112, %rd6106;
	add.s64 	%rd6114, %rd6113, %rd6111;
	add.s64 	%rd6115, %rd6114, %rd4711;
	mov.b64 	{%r6012, %r6013}, %rd6101;
	shf.l.wrap.b32 	%r6014, %r6013, %r6012, 4;
	shf.l.wrap.b32 	%r6015, %r6012, %r6013, 4;
	mov.b64 	%rd6116, {%r6015, %r6014};
	shf.l.wrap.b32 	%r6016, %r6012, %r6013, 30;
	shf.l.wrap.b32 	%r6017, %r6013, %r6012, 30;
	mov.b64 	%rd6117, {%r6017, %r6016};
	xor.b64  	%rd6118, %rd6116, %rd6117;
	shf.l.wrap.b32 	%r6018, %r6012, %r6013, 25;
	shf.l.wrap.b32 	%r6019, %r6013, %r6012, 25;
	mov.b64 	%rd6119, {%r6019, %r6018};
	xor.b64  	%rd6120, %rd6118, %rd6119;
	xor.b64  	%rd6121, %rd6075, %rd6049;
	and.b64  	%rd6122, %rd6101, %rd6121;
	and.b64  	%rd6123, %rd6075, %rd6049;
	xor.b64  	%rd6124, %rd6122, %rd6123;
	add.s64 	%rd6125, %rd6120, %rd6124;
	add.s64 	%rd6126, %rd6115, %rd6023;
	add.s64 	%rd6127, %rd6125, %rd6115;
	mov.b64 	{%r6020, %r6021}, %rd6126;
	shf.l.wrap.b32 	%r6022, %r6021, %r6020, 18;
	shf.l.wrap.b32 	%r6023, %r6020, %r6021, 18;
	mov.b64 	%rd6128, {%r6023, %r6022};
	shf.l.wrap.b32 	%r6024, %r6021, %r6020, 14;
	shf.l.wrap.b32 	%r6025, %r6020, %r6021, 14;
	mov.b64 	%rd6129, {%r6025, %r6024};
	xor.b64  	%rd6130, %rd6128, %rd6129;
	shf.l.wrap.b32 	%r6026, %r6020, %r6021, 23;
	shf.l.wrap.b32 	%r6027, %r6021, %r6020, 23;
	mov.b64 	%rd6131, {%r6027, %r6026};
	xor.b64  	%rd6132, %rd6130, %rd6131;
	and.b64  	%rd6133, %rd6126, %rd6100;
	not.b64 	%rd6134, %rd6126;
	and.b64  	%rd6135, %rd6074, %rd6134;
	or.b64  	%rd6136, %rd6133, %rd6135;
	ld.const.u64 	%rd6137, [K+248];
	add.s64 	%rd6138, %rd6136, %rd6048;
	add.s64 	%rd6139, %rd6138, %rd6132;
	add.s64 	%rd6140, %rd6139, %rd6137;
	add.s64 	%rd6141, %rd6140, %rd4724;
	mov.b64 	{%r6028, %r6029}, %rd6127;
	shf.l.wrap.b32 	%r6030, %r6029, %r6028, 4;
	shf.l.wrap.b32 	%r6031, %r6028, %r6029, 4;
	mov.b64 	%rd6142, {%r6031, %r6030};
	shf.l.wrap.b32 	%r6032, %r6028, %r6029, 30;
	shf.l.wrap.b32 	%r6033, %r6029, %r6028, 30;
	mov.b64 	%rd6143, {%r6033, %r6032};
	xor.b64  	%rd6144, %rd6142, %rd6143;
	shf.l.wrap.b32 	%r6034, %r6028, %r6029, 25;
	shf.l.wrap.b32 	%r6035, %r6029, %r6028, 25;
	mov.b64 	%rd6145, {%r6035, %r6034};
	xor.b64  	%rd6146, %rd6144, %rd6145;
	xor.b64  	%rd6147, %rd6101, %rd6075;
	and.b64  	%rd6148, %rd6127, %rd6147;
	and.b64  	%rd6149, %rd6101, %rd6075;
	xor.b64  	%rd6150, %rd6148, %rd6149;
	add.s64 	%rd6151, %rd6146, %rd6150;
	add.s64 	%rd6152, %rd6141, %rd6049;
	add.s64 	%rd6153, %rd6151, %rd6141;
	mov.b64 	{%r6036, %r6037}, %rd6152;
	shf.l.wrap.b32 	%r6038, %r6037, %r6036, 18;
	shf.l.wrap.b32 	%r6039, %r6036, %r6037, 18;
	mov.b64 	%rd6154, {%r6039, %r6038};
	shf.l.wrap.b32 	%r6040, %r6037, %r6036, 14;
	shf.l.wrap.b32 	%r6041, %r6036, %r6037, 14;
	mov.b64 	%rd6155, {%r6041, %r6040};
	xor.b64  	%rd6156, %rd6154, %rd6155;
	shf.l.wrap.b32 	%r6042, %r6036, %r6037, 23;
	shf.l.wrap.b32 	%r6043, %r6037, %r6036, 23;
	mov.b64 	%rd6157, {%r6043, %r6042};
	xor.b64  	%rd6158, %rd6156, %rd6157;
	and.b64  	%rd6159, %rd6152, %rd6126;
	not.b64 	%rd6160, %rd6152;
	and.b64  	%rd6161, %rd6100, %rd6160;
	or.b64  	%rd6162, %rd6159, %rd6161;
	ld.const.u64 	%rd6163, [K+256];
	add.s64 	%rd6164, %rd6162, %rd6074;
	add.s64 	%rd6165, %rd6164, %rd6158;
	add.s64 	%rd6166, %rd6165, %rd6163;
	add.s64 	%rd6167, %rd6166, %rd4737;
	mov.b64 	{%r6044, %r6045}, %rd6153;
	shf.l.wrap.b32 	%r6046, %r6045, %r6044, 4;
	shf.l.wrap.b32 	%r6047, %r6044, %r6045, 4;
	mov.b64 	%rd6168, {%r6047, %r6046};
	shf.l.wrap.b32 	%r6048, %r6044, %r6045, 30;
	shf.l.wrap.b32 	%r6049, %r6045, %r6044, 30;
	mov.b64 	%rd6169, {%r6049, %r6048};
	xor.b64  	%rd6170, %rd6168, %rd6169;
	shf.l.wrap.b32 	%r6050, %r6044, %r6045, 25;
	shf.l.wrap.b32 	%r6051, %r6045, %r6044, 25;
	mov.b64 	%rd6171, {%r6051, %r6050};
	xor.b64  	%rd6172, %rd6170, %rd6171;
	xor.b64  	%rd6173, %rd6127, %rd6101;
	and.b64  	%rd6174, %rd6153, %rd6173;
	and.b64  	%rd6175, %rd6127, %rd6101;
	xor.b64  	%rd6176, %rd6174, %rd6175;
	add.s64 	%rd6177, %rd6172, %rd6176;
	add.s64 	%rd6178, %rd6167, %rd6075;
	add.s64 	%rd6179, %rd6177, %rd6167;
	mov.b64 	{%r6052, %r6053}, %rd6178;
	shf.l.wrap.b32 	%r6054, %r6053, %r6052, 18;
	shf.l.wrap.b32 	%r6055, %r6052, %r6053, 18;
	mov.b64 	%rd6180, {%r6055, %r6054};
	shf.l.wrap.b32 	%r6056, %r6053, %r6052, 14;
	shf.l.wrap.b32 	%r6057, %r6052, %r6053, 14;
	mov.b64 	%rd6181, {%r6057, %r6056};
	xor.b64  	%rd6182, %rd6180, %rd6181;
	shf.l.wrap.b32 	%r6058, %r6052, %r6053, 23;
	shf.l.wrap.b32 	%r6059, %r6053, %r6052, 23;
	mov.b64 	%rd6183, {%r6059, %r6058};
	xor.b64  	%rd6184, %rd6182, %rd6183;
	and.b64  	%rd6185, %rd6178, %rd6152;
	not.b64 	%rd6186, %rd6178;
	and.b64  	%rd6187, %rd6126, %rd6186;
	or.b64  	%rd6188, %rd6185, %rd6187;
	ld.const.u64 	%rd6189, [K+264];
	add.s64 	%rd6190, %rd6188, %rd6100;
	add.s64 	%rd6191, %rd6190, %rd6184;
	add.s64 	%rd6192, %rd6191, %rd6189;
	add.s64 	%rd6193, %rd6192, %rd4750;
	mov.b64 	{%r6060, %r6061}, %rd6179;
	shf.l.wrap.b32 	%r6062, %r6061, %r6060, 4;
	shf.l.wrap.b32 	%r6063, %r6060, %r6061, 4;
	mov.b64 	%rd6194, {%r6063, %r6062};
	shf.l.wrap.b32 	%r6064, %r6060, %r6061, 30;
	shf.l.wrap.b32 	%r6065, %r6061, %r6060, 30;
	mov.b64 	%rd6195, {%r6065, %r6064};
	xor.b64  	%rd6196, %rd6194, %rd6195;
	shf.l.wrap.b32 	%r6066, %r6060, %r6061, 25;
	shf.l.wrap.b32 	%r6067, %r6061, %r6060, 25;
	mov.b64 	%rd6197, {%r6067, %r6066};
	xor.b64  	%rd6198, %rd6196, %rd6197;
	xor.b64  	%rd6199, %rd6153, %rd6127;
	and.b64  	%rd6200, %rd6179, %rd6199;
	and.b64  	%rd6201, %rd6153, %rd6127;
	xor.b64  	%rd6202, %rd6200, %rd6201;
	add.s64 	%rd6203, %rd6198, %rd6202;
	add.s64 	%rd6204, %rd6193, %rd6101;
	add.s64 	%rd6205, %rd6203, %rd6193;
	mov.b64 	{%r6068, %r6069}, %rd6204;
	shf.l.wrap.b32 	%r6070, %r6069, %r6068, 18;
	shf.l.wrap.b32 	%r6071, %r6068, %r6069, 18;
	mov.b64 	%rd6206, {%r6071, %r6070};
	shf.l.wrap.b32 	%r6072, %r6069, %r6068, 14;
	shf.l.wrap.b32 	%r6073, %r6068, %r6069, 14;
	mov.b64 	%rd6207, {%r6073, %r6072};
	xor.b64  	%rd6208, %rd6206, %rd6207;
	shf.l.wrap.b32 	%r6074, %r6068, %r6069, 23;
	shf.l.wrap.b32 	%r6075, %r6069, %r6068, 23;
	mov.b64 	%rd6209, {%r6075, %r6074};
	xor.b64  	%rd6210, %rd6208, %rd6209;
	and.b64  	%rd6211, %rd6204, %rd6178;
	not.b64 	%rd6212, %rd6204;
	and.b64  	%rd6213, %rd6152, %rd6212;
	or.b64  	%rd6214, %rd6211, %rd6213;
	ld.const.u64 	%rd6215, [K+272];
	add.s64 	%rd6216, %rd6214, %rd6126;
	add.s64 	%rd6217, %rd6216, %rd6210;
	add.s64 	%rd6218, %rd6217, %rd6215;
	add.s64 	%rd6219, %rd6218, %rd4763;
	mov.b64 	{%r6076, %r6077}, %rd6205;
	shf.l.wrap.b32 	%r6078, %r6077, %r6076, 4;
	shf.l.wrap.b32 	%r6079, %r6076, %r6077, 4;
	mov.b64 	%rd6220, {%r6079, %r6078};
	shf.l.wrap.b32 	%r6080, %r6076, %r6077, 30;
	shf.l.wrap.b32 	%r6081, %r6077, %r6076, 30;
	mov.b64 	%rd6221, {%r6081, %r6080};
	xor.b64  	%rd6222, %rd6220, %rd6221;
	shf.l.wrap.b32 	%r6082, %r6076, %r6077, 25;
	shf.l.wrap.b32 	%r6083, %r6077, %r6076, 25;
	mov.b64 	%rd6223, {%r6083, %r6082};
	xor.b64  	%rd6224, %rd6222, %rd6223;
	xor.b64  	%rd6225, %rd6179, %rd6153;
	and.b64  	%rd6226, %rd6205, %rd6225;
	and.b64  	%rd6227, %rd6179, %rd6153;
	xor.b64  	%rd6228, %rd6226, %rd6227;
	add.s64 	%rd6229, %rd6224, %rd6228;
	add.s64 	%rd6230, %rd6219, %rd6127;
	add.s64 	%rd6231, %rd6229, %rd6219;
	mov.b64 	{%r6084, %r6085}, %rd6230;
	shf.l.wrap.b32 	%r6086, %r6085, %r6084, 18;
	shf.l.wrap.b32 	%r6087, %r6084, %r6085, 18;
	mov.b64 	%rd6232, {%r6087, %r6086};
	shf.l.wrap.b32 	%r6088, %r6085, %r6084, 14;
	shf.l.wrap.b32 	%r6089, %r6084, %r6085, 14;
	mov.b64 	%rd6233, {%r6089, %r6088};
	xor.b64  	%rd6234, %rd6232, %rd6233;
	shf.l.wrap.b32 	%r6090, %r6084, %r6085, 23;
	shf.l.wrap.b32 	%r6091, %r6085, %r6084, 23;
	mov.b64 	%rd6235, {%r6091, %r6090};
	xor.b64  	%rd6236, %rd6234, %rd6235;
	and.b64  	%rd6237, %rd6230, %rd6204;
	not.b64 	%rd6238, %rd6230;
	and.b64  	%rd6239, %rd6178, %rd6238;
	or.b64  	%rd6240, %rd6237, %rd6239;
	ld.const.u64 	%rd6241, [K+280];
	add.s64 	%rd6242, %rd6240, %rd6152;
	add.s64 	%rd6243, %rd6242, %rd6236;
	add.s64 	%rd6244, %rd6243, %rd6241;
	add.s64 	%rd6245, %rd6244, %rd4776;
	mov.b64 	{%r6092, %r6093}, %rd6231;
	shf.l.wrap.b32 	%r6094, %r6093, %r6092, 4;
	shf.l.wrap.b32 	%r6095, %r6092, %r6093, 4;
	mov.b64 	%rd6246, {%r6095, %r6094};
	shf.l.wrap.b32 	%r6096, %r6092, %r6093, 30;
	shf.l.wrap.b32 	%r6097, %r6093, %r6092, 30;
	mov.b64 	%rd6247, {%r6097, %r6096};
	xor.b64  	%rd6248, %rd6246, %rd6247;
	shf.l.wrap.b32 	%r6098, %r6092, %r6093, 25;
	shf.l.wrap.b32 	%r6099, %r6093, %r6092, 25;
	mov.b64 	%rd6249, {%r6099, %r6098};
	xor.b64  	%rd6250, %rd6248, %rd6249;
	xor.b64  	%rd6251, %rd6205, %rd6179;
	and.b64  	%rd6252, %rd6231, %rd6251;
	and.b64  	%rd6253, %rd6205, %rd6179;
	xor.b64  	%rd6254, %rd6252, %rd6253;
	add.s64 	%rd6255, %rd6250, %rd6254;
	add.s64 	%rd6256, %rd6245, %rd6153;
	add.s64 	%rd6257, %rd6255, %rd6245;
	mov.b64 	{%r6100, %r6101}, %rd6256;
	shf.l.wrap.b32 	%r6102, %r6101, %r6100, 18;
	shf.l.wrap.b32 	%r6103, %r6100, %r6101, 18;
	mov.b64 	%rd6258, {%r6103, %r6102};
	shf.l.wrap.b32 	%r6104, %r6101, %r6100, 14;
	shf.l.wrap.b32 	%r6105, %r6100, %r6101, 14;
	mov.b64 	%rd6259, {%r6105, %r6104};
	xor.b64  	%rd6260, %rd6258, %rd6259;
	shf.l.wrap.b32 	%r6106, %r6100, %r6101, 23;
	shf.l.wrap.b32 	%r6107, %r6101, %r6100, 23;
	mov.b64 	%rd6261, {%r6107, %r6106};
	xor.b64  	%rd6262, %rd6260, %rd6261;
	and.b64  	%rd6263, %rd6256, %rd6230;
	not.b64 	%rd6264, %rd6256;
	and.b64  	%rd6265, %rd6204, %rd6264;
	or.b64  	%rd6266, %rd6263, %rd6265;
	ld.const.u64 	%rd6267, [K+288];
	add.s64 	%rd6268, %rd6266, %rd6178;
	add.s64 	%rd6269, %rd6268, %rd6262;
	add.s64 	%rd6270, %rd6269, %rd6267;
	add.s64 	%rd6271, %rd6270, %rd4789;
	mov.b64 	{%r6108, %r6109}, %rd6257;
	shf.l.wrap.b32 	%r6110, %r6109, %r6108, 4;
	shf.l.wrap.b32 	%r6111, %r6108, %r6109, 4;
	mov.b64 	%rd6272, {%r6111, %r6110};
	shf.l.wrap.b32 	%r6112, %r6108, %r6109, 30;
	shf.l.wrap.b32 	%r6113, %r6109, %r6108, 30;
	mov.b64 	%rd6273, {%r6113, %r6112};
	xor.b64  	%rd6274, %rd6272, %rd6273;
	shf.l.wrap.b32 	%r6114, %r6108, %r6109, 25;
	shf.l.wrap.b32 	%r6115, %r6109, %r6108, 25;
	mov.b64 	%rd6275, {%r6115, %r6114};
	xor.b64  	%rd6276, %rd6274, %rd6275;
	xor.b64  	%rd6277, %rd6231, %rd6205;
	and.b64  	%rd6278, %rd6257, %rd6277;
	and.b64  	%rd6279, %rd6231, %rd6205;
	xor.b64  	%rd6280, %rd6278, %rd6279;
	add.s64 	%rd6281, %rd6276, %rd6280;
	add.s64 	%rd6282, %rd6271, %rd6179;
	add.s64 	%rd6283, %rd6281, %rd6271;
	mov.b64 	{%r6116, %r6117}, %rd6282;
	shf.l.wrap.b32 	%r6118, %r6117, %r6116, 18;
	shf.l.wrap.b32 	%r6119, %r6116, %r6117, 18;
	mov.b64 	%rd6284, {%r6119, %r6118};
	shf.l.wrap.b32 	%r6120, %r6117, %r6116, 14;
	shf.l.wrap.b32 	%r6121, %r6116, %r6117, 14;
	mov.b64 	%rd6285, {%r6121, %r6120};
	xor.b64  	%rd6286, %rd6284, %rd6285;
	shf.l.wrap.b32 	%r6122, %r6116, %r6117, 23;
	shf.l.wrap.b32 	%r6123, %r6117, %r6116, 23;
	mov.b64 	%rd6287, {%r6123, %r6122};
	xor.b64  	%rd6288, %rd6286, %rd6287;
	and.b64  	%rd6289, %rd6282, %rd6256;
	not.b64 	%rd6290, %rd6282;
	and.b64  	%rd6291, %rd6230, %rd6290;
	or.b64  	%rd6292, %rd6289, %rd6291;
	ld.const.u64 	%rd6293, [K+296];
	add.s64 	%rd6294, %rd6292, %rd6204;
	add.s64 	%rd6295, %rd6294, %rd6288;
	add.s64 	%rd6296, %rd6295, %rd6293;
	add.s64 	%rd6297, %rd6296, %rd4802;
	mov.b64 	{%r6124, %r6125}, %rd6283;
	shf.l.wrap.b32 	%r6126, %r6125, %r6124, 4;
	shf.l.wrap.b32 	%r6127, %r6124, %r6125, 4;
	mov.b64 	%rd6298, {%r6127, %r6126};
	shf.l.wrap.b32 	%r6128, %r6124, %r6125, 30;
	shf.l.wrap.b32 	%r6129, %r6125, %r6124, 30;
	mov.b64 	%rd6299, {%r6129, %r6128};
	xor.b64  	%rd6300, %rd6298, %rd6299;
	shf.l.wrap.b32 	%r6130, %r6124, %r6125, 25;
	shf.l.wrap.b32 	%r6131, %r6125, %r6124, 25;
	mov.b64 	%rd6301, {%r6131, %r6130};
	xor.b64  	%rd6302, %rd6300, %rd6301;
	xor.b64  	%rd6303, %rd6257, %rd6231;
	and.b64  	%rd6304, %rd6283, %rd6303;
	and.b64  	%rd6305, %rd6257, %rd6231;
	xor.b64  	%rd6306, %rd6304, %rd6305;
	add.s64 	%rd6307, %rd6302, %rd6306;
	add.s64 	%rd6308, %rd6297, %rd6205;
	add.s64 	%rd6309, %rd6307, %rd6297;
	mov.b64 	{%r6132, %r6133}, %rd6308;
	shf.l.wrap.b32 	%r6134, %r6133, %r6132, 18;
	shf.l.wrap.b32 	%r6135, %r6132, %r6133, 18;
	mov.b64 	%rd6310, {%r6135, %r6134};
	shf.l.wrap.b32 	%r6136, %r6133, %r6132, 14;
	shf.l.wrap.b32 	%r6137, %r6132, %r6133, 14;
	mov.b64 	%rd6311, {%r6137, %r6136};
	xor.b64  	%rd6312, %rd6310, %rd6311;
	shf.l.wrap.b32 	%r6138, %r6132, %r6133, 23;
	shf.l.wrap.b32 	%r6139, %r6133, %r6132, 23;
	mov.b64 	%rd6313, {%r6139, %r6138};
	xor.b64  	%rd6314, %rd6312, %rd6313;
	and.b64  	%rd6315, %rd6308, %rd6282;
	not.b64 	%rd6316, %rd6308;
	and.b64  	%rd6317, %rd6256, %rd6316;
	or.b64  	%rd6318, %rd6315, %rd6317;
	ld.const.u64 	%rd6319, [K+304];
	add.s64 	%rd6320, %rd6318, %rd6230;
	add.s64 	%rd6321, %rd6320, %rd6314;
	add.s64 	%rd6322, %rd6321, %rd6319;
	add.s64 	%rd6323, %rd6322, %rd4815;
	mov.b64 	{%r6140, %r6141}, %rd6309;
	shf.l.wrap.b32 	%r6142, %r6141, %r6140, 4;
	shf.l.wrap.b32 	%r6143, %r6140, %r6141, 4;
	mov.b64 	%rd6324, {%r6143, %r6142};
	shf.l.wrap.b32 	%r6144, %r6140, %r6141, 30;
	shf.l.wrap.b32 	%r6145, %r6141, %r6140, 30;
	mov.b64 	%rd6325, {%r6145, %r6144};
	xor.b64  	%rd6326, %rd6324, %rd6325;
	shf.l.wrap.b32 	%r6146, %r6140, %r6141, 25;
	shf.l.wrap.b32 	%r6147, %r6141, %r6140, 25;
	mov.b64 	%rd6327, {%r6147, %r6146};
	xor.b64  	%rd6328, %rd6326, %rd6327;
	xor.b64  	%rd6329, %rd6283, %rd6257;
	and.b64  	%rd6330, %rd6309, %rd6329;
	and.b64  	%rd6331, %rd6283, %rd6257;
	xor.b64  	%rd6332, %rd6330, %rd6331;
	add.s64 	%rd6333, %rd6328, %rd6332;
	add.s64 	%rd6334, %rd6323, %rd6231;
	add.s64 	%rd6335, %rd6333, %rd6323;
	mov.b64 	{%r6148, %r6149}, %rd6334;
	shf.l.wrap.b32 	%r6150, %r6149, %r6148, 18;
	shf.l.wrap.b32 	%r6151, %r6148, %r6149, 18;
	mov.b64 	%rd6336, {%r6151, %r6150};
	shf.l.wrap.b32 	%r6152, %r6149, %r6148, 14;
	shf.l.wrap.b32 	%r6153, %r6148, %r6149, 14;
	mov.b64 	%rd6337, {%r6153, %r6152};
	xor.b64  	%rd6338, %rd6336, %rd6337;
	shf.l.wrap.b32 	%r6154, %r6148, %r6149, 23;
	shf.l.wrap.b32 	%r6155, %r6149, %r6148, 23;
	mov.b64 	%rd6339, {%r6155, %r6154};
	xor.b64  	%rd6340, %rd6338, %rd6339;
	and.b64  	%rd6341, %rd6334, %rd6308;
	not.b64 	%rd6342, %rd6334;
	and.b64  	%rd6343, %rd6282, %rd6342;
	or.b64  	%rd6344, %rd6341, %rd6343;
	ld.const.u64 	%rd6345, [K+312];
	add.s64 	%rd6346, %rd6344, %rd6256;
	add.s64 	%rd6347, %rd6346, %rd6340;
	add.s64 	%rd6348, %rd6347, %rd6345;
	add.s64 	%rd6349, %rd6348, %rd4828;
	mov.b64 	{%r6156, %r6157}, %rd6335;
	shf.l.wrap.b32 	%r6158, %r6157, %r6156, 4;
	shf.l.wrap.b32 	%r6159, %r6156, %r6157, 4;
	mov.b64 	%rd6350, {%r6159, %r6158};
	shf.l.wrap.b32 	%r6160, %r6156, %r6157, 30;
	shf.l.wrap.b32 	%r6161, %r6157, %r6156, 30;
	mov.b64 	%rd6351, {%r6161, %r6160};
	xor.b64  	%rd6352, %rd6350, %rd6351;
	shf.l.wrap.b32 	%r6162, %r6156, %r6157, 25;
	shf.l.wrap.b32 	%r6163, %r6157, %r6156, 25;
	mov.b64 	%rd6353, {%r6163, %r6162};
	xor.b64  	%rd6354, %rd6352, %rd6353;
	xor.b64  	%rd6355, %rd6309, %rd6283;
	and.b64  	%rd6356, %rd6335, %rd6355;
	and.b64  	%rd6357, %rd6309, %rd6283;
	xor.b64  	%rd6358, %rd6356, %rd6357;
	add.s64 	%rd6359, %rd6354, %rd6358;
	add.s64 	%rd6360, %rd6349, %rd6257;
	add.s64 	%rd6361, %rd6359, %rd6349;
	mov.b64 	{%r6164, %r6165}, %rd6360;
	shf.l.wrap.b32 	%r6166, %r6165, %r6164, 18;
	shf.l.wrap.b32 	%r6167, %r6164, %r6165, 18;
	mov.b64 	%rd6362, {%r6167, %r6166};
	shf.l.wrap.b32 	%r6168, %r6165, %r6164, 14;
	shf.l.wrap.b32 	%r6169, %r6164, %r6165, 14;
	mov.b64 	%rd6363, {%r6169, %r6168};
	xor.b64  	%rd6364, %rd6362, %rd6363;
	shf.l.wrap.b32 	%r6170, %r6164, %r6165, 23;
	shf.l.wrap.b32 	%r6171, %r6165, %r6164, 23;
	mov.b64 	%rd6365, {%r6171, %r6170};
	xor.b64  	%rd6366, %rd6364, %rd6365;
	and.b64  	%rd6367, %rd6360, %rd6334;
	not.b64 	%rd6368, %rd6360;
	and.b64  	%rd6369, %rd6308, %rd6368;
	or.b64  	%rd6370, %rd6367, %rd6369;
	ld.const.u64 	%rd6371, [K+320];
	add.s64 	%rd6372, %rd6370, %rd6282;
	add.s64 	%rd6373, %rd6372, %rd6366;
	add.s64 	%rd6374, %rd6373, %rd6371;
	add.s64 	%rd6375, %rd6374, %rd4841;
	mov.b64 	{%r6172, %r6173}, %rd6361;
	shf.l.wrap.b32 	%r6174, %r6173, %r6172, 4;
	shf.l.wrap.b32 	%r6175, %r6172, %r6173, 4;
	mov.b64 	%rd6376, {%r6175, %r6174};
	shf.l.wrap.b32 	%r6176, %r6172, %r6173, 30;
	shf.l.wrap.b32 	%r6177, %r6173, %r6172, 30;
	mov.b64 	%rd6377, {%r6177, %r6176};
	xor.b64  	%rd6378, %rd6376, %rd6377;
	shf.l.wrap.b32 	%r6178, %r6172, %r6173, 25;
	shf.l.wrap.b32 	%r6179, %r6173, %r6172, 25;
	mov.b64 	%rd6379, {%r6179, %r6178};
	xor.b64  	%rd6380, %rd6378, %rd6379;
	xor.b64  	%rd6381, %rd6335, %rd6309;
	and.b64  	%rd6382, %rd6361, %rd6381;
	and.b64  	%rd6383, %rd6335, %rd6309;
	xor.b64  	%rd6384, %rd6382, %rd6383;
	add.s64 	%rd6385, %rd6380, %rd6384;
	add.s64 	%rd6386, %rd6375, %rd6283;
	add.s64 	%rd6387, %rd6385, %rd6375;
	mov.b64 	{%r6180, %r6181}, %rd6386;
	shf.l.wrap.b32 	%r6182, %r6181, %r6180, 18;
	shf.l.wrap.b32 	%r6183, %r6180, %r6181, 18;
	mov.b64 	%rd6388, {%r6183, %r6182};
	shf.l.wrap.b32 	%r6184, %r6181, %r6180, 14;
	shf.l.wrap.b32 	%r6185, %r6180, %r6181, 14;
	mov.b64 	%rd6389, {%r6185, %r6184};
	xor.b64  	%rd6390, %rd6388, %rd6389;
	shf.l.wrap.b32 	%r6186, %r6180, %r6181, 23;
	shf.l.wrap.b32 	%r6187, %r6181, %r6180, 23;
	mov.b64 	%rd6391, {%r6187, %r6186};
	xor.b64  	%rd6392, %rd6390, %rd6391;
	and.b64  	%rd6393, %rd6386, %rd6360;
	not.b64 	%rd6394, %rd6386;
	and.b64  	%rd6395, %rd6334, %rd6394;
	or.b64  	%rd6396, %rd6393, %rd6395;
	ld.const.u64 	%rd6397, [K+328];
	add.s64 	%rd6398, %rd6396, %rd6308;
	add.s64 	%rd6399, %rd6398, %rd6392;
	add.s64 	%rd6400, %rd6399, %rd6397;
	add.s64 	%rd6401, %rd6400, %rd4854;
	mov.b64 	{%r6188, %r6189}, %rd6387;
	shf.l.wrap.b32 	%r6190, %r6189, %r6188, 4;
	shf.l.wrap.b32 	%r6191, %r6188, %r6189, 4;
	mov.b64 	%rd6402, {%r6191, %r6190};
	shf.l.wrap.b32 	%r6192, %r6188, %r6189, 30;
	shf.l.wrap.b32 	%r6193, %r6189, %r6188, 30;
	mov.b64 	%rd6403, {%r6193, %r6192};
	xor.b64  	%rd6404, %rd6402, %rd6403;
	shf.l.wrap.b32 	%r6194, %r6188, %r6189, 25;
	shf.l.wrap.b32 	%r6195, %r6189, %r6188, 25;
	mov.b64 	%rd6405, {%r6195, %r6194};
	xor.b64  	%rd6406, %rd6404, %rd6405;
	xor.b64  	%rd6407, %rd6361, %rd6335;
	and.b64  	%rd6408, %rd6387, %rd6407;
	and.b64  	%rd6409, %rd6361, %rd6335;
	xor.b64  	%rd6410, %rd6408, %rd6409;
	add.s64 	%rd6411, %rd6406, %rd6410;
	add.s64 	%rd6412, %rd6401, %rd6309;
	add.s64 	%rd6413, %rd6411, %rd6401;
	mov.b64 	{%r6196, %r6197}, %rd6412;
	shf.l.wrap.b32 	%r6198, %r6197, %r6196, 18;
	shf.l.wrap.b32 	%r6199, %r6196, %r6197, 18;
	mov.b64 	%rd6414, {%r6199, %r6198};
	shf.l.wrap.b32 	%r6200, %r6197, %r6196, 14;
	shf.l.wrap.b32 	%r6201, %r6196, %r6197, 14;
	mov.b64 	%rd6415, {%r6201, %r6200};
	xor.b64  	%rd6416, %rd6414, %rd6415;
	shf.l.wrap.b32 	%r6202, %r6196, %r6197, 23;
	shf.l.wrap.b32 	%r6203, %r6197, %r6196, 23;
	mov.b64 	%rd6417, {%r6203, %r6202};
	xor.b64  	%rd6418, %rd6416, %rd6417;
	and.b64  	%rd6419, %rd6412, %rd6386;
	not.b64 	%rd6420, %rd6412;
	and.b64  	%rd6421, %rd6360, %rd6420;
	or.b64  	%rd6422, %rd6419, %rd6421;
	ld.const.u64 	%rd6423, [K+336];
	add.s64 	%rd6424, %rd6422, %rd6334;
	add.s64 	%rd6425, %rd6424, %rd6418;
	add.s64 	%rd6426, %rd6425, %rd6423;
	add.s64 	%rd6427, %rd6426, %rd4867;
	mov.b64 	{%r6204, %r6205}, %rd6413;
	shf.l.wrap.b32 	%r6206, %r6205, %r6204, 4;
	shf.l.wrap.b32 	%r6207, %r6204, %r6205, 4;
	mov.b64 	%rd6428, {%r6207, %r6206};
	shf.l.wrap.b32 	%r6208, %r6204, %r6205, 30;
	shf.l.wrap.b32 	%r6209, %r6205, %r6204, 30;
	mov.b64 	%rd6429, {%r6209, %r6208};
	xor.b64  	%rd6430, %rd6428, %rd6429;
	shf.l.wrap.b32 	%r6210, %r6204, %r6205, 25;
	shf.l.wrap.b32 	%r6211, %r6205, %r6204, 25;
	mov.b64 	%rd6431, {%r6211, %r6210};
	xor.b64  	%rd6432, %rd6430, %rd6431;
	xor.b64  	%rd6433, %rd6387, %rd6361;
	and.b64  	%rd6434, %rd6413, %rd6433;
	and.b64  	%rd6435, %rd6387, %rd6361;
	xor.b64  	%rd6436, %rd6434, %rd6435;
	add.s64 	%rd6437, %rd6432, %rd6436;
	add.s64 	%rd6438, %rd6427, %rd6335;
	add.s64 	%rd6439, %rd6437, %rd6427;
	mov.b64 	{%r6212, %r6213}, %rd6438;
	shf.l.wrap.b32 	%r6214, %r6213, %r6212, 18;
	shf.l.wrap.b32 	%r6215, %r6212, %r6213, 18;
	mov.b64 	%rd6440, {%r6215, %r6214};
	shf.l.wrap.b32 	%r6216, %r6213, %r6212, 14;
	shf.l.wrap.b32 	%r6217, %r6212, %r6213, 14;
	mov.b64 	%rd6441, {%r6217, %r6216};
	xor.b64  	%rd6442, %rd6440, %rd6441;
	shf.l.wrap.b32 	%r6218, %r6212, %r6213, 23;
	shf.l.wrap.b32 	%r6219, %r6213, %r6212, 23;
	mov.b64 	%rd6443, {%r6219, %r6218};
	xor.b64  	%rd6444, %rd6442, %rd6443;
	and.b64  	%rd6445, %rd6438, %rd6412;
	not.b64 	%rd6446, %rd6438;
	and.b64  	%rd6447, %rd6386, %rd6446;
	or.b64  	%rd6448, %rd6445, %rd6447;
	ld.const.u64 	%rd6449, [K+344];
	add.s64 	%rd6450, %rd6448, %rd6360;
	add.s64 	%rd6451, %rd6450, %rd6444;
	add.s64 	%rd6452, %rd6451, %rd6449;
	add.s64 	%rd6453, %rd6452, %rd4880;
	mov.b64 	{%r6220, %r6221}, %rd6439;
	shf.l.wrap.b32 	%r6222, %r6221, %r6220, 4;
	shf.l.wrap.b32 	%r6223, %r6220, %r6221, 4;
	mov.b64 	%rd6454, {%r6223, %r6222};
	shf.l.wrap.b32 	%r6224, %r6220, %r6221, 30;
	shf.l.wrap.b32 	%r6225, %r6221, %r6220, 30;
	mov.b64 	%rd6455, {%r6225, %r6224};
	xor.b64  	%rd6456, %rd6454, %rd6455;
	shf.l.wrap.b32 	%r6226, %r6220, %r6221, 25;
	shf.l.wrap.b32 	%r6227, %r6221, %r6220, 25;
	mov.b64 	%rd6457, {%r6227, %r6226};
	xor.b64  	%rd6458, %rd6456, %rd6457;
	xor.b64  	%rd6459, %rd6413, %rd6387;
	and.b64  	%rd6460, %rd6439, %rd6459;
	and.b64  	%rd6461, %rd6413, %rd6387;
	xor.b64  	%rd6462, %rd6460, %rd6461;
	add.s64 	%rd6463, %rd6458, %rd6462;
	add.s64 	%rd6464, %rd6453, %rd6361;
	add.s64 	%rd6465, %rd6463, %rd6453;
	mov.b64 	{%r6228, %r6229}, %rd6464;
	shf.l.wrap.b32 	%r6230, %r6229, %r6228, 18;
	shf.l.wrap.b32 	%r6231, %r6228, %r6229, 18;
	mov.b64 	%rd6466, {%r6231, %r6230};
	shf.l.wrap.b32 	%r6232, %r6229, %r6228, 14;
	shf.l.wrap.b32 	%r6233, %r6228, %r6229, 14;
	mov.b64 	%rd6467, {%r6233, %r6232};
	xor.b64  	%rd6468, %rd6466, %rd6467;
	shf.l.wrap.b32 	%r6234, %r6228, %r6229, 23;
	shf.l.wrap.b32 	%r6235, %r6229, %r6228, 23;
	mov.b64 	%rd6469, {%r6235, %r6234};
	xor.b64  	%rd6470, %rd6468, %rd6469;
	and.b64  	%rd6471, %rd6464, %rd6438;
	not.b64 	%rd6472, %rd6464;
	and.b64  	%rd6473, %rd6412, %rd6472;
	or.b64  	%rd6474, %rd6471, %rd6473;
	ld.const.u64 	%rd6475, [K+352];
	add.s64 	%rd6476, %rd6474, %rd6386;
	add.s64 	%rd6477, %rd6476, %rd6470;
	add.s64 	%rd6478, %rd6477, %rd6475;
	add.s64 	%rd6479, %rd6478, %rd4893;
	mov.b64 	{%r6236, %r6237}, %rd6465;
	shf.l.wrap.b32 	%r6238, %r6237, %r6236, 4;
	shf.l.wrap.b32 	%r6239, %r6236, %r6237, 4;
	mov.b64 	%rd6480, {%r6239, %r6238};
	shf.l.wrap.b32 	%r6240, %r6236, %r6237, 30;
	shf.l.wrap.b32 	%r6241, %r6237, %r6236, 30;
	mov.b64 	%rd6481, {%r6241, %r6240};
	xor.b64  	%rd6482, %rd6480, %rd6481;
	shf.l.wrap.b32 	%r6242, %r6236, %r6237, 25;
	shf.l.wrap.b32 	%r6243, %r6237, %r6236, 25;
	mov.b64 	%rd6483, {%r6243, %r6242};
	xor.b64  	%rd6484, %rd6482, %rd6483;
	xor.b64  	%rd6485, %rd6439, %rd6413;
	and.b64  	%rd6486, %rd6465, %rd6485;
	and.b64  	%rd6487, %rd6439, %rd6413;
	xor.b64  	%rd6488, %rd6486, %rd6487;
	add.s64 	%rd6489, %rd6484, %rd6488;
	add.s64 	%rd6490, %rd6479, %rd6387;
	add.s64 	%rd6491, %rd6489, %rd6479;
	mov.b64 	{%r6244, %r6245}, %rd6490;
	shf.l.wrap.b32 	%r6246, %r6245, %r6244, 18;
	shf.l.wrap.b32 	%r6247, %r6244, %r6245, 18;
	mov.b64 	%rd6492, {%r6247, %r6246};
	shf.l.wrap.b32 	%r6248, %r6245, %r6244, 14;
	shf.l.wrap.b32 	%r6249, %r6244, %r6245, 14;
	mov.b64 	%rd6493, {%r6249, %r6248};
	xor.b64  	%rd6494, %rd6492, %rd6493;
	shf.l.wrap.b32 	%r6250, %r6244, %r6245, 23;
	shf.l.wrap.b32 	%r6251, %r6245, %r6244, 23;
	mov.b64 	%rd6495, {%r6251, %r6250};
	xor.b64  	%rd6496, %rd6494, %rd6495;
	and.b64  	%rd6497, %rd6490, %rd6464;
	not.b64 	%rd6498, %rd6490;
	and.b64  	%rd6499, %rd6438, %rd6498;
	or.b64  	%rd6500, %rd6497, %rd6499;
	ld.const.u64 	%rd6501, [K+360];
	add.s64 	%rd6502, %rd6500, %rd6412;
	add.s64 	%rd6503, %rd6502, %rd6496;
	add.s64 	%rd6504, %rd6503, %rd6501;
	add.s64 	%rd6505, %rd6504, %rd4906;
	mov.b64 	{%r6252, %r6253}, %rd6491;
	shf.l.wrap.b32 	%r6254, %r6253, %r6252, 4;
	shf.l.wrap.b32 	%r6255, %r6252, %r6253, 4;
	mov.b64 	%rd6506, {%r6255, %r6254};
	shf.l.wrap.b32 	%r6256, %r6252, %r6253, 30;
	shf.l.wrap.b32 	%r6257, %r6253, %r6252, 30;
	mov.b64 	%rd6507, {%r6257, %r6256};
	xor.b64  	%rd6508, %rd6506, %rd6507;
	shf.l.wrap.b32 	%r6258, %r6252, %r6253, 25;
	shf.l.wrap.b32 	%r6259, %r6253, %r6252, 25;
	mov.b64 	%rd6509, {%r6259, %r6258};
	xor.b64  	%rd6510, %rd6508, %rd6509;
	xor.b64  	%rd6511, %rd6465, %rd6439;
	and.b64  	%rd6512, %rd6491, %rd6511;
	and.b64  	%rd6513, %rd6465, %rd6439;
	xor.b64  	%rd6514, %rd6512, %rd6513;
	add.s64 	%rd6515, %rd6510, %rd6514;
	add.s64 	%rd6516, %rd6505, %rd6413;
	add.s64 	%rd6517, %rd6515, %rd6505;
	mov.b64 	{%r6260, %r6261}, %rd6516;
	shf.l.wrap.b32 	%r6262, %r6261, %r6260, 18;
	shf.l.wrap.b32 	%r6263, %r6260, %r6261, 18;
	mov.b64 	%rd6518, {%r6263, %r6262};
	shf.l.wrap.b32 	%r6264, %r6261, %r6260, 14;
	shf.l.wrap.b32 	%r6265, %r6260, %r6261, 14;
	mov.b64 	%rd6519, {%r6265, %r6264};
	xor.b64  	%rd6520, %rd6518, %rd6519;
	shf.l.wrap.b32 	%r6266, %r6260, %r6261, 23;
	shf.l.wrap.b32 	%r6267, %r6261, %r6260, 23;
	mov.b64 	%rd6521, {%r6267, %r6266};
	xor.b64  	%rd6522, %rd6520, %rd6521;
	and.b64  	%rd6523, %rd6516, %rd6490;
	not.b64 	%rd6524, %rd6516;
	and.b64  	%rd6525, %rd6464, %rd6524;
	or.b64  	%rd6526, %rd6523, %rd6525;
	ld.const.u64 	%rd6527, [K+368];
	add.s64 	%rd6528, %rd6526, %rd6438;
	add.s64 	%rd6529, %rd6528, %rd6522;
	add.s64 	%rd6530, %rd6529, %rd6527;
	add.s64 	%rd6531, %rd6530, %rd4919;
	mov.b64 	{%r6268, %r6269}, %rd6517;
	shf.l.wrap.b32 	%r6270, %r6269, %r6268, 4;
	shf.l.wrap.b32 	%r6271, %r6268, %r6269, 4;
	mov.b64 	%rd6532, {%r6271, %r6270};
	shf.l.wrap.b32 	%r6272, %r6268, %r6269, 30;
	shf.l.wrap.b32 	%r6273, %r6269, %r6268, 30;
	mov.b64 	%rd6533, {%r6273, %r6272};
	xor.b64  	%rd6534, %rd6532, %rd6533;
	shf.l.wrap.b32 	%r6274, %r6268, %r6269, 25;
	shf.l.wrap.b32 	%r6275, %r6269, %r6268, 25;
	mov.b64 	%rd6535, {%r6275, %r6274};
	xor.b64  	%rd6536, %rd6534, %rd6535;
	xor.b64  	%rd6537, %rd6491, %rd6465;
	and.b64  	%rd6538, %rd6517, %rd6537;
	and.b64  	%rd6539, %rd6491, %rd6465;
	xor.b64  	%rd6540, %rd6538, %rd6539;
	add.s64 	%rd6541, %rd6536, %rd6540;
	add.s64 	%rd6542, %rd6531, %rd6439;
	add.s64 	%rd6543, %rd6541, %rd6531;
	mov.b64 	{%r6276, %r6277}, %rd6542;
	shf.l.wrap.b32 	%r6278, %r6277, %r6276, 18;
	shf.l.wrap.b32 	%r6279, %r6276, %r6277, 18;
	mov.b64 	%rd6544, {%r6279, %r6278};
	shf.l.wrap.b32 	%r6280, %r6277, %r6276, 14;
	shf.l.wrap.b32 	%r6281, %r6276, %r6277, 14;
	mov.b64 	%rd6545, {%r6281, %r6280};
	xor.b64  	%rd6546, %rd6544, %rd6545;
	shf.l.wrap.b32 	%r6282, %r6276, %r6277, 23;
	shf.l.wrap.b32 	%r6283, %r6277, %r6276, 23;
	mov.b64 	%rd6547, {%r6283, %r6282};
	xor.b64  	%rd6548, %rd6546, %rd6547;
	and.b64  	%rd6549, %rd6542, %rd6516;
	not.b64 	%rd6550, %rd6542;
	and.b64  	%rd6551, %rd6490, %rd6550;
	or.b64  	%rd6552, %rd6549, %rd6551;
	ld.const.u64 	%rd6553, [K+376];
	add.s64 	%rd6554, %rd6552, %rd6464;
	add.s64 	%rd6555, %rd6554, %rd6548;
	add.s64 	%rd6556, %rd6555, %rd6553;
	add.s64 	%rd6557, %rd6556, %rd4932;
	mov.b64 	{%r6284, %r6285}, %rd6543;
	shf.l.wrap.b32 	%r6286, %r6285, %r6284, 4;
	shf.l.wrap.b32 	%r6287, %r6284, %r6285, 4;
	mov.b64 	%rd6558, {%r6287, %r6286};
	shf.l.wrap.b32 	%r6288, %r6284, %r6285, 30;
	shf.l.wrap.b32 	%r6289, %r6285, %r6284, 30;
	mov.b64 	%rd6559, {%r6289, %r6288};
	xor.b64  	%rd6560, %rd6558, %rd6559;
	shf.l.wrap.b32 	%r6290, %r6284, %r6285, 25;
	shf.l.wrap.b32 	%r6291, %r6285, %r6284, 25;
	mov.b64 	%rd6561, {%r6291, %r6290};
	xor.b64  	%rd6562, %rd6560, %rd6561;
	xor.b64  	%rd6563, %rd6517, %rd6491;
	and.b64  	%rd6564, %rd6543, %rd6563;
	and.b64  	%rd6565, %rd6517, %rd6491;
	xor.b64  	%rd6566, %rd6564, %rd6565;
	add.s64 	%rd6567, %rd6562, %rd6566;
	add.s64 	%rd6568, %rd6557, %rd6465;
	add.s64 	%rd6569, %rd6567, %rd6557;
	mov.b64 	{%r6292, %r6293}, %rd6568;
	shf.l.wrap.b32 	%r6294, %r6293, %r6292, 18;
	shf.l.wrap.b32 	%r6295, %r6292, %r6293, 18;
	mov.b64 	%rd6570, {%r6295, %r6294};
	shf.l.wrap.b32 	%r6296, %r6293, %r6292, 14;
	shf.l.wrap.b32 	%r6297, %r6292, %r6293, 14;
	mov.b64 	%rd6571, {%r6297, %r6296};
	xor.b64  	%rd6572, %rd6570, %rd6571;
	shf.l.wrap.b32 	%r6298, %r6292, %r6293, 23;
	shf.l.wrap.b32 	%r6299, %r6293, %r6292, 23;
	mov.b64 	%rd6573, {%r6299, %r6298};
	xor.b64  	%rd6574, %rd6572, %rd6573;
	and.b64  	%rd6575, %rd6568, %rd6542;
	not.b64 	%rd6576, %rd6568;
	and.b64  	%rd6577, %rd6516, %rd6576;
	or.b64  	%rd6578, %rd6575, %rd6577;
	ld.const.u64 	%rd6579, [K+384];
	add.s64 	%rd6580, %rd6578, %rd6490;
	add.s64 	%rd6581, %rd6580, %rd6574;
	add.s64 	%rd6582, %rd6581, %rd6579;
	add.s64 	%rd6583, %rd6582, %rd4945;
	mov.b64 	{%r6300, %r6301}, %rd6569;
	shf.l.wrap.b32 	%r6302, %r6301, %r6300, 4;
	shf.l.wrap.b32 	%r6303, %r6300, %r6301, 4;
	mov.b64 	%rd6584, {%r6303, %r6302};
	shf.l.wrap.b32 	%r6304, %r6300, %r6301, 30;
	shf.l.wrap.b32 	%r6305, %r6301, %r6300, 30;
	mov.b64 	%rd6585, {%r6305, %r6304};
	xor.b64  	%rd6586, %rd6584, %rd6585;
	shf.l.wrap.b32 	%r6306, %r6300, %r6301, 25;
	shf.l.wrap.b32 	%r6307, %r6301, %r6300, 25;
	mov.b64 	%rd6587, {%r6307, %r6306};
	xor.b64  	%rd6588, %rd6586, %rd6587;
	xor.b64  	%rd6589, %rd6543, %rd6517;
	and.b64  	%rd6590, %rd6569, %rd6589;
	and.b64  	%rd6591, %rd6543, %rd6517;
	xor.b64  	%rd6592, %rd6590, %rd6591;
	add.s64 	%rd6593, %rd6588, %rd6592;
	add.s64 	%rd6594, %rd6583, %rd6491;
	add.s64 	%rd6595, %rd6593, %rd6583;
	mov.b64 	{%r6308, %r6309}, %rd6594;
	shf.l.wrap.b32 	%r6310, %r6309, %r6308, 18;
	shf.l.wrap.b32 	%r6311, %r6308, %r6309, 18;
	mov.b64 	%rd6596, {%r6311, %r6310};
	shf.l.wrap.b32 	%r6312, %r6309, %r6308, 14;
	shf.l.wrap.b32 	%r6313, %r6308, %r6309, 14;
	mov.b64 	%rd6597, {%r6313, %r6312};
	xor.b64  	%rd6598, %rd6596, %rd6597;
	shf.l.wrap.b32 	%r6314, %r6308, %r6309, 23;
	shf.l.wrap.b32 	%r6315, %r6309, %r6308, 23;
	mov.b64 	%rd6599, {%r6315, %r6314};
	xor.b64  	%rd6600, %rd6598, %rd6599;
	and.b64  	%rd6601, %rd6594, %rd6568;
	not.b64 	%rd6602, %rd6594;
	and.b64  	%rd6603, %rd6542, %rd6602;
	or.b64  	%rd6604, %rd6601, %rd6603;
	ld.const.u64 	%rd6605, [K+392];
	add.s64 	%rd6606, %rd6604, %rd6516;
	add.s64 	%rd6607, %rd6606, %rd6600;
	add.s64 	%rd6608, %rd6607, %rd6605;
	add.s64 	%rd6609, %rd6608, %rd4958;
	mov.b64 	{%r6316, %r6317}, %rd6595;
	shf.l.wrap.b32 	%r6318, %r6317, %r6316, 4;
	shf.l.wrap.b32 	%r6319, %r6316, %r6317, 4;
	mov.b64 	%rd6610, {%r6319, %r6318};
	shf.l.wrap.b32 	%r6320, %r6316, %r6317, 30;
	shf.l.wrap.b32 	%r6321, %r6317, %r6316, 30;
	mov.b64 	%rd6611, {%r6321, %r6320};
	xor.b64  	%rd6612, %rd6610, %rd6611;
	shf.l.wrap.b32 	%r6322, %r6316, %r6317, 25;
	shf.l.wrap.b32 	%r6323, %r6317, %r6316, 25;
	mov.b64 	%rd6613, {%r6323, %r6322};
	xor.b64  	%rd6614, %rd6612, %rd6613;
	xor.b64  	%rd6615, %rd6569, %rd6543;
	and.b64  	%rd6616, %rd6595, %rd6615;
	and.b64  	%rd6617, %rd6569, %rd6543;
	xor.b64  	%rd6618, %rd6616, %rd6617;
	add.s64 	%rd6619, %rd6614, %rd6618;
	add.s64 	%rd6620, %rd6609, %rd6517;
	add.s64 	%rd6621, %rd6619, %rd6609;
	mov.b64 	{%r6324, %r6325}, %rd6620;
	shf.l.wrap.b32 	%r6326, %r6325, %r6324, 18;
	shf.l.wrap.b32 	%r6327, %r6324, %r6325, 18;
	mov.b64 	%rd6622, {%r6327, %r6326};
	shf.l.wrap.b32 	%r6328, %r6325, %r6324, 14;
	shf.l.wrap.b32 	%r6329, %r6324, %r6325, 14;
	mov.b64 	%rd6623, {%r6329, %r6328};
	xor.b64  	%rd6624, %rd6622, %rd6623;
	shf.l.wrap.b32 	%r6330, %r6324, %r6325, 23;
	shf.l.wrap.b32 	%r6331, %r6325, %r6324, 23;
	mov.b64 	%rd6625, {%r6331, %r6330};
	xor.b64  	%rd6626, %rd6624, %rd6625;
	and.b64  	%rd6627, %rd6620, %rd6594;
	not.b64 	%rd6628, %rd6620;
	and.b64  	%rd6629, %rd6568, %rd6628;
	or.b64  	%rd6630, %rd6627, %rd6629;
	ld.const.u64 	%rd6631, [K+400];
	add.s64 	%rd6632, %rd6630, %rd6542;
	add.s64 	%rd6633, %rd6632, %rd6626;
	add.s64 	%rd6634, %rd6633, %rd6631;
	add.s64 	%rd6635, %rd6634, %rd4971;
	mov.b64 	{%r6332, %r6333}, %rd6621;
	shf.l.wrap.b32 	%r6334, %r6333, %r6332, 4;
	shf.l.wrap.b32 	%r6335, %r6332, %r6333, 4;
	mov.b64 	%rd6636, {%r6335, %r6334};
	shf.l.wrap.b32 	%r6336, %r6332, %r6333, 30;
	shf.l.wrap.b32 	%r6337, %r6333, %r6332, 30;
	mov.b64 	%rd6637, {%r6337, %r6336};
	xor.b64  	%rd6638, %rd6636, %rd6637;
	shf.l.wrap.b32 	%r6338, %r6332, %r6333, 25;
	shf.l.wrap.b32 	%r6339, %r6333, %r6332, 25;
	mov.b64 	%rd6639, {%r6339, %r6338};
	xor.b64  	%rd6640, %rd6638, %rd6639;
	xor.b64  	%rd6641, %rd6595, %rd6569;
	and.b64  	%rd6642, %rd6621, %rd6641;
	and.b64  	%rd6643, %rd6595, %rd6569;
	xor.b64  	%rd6644, %rd6642, %rd6643;
	add.s64 	%rd6645, %rd6640, %rd6644;
	add.s64 	%rd6646, %rd6635, %rd6543;
	add.s64 	%rd6647, %rd6645, %rd6635;
	mov.b64 	{%r6340, %r6341}, %rd6646;
	shf.l.wrap.b32 	%r6342, %r6341, %r6340, 18;
	shf.l.wrap.b32 	%r6343, %r6340, %r6341, 18;
	mov.b64 	%rd6648, {%r6343, %r6342};
	shf.l.wrap.b32 	%r6344, %r6341, %r6340, 14;
	shf.l.wrap.b32 	%r6345, %r6340, %r6341, 14;
	mov.b64 	%rd6649, {%r6345, %r6344};
	xor.b64  	%rd6650, %rd6648, %rd6649;
	shf.l.wrap.b32 	%r6346, %r6340, %r6341, 23;
	shf.l.wrap.b32 	%r6347, %r6341, %r6340, 23;
	mov.b64 	%rd6651, {%r6347, %r6346};
	xor.b64  	%rd6652, %rd6650, %rd6651;
	and.b64  	%rd6653, %rd6646, %rd6620;
	not.b64 	%rd6654, %rd6646;
	and.b64  	%rd6655, %rd6594, %rd6654;
	or.b64  	%rd6656, %rd6653, %rd6655;
	ld.const.u64 	%rd6657, [K+408];
	add.s64 	%rd6658, %rd6656, %rd6568;
	add.s64 	%rd6659, %rd6658, %rd6652;
	add.s64 	%rd6660, %rd6659, %rd6657;
	add.s64 	%rd6661, %rd6660, %rd4984;
	mov.b64 	{%r6348, %r6349}, %rd6647;
	shf.l.wrap.b32 	%r6350, %r6349, %r6348, 4;
	shf.l.wrap.b32 	%r6351, %r6348, %r6349, 4;
	mov.b64 	%rd6662, {%r6351, %r6350};
	shf.l.wrap.b32 	%r6352, %r6348, %r6349, 30;
	shf.l.wrap.b32 	%r6353, %r6349, %r6348, 30;
	mov.b64 	%rd6663, {%r6353, %r6352};
	xor.b64  	%rd6664, %rd6662, %rd6663;
	shf.l.wrap.b32 	%r6354, %r6348, %r6349, 25;
	shf.l.wrap.b32 	%r6355, %r6349, %r6348, 25;
	mov.b64 	%rd6665, {%r6355, %r6354};
	xor.b64  	%rd6666, %rd6664, %rd6665;
	xor.b64  	%rd6667, %rd6621, %rd6595;
	and.b64  	%rd6668, %rd6647, %rd6667;
	and.b64  	%rd6669, %rd6621, %rd6595;
	xor.b64  	%rd6670, %rd6668, %rd6669;
	add.s64 	%rd6671, %rd6666, %rd6670;
	add.s64 	%rd6672, %rd6661, %rd6569;
	add.s64 	%rd6673, %rd6671, %rd6661;
	mov.b64 	{%r6356, %r6357}, %rd6672;
	shf.l.wrap.b32 	%r6358, %r6357, %r6356, 18;
	shf.l.wrap.b32 	%r6359, %r6356, %r6357, 18;
	mov.b64 	%rd6674, {%r6359, %r6358};
	shf.l.wrap.b32 	%r6360, %r6357, %r6356, 14;
	shf.l.wrap.b32 	%r6361, %r6356, %r6357, 14;
	mov.b64 	%rd6675, {%r6361, %r6360};
	xor.b64  	%rd6676, %rd6674, %rd6675;
	shf.l.wrap.b32 	%r6362, %r6356, %r6357, 23;
	shf.l.wrap.b32 	%r6363, %r6357, %r6356, 23;
	mov.b64 	%rd6677, {%r6363, %r6362};
	xor.b64  	%rd6678, %rd6676, %rd6677;
	and.b64  	%rd6679, %rd6672, %rd6646;
	not.b64 	%rd6680, %rd6672;
	and.b64  	%rd6681, %rd6620, %rd6680;
	or.b64  	%rd6682, %rd6679, %rd6681;
	ld.const.u64 	%rd6683, [K+416];
	add.s64 	%rd6684, %rd6682, %rd6594;
	add.s64 	%rd6685, %rd6684, %rd6678;
	add.s64 	%rd6686, %rd6685, %rd6683;
	add.s64 	%rd6687, %rd6686, %rd4997;
	mov.b64 	{%r6364, %r6365}, %rd6673;
	shf.l.wrap.b32 	%r6366, %r6365, %r6364, 4;
	shf.l.wrap.b32 	%r6367, %r6364, %r6365, 4;
	mov.b64 	%rd6688, {%r6367, %r6366};
	shf.l.wrap.b32 	%r6368, %r6364, %r6365, 30;
	shf.l.wrap.b32 	%r6369, %r6365, %r6364, 30;
	mov.b64 	%rd6689, {%r6369, %r6368};
	xor.b64  	%rd6690, %rd6688, %rd6689;
	shf.l.wrap.b32 	%r6370, %r6364, %r6365, 25;
	shf.l.wrap.b32 	%r6371, %r6365, %r6364, 25;
	mov.b64 	%rd6691, {%r6371, %r6370};
	xor.b64  	%rd6692, %rd6690, %rd6691;
	xor.b64  	%rd6693, %rd6647, %rd6621;
	and.b64  	%rd6694, %rd6673, %rd6693;
	and.b64  	%rd6695, %rd6647, %rd6621;
	xor.b64  	%rd6696, %rd6694, %rd6695;
	add.s64 	%rd6697, %rd6692, %rd6696;
	add.s64 	%rd6698, %rd6687, %rd6595;
	add.s64 	%rd6699, %rd6697, %rd6687;
	mov.b64 	{%r6372, %r6373}, %rd6698;
	shf.l.wrap.b32 	%r6374, %r6373, %r6372, 18;
	shf.l.wrap.b32 	%r6375, %r6372, %r6373, 18;
	mov.b64 	%rd6700, {%r6375, %r6374};
	shf.l.wrap.b32 	%r6376, %r6373, %r6372, 14;
	shf.l.wrap.b32 	%r6377, %r6372, %r6373, 14;
	mov.b64 	%rd6701, {%r6377, %r6376};
	xor.b64  	%rd6702, %rd6700, %rd6701;
	shf.l.wrap.b32 	%r6378, %r6372, %r6373, 23;
	shf.l.wrap.b32 	%r6379, %r6373, %r6372, 23;
	mov.b64 	%rd6703, {%r6379, %r6378};
	xor.b64  	%rd6704, %rd6702, %rd6703;
	and.b64  	%rd6705, %rd6698, %rd6672;
	not.b64 	%rd6706, %rd6698;
	and.b64  	%rd6707, %rd6646, %rd6706;
	or.b64  	%rd6708, %rd6705, %rd6707;
	ld.const.u64 	%rd6709, [K+424];
	add.s64 	%rd6710, %rd6708, %rd6620;
	add.s64 	%rd6711, %rd6710, %rd6704;
	add.s64 	%rd6712, %rd6711, %rd6709;
	add.s64 	%rd6713, %rd6712, %rd5010;
	mov.b64 	{%r6380, %r6381}, %rd6699;
	shf.l.wrap.b32 	%r6382, %r6381, %r6380, 4;
	shf.l.wrap.b32 	%r6383, %r6380, %r6381, 4;
	mov.b64 	%rd6714, {%r6383, %r6382};
	shf.l.wrap.b32 	%r6384, %r6380, %r6381, 30;
	shf.l.wrap.b32 	%r6385, %r6381, %r6380, 30;
	mov.b64 	%rd6715, {%r6385, %r6384};
	xor.b64  	%rd6716, %rd6714, %rd6715;
	shf.l.wrap.b32 	%r6386, %r6380, %r6381, 25;
	shf.l.wrap.b32 	%r6387, %r6381, %r6380, 25;
	mov.b64 	%rd6717, {%r6387, %r6386};
	xor.b64  	%rd6718, %rd6716, %rd6717;
	xor.b64  	%rd6719, %rd6673, %rd6647;
	and.b64  	%rd6720, %rd6699, %rd6719;
	and.b64  	%rd6721, %rd6673, %rd6647;
	xor.b64  	%rd6722, %rd6720, %rd6721;
	add.s64 	%rd6723, %rd6718, %rd6722;
	add.s64 	%rd6724, %rd6713, %rd6621;
	add.s64 	%rd6725, %rd6723, %rd6713;
	mov.b64 	{%r6388, %r6389}, %rd6724;
	shf.l.wrap.b32 	%r6390, %r6389, %r6388, 18;
	shf.l.wrap.b32 	%r6391, %r6388, %r6389, 18;
	mov.b64 	%rd6726, {%r6391, %r6390};
	shf.l.wrap.b32 	%r6392, %r6389, %r6388, 14;
	shf.l.wrap.b32 	%r6393, %r6388, %r6389, 14;
	mov.b64 	%rd6727, {%r6393, %r6392};
	xor.b64  	%rd6728, %rd6726, %rd6727;
	shf.l.wrap.b32 	%r6394, %r6388, %r6389, 23;
	shf.l.wrap.b32 	%r6395, %r6389, %r6388, 23;
	mov.b64 	%rd6729, {%r6395, %r6394};
	xor.b64  	%rd6730, %rd6728, %rd6729;
	and.b64  	%rd6731, %rd6724, %rd6698;
	not.b64 	%rd6732, %rd6724;
	and.b64  	%rd6733, %rd6672, %rd6732;
	or.b64  	%rd6734, %rd6731, %rd6733;
	ld.const.u64 	%rd6735, [K+432];
	add.s64 	%rd6736, %rd6734, %rd6646;
	add.s64 	%rd6737, %rd6736, %rd6730;
	add.s64 	%rd6738, %rd6737, %rd6735;
	add.s64 	%rd6739, %rd6738, %rd5023;
	mov.b64 	{%r6396, %r6397}, %rd6725;
	shf.l.wrap.b32 	%r6398, %r6397, %r6396, 4;
	shf.l.wrap.b32 	%r6399, %r6396, %r6397, 4;
	mov.b64 	%rd6740, {%r6399, %r6398};
	shf.l.wrap.b32 	%r6400, %r6396, %r6397, 30;
	shf.l.wrap.b32 	%r6401, %r6397, %r6396, 30;
	mov.b64 	%rd6741, {%r6401, %r6400};
	xor.b64  	%rd6742, %rd6740, %rd6741;
	shf.l.wrap.b32 	%r6402, %r6396, %r6397, 25;
	shf.l.wrap.b32 	%r6403, %r6397, %r6396, 25;
	mov.b64 	%rd6743, {%r6403, %r6402};
	xor.b64  	%rd6744, %rd6742, %rd6743;
	xor.b64  	%rd6745, %rd6699, %rd6673;
	and.b64  	%rd6746, %rd6725, %rd6745;
	and.b64  	%rd6747, %rd6699, %rd6673;
	xor.b64  	%rd6748, %rd6746, %rd6747;
	add.s64 	%rd6749, %rd6744, %rd6748;
	add.s64 	%rd6750, %rd6739, %rd6647;
	add.s64 	%rd6751, %rd6749, %rd6739;
	mov.b64 	{%r6404, %r6405}, %rd6750;
	shf.l.wrap.b32 	%r6406, %r6405, %r6404, 18;
	shf.l.wrap.b32 	%r6407, %r6404, %r6405, 18;
	mov.b64 	%rd6752, {%r6407, %r6406};
	shf.l.wrap.b32 	%r6408, %r6405, %r6404, 14;
	shf.l.wrap.b32 	%r6409, %r6404, %r6405, 14;
	mov.b64 	%rd6753, {%r6409, %r6408};
	xor.b64  	%rd6754, %rd6752, %rd6753;
	shf.l.wrap.b32 	%r6410, %r6404, %r6405, 23;
	shf.l.wrap.b32 	%r6411, %r6405, %r6404, 23;
	mov.b64 	%rd6755, {%r6411, %r6410};
	xor.b64  	%rd6756, %rd6754, %rd6755;
	and.b64  	%rd6757, %rd6750, %rd6724;
	not.b64 	%rd6758, %rd6750;
	and.b64  	%rd6759, %rd6698, %rd6758;
	or.b64  	%rd6760, %rd6757, %rd6759;
	ld.const.u64 	%rd6761, [K+440];
	add.s64 	%rd6762, %rd6760, %rd6672;
	add.s64 	%rd6763, %rd6762, %rd6756;
	add.s64 	%rd6764, %rd6763, %rd6761;
	add.s64 	%rd6765, %rd6764, %rd5036;
	mov.b64 	{%r6412, %r6413}, %rd6751;
	shf.l.wrap.b32 	%r6414, %r6413, %r6412, 4;
	shf.l.wrap.b32 	%r6415, %r6412, %r6413, 4;
	mov.b64 	%rd6766, {%r6415, %r6414};
	shf.l.wrap.b32 	%r6416, %r6412, %r6413, 30;
	shf.l.wrap.b32 	%r6417, %r6413, %r6412, 30;
	mov.b64 	%rd6767, {%r6417, %r6416};
	xor.b64  	%rd6768, %rd6766, %rd6767;
	shf.l.wrap.b32 	%r6418, %r6412, %r6413, 25;
	shf.l.wrap.b32 	%r6419, %r6413, %r6412, 25;
	mov.b64 	%rd6769, {%r6419, %r6418};
	xor.b64  	%rd6770, %rd6768, %rd6769;
	xor.b64  	%rd6771, %rd6725, %rd6699;
	and.b64  	%rd6772, %rd6751, %rd6771;
	and.b64  	%rd6773, %rd6725, %rd6699;
	xor.b64  	%rd6774, %rd6772, %rd6773;
	add.s64 	%rd6775, %rd6770, %rd6774;
	add.s64 	%rd6776, %rd6765, %rd6673;
	add.s64 	%rd6777, %rd6775, %rd6765;
	mov.b64 	{%r6420, %r6421}, %rd6776;
	shf.l.wrap.b32 	%r6422, %r6421, %r6420, 18;
	shf.l.wrap.b32 	%r6423, %r6420, %r6421, 18;
	mov.b64 	%rd6778, {%r6423, %r6422};
	shf.l.wrap.b32 	%r6424, %r6421, %r6420, 14;
	shf.l.wrap.b32 	%r6425, %r6420, %r6421, 14;
	mov.b64 	%rd6779, {%r6425, %r6424};
	xor.b64  	%rd6780, %rd6778, %rd6779;
	shf.l.wrap.b32 	%r6426, %r6420, %r6421, 23;
	shf.l.wrap.b32 	%r6427, %r6421, %r6420, 23;
	mov.b64 	%rd6781, {%r6427, %r6426};
	xor.b64  	%rd6782, %rd6780, %rd6781;
	and.b64  	%rd6783, %rd6776, %rd6750;
	not.b64 	%rd6784, %rd6776;
	and.b64  	%rd6785, %rd6724, %rd6784;
	or.b64  	%rd6786, %rd6783, %rd6785;
	ld.const.u64 	%rd6787, [K+448];
	add.s64 	%rd6788, %rd6786, %rd6698;
	add.s64 	%rd6789, %rd6788, %rd6782;
	add.s64 	%rd6790, %rd6789, %rd6787;
	add.s64 	%rd6791, %rd6790, %rd5049;
	mov.b64 	{%r6428, %r6429}, %rd6777;
	shf.l.wrap.b32 	%r6430, %r6429, %r6428, 4;
	shf.l.wrap.b32 	%r6431, %r6428, %r6429, 4;
	mov.b64 	%rd6792, {%r6431, %r6430};
	shf.l.wrap.b32 	%r6432, %r6428, %r6429, 30;
	shf.l.wrap.b32 	%r6433, %r6429, %r6428, 30;
	mov.b64 	%rd6793, {%r6433, %r6432};
	xor.b64  	%rd6794, %rd6792, %rd6793;
	shf.l.wrap.b32 	%r6434, %r6428, %r6429, 25;
	shf.l.wrap.b32 	%r6435, %r6429, %r6428, 25;
	mov.b64 	%rd6795, {%r6435, %r6434};
	xor.b64  	%rd6796, %rd6794, %rd6795;
	xor.b64  	%rd6797, %rd6751, %rd6725;
	and.b64  	%rd6798, %rd6777, %rd6797;
	and.b64  	%rd6799, %rd6751, %rd6725;
	xor.b64  	%rd6800, %rd6798, %rd6799;
	add.s64 	%rd6801, %rd6796, %rd6800;
	add.s64 	%rd6802, %rd6791, %rd6699;
	add.s64 	%rd6803, %rd6801, %rd6791;
	mov.b64 	{%r6436, %r6437}, %rd6802;
	shf.l.wrap.b32 	%r6438, %r6437, %r6436, 18;
	shf.l.wrap.b32 	%r6439, %r6436, %r6437, 18;
	mov.b64 	%rd6804, {%r6439, %r6438};
	shf.l.wrap.b32 	%r6440, %r6437, %r6436, 14;
	shf.l.wrap.b32 	%r6441, %r6436, %r6437, 14;
	mov.b64 	%rd6805, {%r6441, %r6440};
	xor.b64  	%rd6806, %rd6804, %rd6805;
	shf.l.wrap.b32 	%r6442, %r6436, %r6437, 23;
	shf.l.wrap.b32 	%r6443, %r6437, %r6436, 23;
	mov.b64 	%rd6807, {%r6443, %r6442};
	xor.b64  	%rd6808, %rd6806, %rd6807;
	and.b64  	%rd6809, %rd6802, %rd6776;
	not.b64 	%rd6810, %rd6802;
	and.b64  	%rd6811, %rd6750, %rd6810;
	or.b64  	%rd6812, %rd6809, %rd6811;
	ld.const.u64 	%rd6813, [K+456];
	add.s64 	%rd6814, %rd6812, %rd6724;
	add.s64 	%rd6815, %rd6814, %rd6808;
	add.s64 	%rd6816, %rd6815, %rd6813;
	add.s64 	%rd6817, %rd6816, %rd5062;
	mov.b64 	{%r6444, %r6445}, %rd6803;
	shf.l.wrap.b32 	%r6446, %r6445, %r6444, 4;
	shf.l.wrap.b32 	%r6447, %r6444, %r6445, 4;
	mov.b64 	%rd6818, {%r6447, %r6446};
	shf.l.wrap.b32 	%r6448, %r6444, %r6445, 30;
	shf.l.wrap.b32 	%r6449, %r6445, %r6444, 30;
	mov.b64 	%rd6819, {%r6449, %r6448};
	xor.b64  	%rd6820, %rd6818, %rd6819;
	shf.l.wrap.b32 	%r6450, %r6444, %r6445, 25;
	shf.l.wrap.b32 	%r6451, %r6445, %r6444, 25;
	mov.b64 	%rd6821, {%r6451, %r6450};
	xor.b64  	%rd6822, %rd6820, %rd6821;
	xor.b64  	%rd6823, %rd6777, %rd6751;
	and.b64  	%rd6824, %rd6803, %rd6823;
	and.b64  	%rd6825, %rd6777, %rd6751;
	xor.b64  	%rd6826, %rd6824, %rd6825;
	add.s64 	%rd6827, %rd6822, %rd6826;
	add.s64 	%rd6828, %rd6817, %rd6725;
	add.s64 	%rd6829, %rd6827, %rd6817;
	mov.b64 	{%r6452, %r6453}, %rd6828;
	shf.l.wrap.b32 	%r6454, %r6453, %r6452, 18;
	shf.l.wrap.b32 	%r6455, %r6452, %r6453, 18;
	mov.b64 	%rd6830, {%r6455, %r6454};
	shf.l.wrap.b32 	%r6456, %r6453, %r6452, 14;
	shf.l.wrap.b32 	%r6457, %r6452, %r6453, 14;
	mov.b64 	%rd6831, {%r6457, %r6456};
	xor.b64  	%rd6832, %rd6830, %rd6831;
	shf.l.wrap.b32 	%r6458, %r6452, %r6453, 23;
	shf.l.wrap.b32 	%r6459, %r6453, %r6452, 23;
	mov.b64 	%rd6833, {%r6459, %r6458};
	xor.b64  	%rd6834, %rd6832, %rd6833;
	and.b64  	%rd6835, %rd6828, %rd6802;
	not.b64 	%rd6836, %rd6828;
	and.b64  	%rd6837, %rd6776, %rd6836;
	or.b64  	%rd6838, %rd6835, %rd6837;
	ld.const.u64 	%rd6839, [K+464];
	add.s64 	%rd6840, %rd6838, %rd6750;
	add.s64 	%rd6841, %rd6840, %rd6834;
	add.s64 	%rd6842, %rd6841, %rd6839;
	add.s64 	%rd6843, %rd6842, %rd5075;
	mov.b64 	{%r6460, %r6461}, %rd6829;
	shf.l.wrap.b32 	%r6462, %r6461, %r6460, 4;
	shf.l.wrap.b32 	%r6463, %r6460, %r6461, 4;
	mov.b64 	%rd6844, {%r6463, %r6462};
	shf.l.wrap.b32 	%r6464, %r6460, %r6461, 30;
	shf.l.wrap.b32 	%r6465, %r6461, %r6460, 30;
	mov.b64 	%rd6845, {%r6465, %r6464};
	xor.b64  	%rd6846, %rd6844, %rd6845;
	shf.l.wrap.b32 	%r6466, %r6460, %r6461, 25;
	shf.l.wrap.b32 	%r6467, %r6461, %r6460, 25;
	mov.b64 	%rd6847, {%r6467, %r6466};
	xor.b64  	%rd6848, %rd6846, %rd6847;
	xor.b64  	%rd6849, %rd6803, %rd6777;
	and.b64  	%rd6850, %rd6829, %rd6849;
	and.b64  	%rd6851, %rd6803, %rd6777;
	xor.b64  	%rd6852, %rd6850, %rd6851;
	add.s64 	%rd6853, %rd6848, %rd6852;
	add.s64 	%rd6854, %rd6843, %rd6751;
	add.s64 	%rd6855, %rd6853, %rd6843;
	mov.b64 	{%r6468, %r6469}, %rd6854;
	shf.l.wrap.b32 	%r6470, %r6469, %r6468, 18;
	shf.l.wrap.b32 	%r6471, %r6468, %r6469, 18;
	mov.b64 	%rd6856, {%r6471, %r6470};
	shf.l.wrap.b32 	%r6472, %r6469, %r6468, 14;
	shf.l.wrap.b32 	%r6473, %r6468, %r6469, 14;
	mov.b64 	%rd6857, {%r6473, %r6472};
	xor.b64  	%rd6858, %rd6856, %rd6857;
	shf.l.wrap.b32 	%r6474, %r6468, %r6469, 23;
	shf.l.wrap.b32 	%r6475, %r6469, %r6468, 23;
	mov.b64 	%rd6859, {%r6475, %r6474};
	xor.b64  	%rd6860, %rd6858, %rd6859;
	and.b64  	%rd6861, %rd6854, %rd6828;
	not.b64 	%rd6862, %rd6854;
	and.b64  	%rd6863, %rd6802, %rd6862;
	or.b64  	%rd6864, %rd6861, %rd6863;
	ld.const.u64 	%rd6865, [K+472];
	add.s64 	%rd6866, %rd6864, %rd6776;
	add.s64 	%rd6867, %rd6866, %rd6860;
	add.s64 	%rd6868, %rd6867, %rd6865;
	add.s64 	%rd6869, %rd6868, %rd5088;
	mov.b64 	{%r6476, %r6477}, %rd6855;
	shf.l.wrap.b32 	%r6478, %r6477, %r6476, 4;
	shf.l.wrap.b32 	%r6479, %r6476, %r6477, 4;
	mov.b64 	%rd6870, {%r6479, %r6478};
	shf.l.wrap.b32 	%r6480, %r6476, %r6477, 30;
	shf.l.wrap.b32 	%r6481, %r6477, %r6476, 30;
	mov.b64 	%rd6871, {%r6481, %r6480};
	xor.b64  	%rd6872, %rd6870, %rd6871;
	shf.l.wrap.b32 	%r6482, %r6476, %r6477, 25;
	shf.l.wrap.b32 	%r6483, %r6477, %r6476, 25;
	mov.b64 	%rd6873, {%r6483, %r6482};
	xor.b64  	%rd6874, %rd6872, %rd6873;
	xor.b64  	%rd6875, %rd6829, %rd6803;
	and.b64  	%rd6876, %rd6855, %rd6875;
	and.b64  	%rd6877, %rd6829, %rd6803;
	xor.b64  	%rd6878, %rd6876, %rd6877;
	add.s64 	%rd6879, %rd6874, %rd6878;
	add.s64 	%rd6880, %rd6869, %rd6777;
	add.s64 	%rd6881, %rd6879, %rd6869;
	mov.b64 	{%r6484, %r6485}, %rd6880;
	shf.l.wrap.b32 	%r6486, %r6485, %r6484, 18;
	shf.l.wrap.b32 	%r6487, %r6484, %r6485, 18;
	mov.b64 	%rd6882, {%r6487, %r6486};
	shf.l.wrap.b32 	%r6488, %r6485, %r6484, 14;
	shf.l.wrap.b32 	%r6489, %r6484, %r6485, 14;
	mov.b64 	%rd6883, {%r6489, %r6488};
	xor.b64  	%rd6884, %rd6882, %rd6883;
	shf.l.wrap.b32 	%r6490, %r6484, %r6485, 23;
	shf.l.wrap.b32 	%r6491, %r6485, %r6484, 23;
	mov.b64 	%rd6885, {%r6491, %r6490};
	xor.b64  	%rd6886, %rd6884, %rd6885;
	and.b64  	%rd6887, %rd6880, %rd6854;
	not.b64 	%rd6888, %rd6880;
	and.b64  	%rd6889, %rd6828, %rd6888;
	or.b64  	%rd6890, %rd6887, %rd6889;
	ld.const.u64 	%rd6891, [K+480];
	add.s64 	%rd6892, %rd6890, %rd6802;
	add.s64 	%rd6893, %rd6892, %rd6886;
	add.s64 	%rd6894, %rd6893, %rd6891;
	add.s64 	%rd6895, %rd6894, %rd5101;
	mov.b64 	{%r6492, %r6493}, %rd6881;
	shf.l.wrap.b32 	%r6494, %r6493, %r6492, 4;
	shf.l.wrap.b32 	%r6495, %r6492, %r6493, 4;
	mov.b64 	%rd6896, {%r6495, %r6494};
	shf.l.wrap.b32 	%r6496, %r6492, %r6493, 30;
	shf.l.wrap.b32 	%r6497, %r6493, %r6492, 30;
	mov.b64 	%rd6897, {%r6497, %r6496};
	xor.b64  	%rd6898, %rd6896, %rd6897;
	shf.l.wrap.b32 	%r6498, %r6492, %r6493, 25;
	shf.l.wrap.b32 	%r6499, %r6493, %r6492, 25;
	mov.b64 	%rd6899, {%r6499, %r6498};
	xor.b64  	%rd6900, %rd6898, %rd6899;
	xor.b64  	%rd6901, %rd6855, %rd6829;
	and.b64  	%rd6902, %rd6881, %rd6901;
	and.b64  	%rd6903, %rd6855, %rd6829;
	xor.b64  	%rd6904, %rd6902, %rd6903;
	add.s64 	%rd6905, %rd6900, %rd6904;
	add.s64 	%rd6906, %rd6895, %rd6803;
	add.s64 	%rd6907, %rd6905, %rd6895;
	mov.b64 	{%r6500, %r6501}, %rd6906;
	shf.l.wrap.b32 	%r6502, %r6501, %r6500, 18;
	shf.l.wrap.b32 	%r6503, %r6500, %r6501, 18;
	mov.b64 	%rd6908, {%r6503, %r6502};
	shf.l.wrap.b32 	%r6504, %r6501, %r6500, 14;
	shf.l.wrap.b32 	%r6505, %r6500, %r6501, 14;
	mov.b64 	%rd6909, {%r6505, %r6504};
	xor.b64  	%rd6910, %rd6908, %rd6909;
	shf.l.wrap.b32 	%r6506, %r6500, %r6501, 23;
	shf.l.wrap.b32 	%r6507, %r6501, %r6500, 23;
	mov.b64 	%rd6911, {%r6507, %r6506};
	xor.b64  	%rd6912, %rd6910, %rd6911;
	and.b64  	%rd6913, %rd6906, %rd6880;
	not.b64 	%rd6914, %rd6906;
	and.b64  	%rd6915, %rd6854, %rd6914;
	or.b64  	%rd6916, %rd6913, %rd6915;
	ld.const.u64 	%rd6917, [K+488];
	add.s64 	%rd6918, %rd6916, %rd6828;
	add.s64 	%rd6919, %rd6918, %rd6912;
	add.s64 	%rd6920, %rd6919, %rd6917;
	add.s64 	%rd6921, %rd6920, %rd5114;
	mov.b64 	{%r6508, %r6509}, %rd6907;
	shf.l.wrap.b32 	%r6510, %r6509, %r6508, 4;
	shf.l.wrap.b32 	%r6511, %r6508, %r6509, 4;
	mov.b64 	%rd6922, {%r6511, %r6510};
	shf.l.wrap.b32 	%r6512, %r6508, %r6509, 30;
	shf.l.wrap.b32 	%r6513, %r6509, %r6508, 30;
	mov.b64 	%rd6923, {%r6513, %r6512};
	xor.b64  	%rd6924, %rd6922, %rd6923;
	shf.l.wrap.b32 	%r6514, %r6508, %r6509, 25;
	shf.l.wrap.b32 	%r6515, %r6509, %r6508, 25;
	mov.b64 	%rd6925, {%r6515, %r6514};
	xor.b64  	%rd6926, %rd6924, %rd6925;
	xor.b64  	%rd6927, %rd6881, %rd6855;
	and.b64  	%rd6928, %rd6907, %rd6927;
	and.b64  	%rd6929, %rd6881, %rd6855;
	xor.b64  	%rd6930, %rd6928, %rd6929;
	add.s64 	%rd6931, %rd6926, %rd6930;
	add.s64 	%rd6932, %rd6921, %rd6829;
	add.s64 	%rd6933, %rd6931, %rd6921;
	mov.b64 	{%r6516, %r6517}, %rd6932;
	shf.l.wrap.b32 	%r6518, %r6517, %r6516, 18;
	shf.l.wrap.b32 	%r6519, %r6516, %r6517, 18;
	mov.b64 	%rd6934, {%r6519, %r6518};
	shf.l.wrap.b32 	%r6520, %r6517, %r6516, 14;
	shf.l.wrap.b32 	%r6521, %r6516, %r6517, 14;
	mov.b64 	%rd6935, {%r6521, %r6520};
	xor.b64  	%rd6936, %rd6934, %rd6935;
	shf.l.wrap.b32 	%r6522, %r6516, %r6517, 23;
	shf.l.wrap.b32 	%r6523, %r6517, %r6516, 23;
	mov.b64 	%rd6937, {%r6523, %r6522};
	xor.b64  	%rd6938, %rd6936, %rd6937;
	and.b64  	%rd6939, %rd6932, %rd6906;
	not.b64 	%rd6940, %rd6932;
	and.b64  	%rd6941, %rd6880, %rd6940;
	or.b64  	%rd6942, %rd6939, %rd6941;
	ld.const.u64 	%rd6943, [K+496];
	add.s64 	%rd6944, %rd6942, %rd6854;
	add.s64 	%rd6945, %rd6944, %rd6938;
	add.s64 	%rd6946, %rd6945, %rd6943;
	add.s64 	%rd6947, %rd6946, %rd5127;
	mov.b64 	{%r6524, %r6525}, %rd6933;
	shf.l.wrap.b32 	%r6526, %r6525, %r6524, 4;
	shf.l.wrap.b32 	%r6527, %r6524, %r6525, 4;
	mov.b64 	%rd6948, {%r6527, %r6526};
	shf.l.wrap.b32 	%r6528, %r6524, %r6525, 30;
	shf.l.wrap.b32 	%r6529, %r6525, %r6524, 30;
	mov.b64 	%rd6949, {%r6529, %r6528};
	xor.b64  	%rd6950, %rd6948, %rd6949;
	shf.l.wrap.b32 	%r6530, %r6524, %r6525, 25;
	shf.l.wrap.b32 	%r6531, %r6525, %r6524, 25;
	mov.b64 	%rd6951, {%r6531, %r6530};
	xor.b64  	%rd6952, %rd6950, %rd6951;
	xor.b64  	%rd6953, %rd6907, %rd6881;
	and.b64  	%rd6954, %rd6933, %rd6953;
	and.b64  	%rd6955, %rd6907, %rd6881;
	xor.b64  	%rd6956, %rd6954, %rd6955;
	add.s64 	%rd6957, %rd6952, %rd6956;
	add.s64 	%rd6958, %rd6947, %rd6855;
	add.s64 	%rd6959, %rd6957, %rd6947;
	mov.b64 	{%r6532, %r6533}, %rd6958;
	shf.l.wrap.b32 	%r6534, %r6533, %r6532, 18;
	shf.l.wrap.b32 	%r6535, %r6532, %r6533, 18;
	mov.b64 	%rd6960, {%r6535, %r6534};
	shf.l.wrap.b32 	%r6536, %r6533, %r6532, 14;
	shf.l.wrap.b32 	%r6537, %r6532, %r6533, 14;
	mov.b64 	%rd6961, {%r6537, %r6536};
	xor.b64  	%rd6962, %rd6960, %rd6961;
	shf.l.wrap.b32 	%r6538, %r6532, %r6533, 23;
	shf.l.wrap.b32 	%r6539, %r6533, %r6532, 23;
	mov.b64 	%rd6963, {%r6539, %r6538};
	xor.b64  	%rd6964, %rd6962, %rd6963;
	and.b64  	%rd6965, %rd6958, %rd6932;
	not.b64 	%rd6966, %rd6958;
	and.b64  	%rd6967, %rd6906, %rd6966;
	or.b64  	%rd6968, %rd6965, %rd6967;
	ld.const.u64 	%rd6969, [K+504];
	add.s64 	%rd6970, %rd6968, %rd6880;
	add.s64 	%rd6971, %rd6970, %rd6964;
	add.s64 	%rd6972, %rd6971, %rd6969;
	add.s64 	%rd6973, %rd6972, %rd5140;
	mov.b64 	{%r6540, %r6541}, %rd6959;
	shf.l.wrap.b32 	%r6542, %r6541, %r6540, 4;
	shf.l.wrap.b32 	%r6543, %r6540, %r6541, 4;
	mov.b64 	%rd6974, {%r6543, %r6542};
	shf.l.wrap.b32 	%r6544, %r6540, %r6541, 30;
	shf.l.wrap.b32 	%r6545, %r6541, %r6540, 30;
	mov.b64 	%rd6975, {%r6545, %r6544};
	xor.b64  	%rd6976, %rd6974, %rd6975;
	shf.l.wrap.b32 	%r6546, %r6540, %r6541, 25;
	shf.l.wrap.b32 	%r6547, %r6541, %r6540, 25;
	mov.b64 	%rd6977, {%r6547, %r6546};
	xor.b64  	%rd6978, %rd6976, %rd6977;
	xor.b64  	%rd6979, %rd6933, %rd6907;
	and.b64  	%rd6980, %rd6959, %rd6979;
	and.b64  	%rd6981, %rd6933, %rd6907;
	xor.b64  	%rd6982, %rd6980, %rd6981;
	add.s64 	%rd6983, %rd6978, %rd6982;
	add.s64 	%rd6984, %rd6973, %rd6881;
	add.s64 	%rd6985, %rd6983, %rd6973;
	mov.b64 	{%r6548, %r6549}, %rd6984;
	shf.l.wrap.b32 	%r6550, %r6549, %r6548, 18;
	shf.l.wrap.b32 	%r6551, %r6548, %r6549, 18;
	mov.b64 	%rd6986, {%r6551, %r6550};
	shf.l.wrap.b32 	%r6552, %r6549, %r6548, 14;
	shf.l.wrap.b32 	%r6553, %r6548, %r6549, 14;
	mov.b64 	%rd6987, {%r6553, %r6552};
	xor.b64  	%rd6988, %rd6986, %rd6987;
	shf.l.wrap.b32 	%r6554, %r6548, %r6549, 23;
	shf.l.wrap.b32 	%r6555, %r6549, %r6548, 23;
	mov.b64 	%rd6989, {%r6555, %r6554};
	xor.b64  	%rd6990, %rd6988, %rd6989;
	and.b64  	%rd6991, %rd6984, %rd6958;
	not.b64 	%rd6992, %rd6984;
	and.b64  	%rd6993, %rd6932, %rd6992;
	or.b64  	%rd6994, %rd6991, %rd6993;
	ld.const.u64 	%rd6995, [K+512];
	add.s64 	%rd6996, %rd6994, %rd6906;
	add.s64 	%rd6997, %rd6996, %rd6990;
	add.s64 	%rd6998, %rd6997, %rd6995;
	add.s64 	%rd6999, %rd6998, %rd5153;
	mov.b64 	{%r6556, %r6557}, %rd6985;
	shf.l.wrap.b32 	%r6558, %r6557, %r6556, 4;
	shf.l.wrap.b32 	%r6559, %r6556, %r6557, 4;
	mov.b64 	%rd7000, {%r6559, %r6558};
	shf.l.wrap.b32 	%r6560, %r6556, %r6557, 30;
	shf.l.wrap.b32 	%r6561, %r6557, %r6556, 30;
	mov.b64 	%rd7001, {%r6561, %r6560};
	xor.b64  	%rd7002, %rd7000, %rd7001;
	shf.l.wrap.b32 	%r6562, %r6556, %r6557, 25;
	shf.l.wrap.b32 	%r6563, %r6557, %r6556, 25;
	mov.b64 	%rd7003, {%r6563, %r6562};
	xor.b64  	%rd7004, %rd7002, %rd7003;
	xor.b64  	%rd7005, %rd6959, %rd6933;
	and.b64  	%rd7006, %rd6985, %rd7005;
	and.b64  	%rd7007, %rd6959, %rd6933;
	xor.b64  	%rd7008, %rd7006, %rd7007;
	add.s64 	%rd7009, %rd7004, %rd7008;
	add.s64 	%rd7010, %rd6999, %rd6907;
	add.s64 	%rd7011, %rd7009, %rd6999;
	mov.b64 	{%r6564, %r6565}, %rd7010;
	shf.l.wrap.b32 	%r6566, %r6565, %r6564, 18;
	shf.l.wrap.b32 	%r6567, %r6564, %r6565, 18;
	mov.b64 	%rd7012, {%r6567, %r6566};
	shf.l.wrap.b32 	%r6568, %r6565, %r6564, 14;
	shf.l.wrap.b32 	%r6569, %r6564, %r6565, 14;
	mov.b64 	%rd7013, {%r6569, %r6568};
	xor.b64  	%rd7014, %rd7012, %rd7013;
	shf.l.wrap.b32 	%r6570, %r6564, %r6565, 23;
	shf.l.wrap.b32 	%r6571, %r6565, %r6564, 23;
	mov.b64 	%rd7015, {%r6571, %r6570};
	xor.b64  	%rd7016, %rd7014, %rd7015;
	and.b64  	%rd7017, %rd7010, %rd6984;
	not.b64 	%rd7018, %rd7010;
	and.b64  	%rd7019, %rd6958, %rd7018;
	or.b64  	%rd7020, %rd7017, %rd7019;
	ld.const.u64 	%rd7021, [K+520];
	add.s64 	%rd7022, %rd7020, %rd6932;
	add.s64 	%rd7023, %rd7022, %rd7016;
	add.s64 	%rd7024, %rd7023, %rd7021;
	add.s64 	%rd7025, %rd7024, %rd5166;
	mov.b64 	{%r6572, %r6573}, %rd7011;
	shf.l.wrap.b32 	%r6574, %r6573, %r6572, 4;
	shf.l.wrap.b32 	%r6575, %r6572, %r6573, 4;
	mov.b64 	%rd7026, {%r6575, %r6574};
	shf.l.wrap.b32 	%r6576, %r6572, %r6573, 30;
	shf.l.wrap.b32 	%r6577, %r6573, %r6572, 30;
	mov.b64 	%rd7027, {%r6577, %r6576};
	xor.b64  	%rd7028, %rd7026, %rd7027;
	shf.l.wrap.b32 	%r6578, %r6572, %r6573, 25;
	shf.l.wrap.b32 	%r6579, %r6573, %r6572, 25;
	mov.b64 	%rd7029, {%r6579, %r6578};
	xor.b64  	%rd7030, %rd7028, %rd7029;
	xor.b64  	%rd7031, %rd6985, %rd6959;
	and.b64  	%rd7032, %rd7011, %rd7031;
	and.b64  	%rd7033, %rd6985, %rd6959;
	xor.b64  	%rd7034, %rd7032, %rd7033;
	add.s64 	%rd7035, %rd7030, %rd7034;
	add.s64 	%rd7036, %rd7025, %rd6933;
	add.s64 	%rd7037, %rd7035, %rd7025;
	mov.b64 	{%r6580, %r6581}, %rd7036;
	shf.l.wrap.b32 	%r6582, %r6581, %r6580, 18;
	shf.l.wrap.b32 	%r6583, %r6580, %r6581, 18;
	mov.b64 	%rd7038, {%r6583, %r6582};
	shf.l.wrap.b32 	%r6584, %r6581, %r6580, 14;
	shf.l.wrap.b32 	%r6585, %r6580, %r6581, 14;
	mov.b64 	%rd7039, {%r6585, %r6584};
	xor.b64  	%rd7040, %rd7038, %rd7039;
	shf.l.wrap.b32 	%r6586, %r6580, %r6581, 23;
	shf.l.wrap.b32 	%r6587, %r6581, %r6580, 23;
	mov.b64 	%rd7041, {%r6587, %r6586};
	xor.b64  	%rd7042, %rd7040, %rd7041;
	and.b64  	%rd7043, %rd7036, %rd7010;
	not.b64 	%rd7044, %rd7036;
	and.b64  	%rd7045, %rd6984, %rd7044;
	or.b64  	%rd7046, %rd7043, %rd7045;
	ld.const.u64 	%rd7047, [K+528];
	add.s64 	%rd7048, %rd7046, %rd6958;
	add.s64 	%rd7049, %rd7048, %rd7042;
	add.s64 	%rd7050, %rd7049, %rd7047;
	add.s64 	%rd7051, %rd7050, %rd5179;
	mov.b64 	{%r6588, %r6589}, %rd7037;
	shf.l.wrap.b32 	%r6590, %r6589, %r6588, 4;
	shf.l.wrap.b32 	%r6591, %r6588, %r6589, 4;
	mov.b64 	%rd7052, {%r6591, %r6590};
	shf.l.wrap.b32 	%r6592, %r6588, %r6589, 30;
	shf.l.wrap.b32 	%r6593, %r6589, %r6588, 30;
	mov.b64 	%rd7053, {%r6593, %r6592};
	xor.b64  	%rd7054, %rd7052, %rd7053;
	shf.l.wrap.b32 	%r6594, %r6588, %r6589, 25;
	shf.l.wrap.b32 	%r6595, %r6589, %r6588, 25;
	mov.b64 	%rd7055, {%r6595, %r6594};
	xor.b64  	%rd7056, %rd7054, %rd7055;
	xor.b64  	%rd7057, %rd7011, %rd6985;
	and.b64  	%rd7058, %rd7037, %rd7057;
	and.b64  	%rd7059, %rd7011, %rd6985;
	xor.b64  	%rd7060, %rd7058, %rd7059;
	add.s64 	%rd7061, %rd7056, %rd7060;
	add.s64 	%rd7062, %rd7051, %rd6959;
	add.s64 	%rd7063, %rd7061, %rd7051;
	mov.b64 	{%r6596, %r6597}, %rd7062;
	shf.l.wrap.b32 	%r6598, %r6597, %r6596, 18;
	shf.l.wrap.b32 	%r6599, %r6596, %r6597, 18;
	mov.b64 	%rd7064, {%r6599, %r6598};
	shf.l.wrap.b32 	%r6600, %r6597, %r6596, 14;
	shf.l.wrap.b32 	%r6601, %r6596, %r6597, 14;
	mov.b64 	%rd7065, {%r6601, %r6600};
	xor.b64  	%rd7066, %rd7064, %rd7065;
	shf.l.wrap.b32 	%r6602, %r6596, %r6597, 23;
	shf.l.wrap.b32 	%r6603, %r6597, %r6596, 23;
	mov.b64 	%rd7067, {%r6603, %r6602};
	xor.b64  	%rd7068, %rd7066, %rd7067;
	and.b64  	%rd7069, %rd7062, %rd7036;
	not.b64 	%rd7070, %rd7062;
	and.b64  	%rd7071, %rd7010, %rd7070;
	or.b64  	%rd7072, %rd7069, %rd7071;
	ld.const.u64 	%rd7073, [K+536];
	add.s64 	%rd7074, %rd7072, %rd6984;
	add.s64 	%rd7075, %rd7074, %rd7068;
	add.s64 	%rd7076, %rd7075, %rd7073;
	add.s64 	%rd7077, %rd7076, %rd5192;
	mov.b64 	{%r6604, %r6605}, %rd7063;
	shf.l.wrap.b32 	%r6606, %r6605, %r6604, 4;
	shf.l.wrap.b32 	%r6607, %r6604, %r6605, 4;
	mov.b64 	%rd7078, {%r6607, %r6606};
	shf.l.wrap.b32 	%r6608, %r6604, %r6605, 30;
	shf.l.wrap.b32 	%r6609, %r6605, %r6604, 30;
	mov.b64 	%rd7079, {%r6609, %r6608};
	xor.b64  	%rd7080, %rd7078, %rd7079;
	shf.l.wrap.b32 	%r6610, %r6604, %r6605, 25;
	shf.l.wrap.b32 	%r6611, %r6605, %r6604, 25;
	mov.b64 	%rd7081, {%r6611, %r6610};
	xor.b64  	%rd7082, %rd7080, %rd7081;
	xor.b64  	%rd7083, %rd7037, %rd7011;
	and.b64  	%rd7084, %rd7063, %rd7083;
	and.b64  	%rd7085, %rd7037, %rd7011;
	xor.b64  	%rd7086, %rd7084, %rd7085;
	add.s64 	%rd7087, %rd7082, %rd7086;
	add.s64 	%rd7088, %rd7077, %rd6985;
	add.s64 	%rd7089, %rd7087, %rd7077;
	mov.b64 	{%r6612, %r6613}, %rd7088;
	shf.l.wrap.b32 	%r6614, %r6613, %r6612, 18;
	shf.l.wrap.b32 	%r6615, %r6612, %r6613, 18;
	mov.b64 	%rd7090, {%r6615, %r6614};
	shf.l.wrap.b32 	%r6616, %r6613, %r6612, 14;
	shf.l.wrap.b32 	%r6617, %r6612, %r6613, 14;
	mov.b64 	%rd7091, {%r6617, %r6616};
	xor.b64  	%rd7092, %rd7090, %rd7091;
	shf.l.wrap.b32 	%r6618, %r6612, %r6613, 23;
	shf.l.wrap.b32 	%r6619, %r6613, %r6612, 23;
	mov.b64 	%rd7093, {%r6619, %r6618};
	xor.b64  	%rd7094, %rd7092, %rd7093;
	and.b64  	%rd7095, %rd7088, %rd7062;
	not.b64 	%rd7096, %rd7088;
	and.b64  	%rd7097, %rd7036, %rd7096;
	or.b64  	%rd7098, %rd7095, %rd7097;
	ld.const.u64 	%rd7099, [K+544];
	add.s64 	%rd7100, %rd7098, %rd7010;
	add.s64 	%rd7101, %rd7100, %rd7094;
	add.s64 	%rd7102, %rd7101, %rd7099;
	add.s64 	%rd7103, %rd7102, %rd5205;
	mov.b64 	{%r6620, %r6621}, %rd7089;
	shf.l.wrap.b32 	%r6622, %r6621, %r6620, 4;
	shf.l.wrap.b32 	%r6623, %r6620, %r6621, 4;
	mov.b64 	%rd7104, {%r6623, %r6622};
	shf.l.wrap.b32 	%r6624, %r6620, %r6621, 30;
	shf.l.wrap.b32 	%r6625, %r6621, %r6620, 30;
	mov.b64 	%rd7105, {%r6625, %r6624};
	xor.b64  	%rd7106, %rd7104, %rd7105;
	shf.l.wrap.b32 	%r6626, %r6620, %r6621, 25;
	shf.l.wrap.b32 	%r6627, %r6621, %r6620, 25;
	mov.b64 	%rd7107, {%r6627, %r6626};
	xor.b64  	%rd7108, %rd7106, %rd7107;
	xor.b64  	%rd7109, %rd7063, %rd7037;
	and.b64  	%rd7110, %rd7089, %rd7109;
	and.b64  	%rd7111, %rd7063, %rd7037;
	xor.b64  	%rd7112, %rd7110, %rd7111;
	add.s64 	%rd7113, %rd7108, %rd7112;
	add.s64 	%rd7114, %rd7103, %rd7011;
	add.s64 	%rd7115, %rd7113, %rd7103;
	mov.b64 	{%r6628, %r6629}, %rd7114;
	shf.l.wrap.b32 	%r6630, %r6629, %r6628, 18;
	shf.l.wrap.b32 	%r6631, %r6628, %r6629, 18;
	mov.b64 	%rd7116, {%r6631, %r6630};
	shf.l.wrap.b32 	%r6632, %r6629, %r6628, 14;
	shf.l.wrap.b32 	%r6633, %r6628, %r6629, 14;
	mov.b64 	%rd7117, {%r6633, %r6632};
	xor.b64  	%rd7118, %rd7116, %rd7117;
	shf.l.wrap.b32 	%r6634, %r6628, %r6629, 23;
	shf.l.wrap.b32 	%r6635, %r6629, %r6628, 23;
	mov.b64 	%rd7119, {%r6635, %r6634};
	xor.b64  	%rd7120, %rd7118, %rd7119;
	and.b64  	%rd7121, %rd7114, %rd7088;
	not.b64 	%rd7122, %rd7114;
	and.b64  	%rd7123, %rd7062, %rd7122;
	or.b64  	%rd7124, %rd7121, %rd7123;
	ld.const.u64 	%rd7125, [K+552];
	add.s64 	%rd7126, %rd7124, %rd7036;
	add.s64 	%rd7127, %rd7126, %rd7120;
	add.s64 	%rd7128, %rd7127, %rd7125;
	add.s64 	%rd7129, %rd7128, %rd5218;
	mov.b64 	{%r6636, %r6637}, %rd7115;
	shf.l.wrap.b32 	%r6638, %r6637, %r6636, 4;
	shf.l.wrap.b32 	%r6639, %r6636, %r6637, 4;
	mov.b64 	%rd7130, {%r6639, %r6638};
	shf.l.wrap.b32 	%r6640, %r6636, %r6637, 30;
	shf.l.wrap.b32 	%r6641, %r6637, %r6636, 30;
	mov.b64 	%rd7131, {%r6641, %r6640};
	xor.b64  	%rd7132, %rd7130, %rd7131;
	shf.l.wrap.b32 	%r6642, %r6636, %r6637, 25;
	shf.l.wrap.b32 	%r6643, %r6637, %r6636, 25;
	mov.b64 	%rd7133, {%r6643, %r6642};
	xor.b64  	%rd7134, %rd7132, %rd7133;
	xor.b64  	%rd7135, %rd7089, %rd7063;
	and.b64  	%rd7136, %rd7115, %rd7135;
	and.b64  	%rd7137, %rd7089, %rd7063;
	xor.b64  	%rd7138, %rd7136, %rd7137;
	add.s64 	%rd7139, %rd7134, %rd7138;
	add.s64 	%rd7140, %rd7129, %rd7037;
	add.s64 	%rd7141, %rd7139, %rd7129;
	mov.b64 	{%r6644, %r6645}, %rd7140;
	shf.l.wrap.b32 	%r6646, %r6645, %r6644, 18;
	shf.l.wrap.b32 	%r6647, %r6644, %r6645, 18;
	mov.b64 	%rd7142, {%r6647, %r6646};
	shf.l.wrap.b32 	%r6648, %r6645, %r6644, 14;
	shf.l.wrap.b32 	%r6649, %r6644, %r6645, 14;
	mov.b64 	%rd7143, {%r6649, %r6648};
	xor.b64  	%rd7144, %rd7142, %rd7143;
	shf.l.wrap.b32 	%r6650, %r6644, %r6645, 23;
	shf.l.wrap.b32 	%r6651, %r6645, %r6644, 23;
	mov.b64 	%rd7145, {%r6651, %r6650};
	xor.b64  	%rd7146, %rd7144, %rd7145;
	and.b64  	%rd7147, %rd7140, %rd7114;
	not.b64 	%rd7148, %rd7140;
	and.b64  	%rd7149, %rd7088, %rd7148;
	or.b64  	%rd7150, %rd7147, %rd7149;
	ld.const.u64 	%rd7151, [K+560];
	add.s64 	%rd7152, %rd7150, %rd7062;
	add.s64 	%rd7153, %rd7152, %rd7146;
	add.s64 	%rd7154, %rd7153, %rd7151;
	add.s64 	%rd7155, %rd7154, %rd5231;
	mov.b64 	{%r6652, %r6653}, %rd7141;
	shf.l.wrap.b32 	%r6654, %r6653, %r6652, 4;
	shf.l.wrap.b32 	%r6655, %r6652, %r6653, 4;
	mov.b64 	%rd7156, {%r6655, %r6654};
	shf.l.wrap.b32 	%r6656, %r6652, %r6653, 30;
	shf.l.wrap.b32 	%r6657, %r6653, %r6652, 30;
	mov.b64 	%rd7157, {%r6657, %r6656};
	xor.b64  	%rd7158, %rd7156, %rd7157;
	shf.l.wrap.b32 	%r6658, %r6652, %r6653, 25;
	shf.l.wrap.b32 	%r6659, %r6653, %r6652, 25;
	mov.b64 	%rd7159, {%r6659, %r6658};
	xor.b64  	%rd7160, %rd7158, %rd7159;
	xor.b64  	%rd7161, %rd7115, %rd7089;
	and.b64  	%rd7162, %rd7141, %rd7161;
	and.b64  	%rd7163, %rd7115, %rd7089;
	xor.b64  	%rd7164, %rd7162, %rd7163;
	add.s64 	%rd7165, %rd7160, %rd7164;
	add.s64 	%rd7166, %rd7155, %rd7063;
	add.s64 	%rd7167, %rd7165, %rd7155;
	mov.b64 	{%r6660, %r6661}, %rd7166;
	shf.l.wrap.b32 	%r6662, %r6661, %r6660, 18;
	shf.l.wrap.b32 	%r6663, %r6660, %r6661, 18;
	mov.b64 	%rd7168, {%r6663, %r6662};
	shf.l.wrap.b32 	%r6664, %r6661, %r6660, 14;
	shf.l.wrap.b32 	%r6665, %r6660, %r6661, 14;
	mov.b64 	%rd7169, {%r6665, %r6664};
	xor.b64  	%rd7170, %rd7168, %rd7169;
	shf.l.wrap.b32 	%r6666, %r6660, %r6661, 23;
	shf.l.wrap.b32 	%r6667, %r6661, %r6660, 23;
	mov.b64 	%rd7171, {%r6667, %r6666};
	xor.b64  	%rd7172, %rd7170, %rd7171;
	and.b64  	%rd7173, %rd7166, %rd7140;
	not.b64 	%rd7174, %rd7166;
	and.b64  	%rd7175, %rd7114, %rd7174;
	or.b64  	%rd7176, %rd7173, %rd7175;
	ld.const.u64 	%rd15635, [K+568];
	add.s64 	%rd7177, %rd7176, %rd7088;
	add.s64 	%rd7178, %rd7177, %rd7172;
	add.s64 	%rd7179, %rd7178, %rd15635;
	add.s64 	%rd7180, %rd7179, %rd5244;
	mov.b64 	{%r6668, %r6669}, %rd7167;
	shf.l.wrap.b32 	%r6670, %r6669, %r6668, 4;
	shf.l.wrap.b32 	%r6671, %r6668, %r6669, 4;
	mov.b64 	%rd7181, {%r6671, %r6670};
	shf.l.wrap.b32 	%r6672, %r6668, %r6669, 30;
	shf.l.wrap.b32 	%r6673, %r6669, %r6668, 30;
	mov.b64 	%rd7182, {%r6673, %r6672};
	xor.b64  	%rd7183, %rd7181, %rd7182;
	shf.l.wrap.b32 	%r6674, %r6668, %r6669, 25;
	shf.l.wrap.b32 	%r6675, %r6669, %r6668, 25;
	mov.b64 	%rd7184, {%r6675, %r6674};
	xor.b64  	%rd7185, %rd7183, %rd7184;
	xor.b64  	%rd7186, %rd7141, %rd7115;
	and.b64  	%rd7187, %rd7167, %rd7186;
	and.b64  	%rd7188, %rd7141, %rd7115;
	xor.b64  	%rd7189, %rd7187, %rd7188;
	add.s64 	%rd7190, %rd7185, %rd7189;
	add.s64 	%rd7191, %rd7180, %rd7089;
	add.s64 	%rd7192, %rd7190, %rd7180;
	mov.b64 	{%r6676, %r6677}, %rd7191;
	shf.l.wrap.b32 	%r6678, %r6677, %r6676, 18;
	shf.l.wrap.b32 	%r6679, %r6676, %r6677, 18;
	mov.b64 	%rd7193, {%r6679, %r6678};
	shf.l.wrap.b32 	%r6680, %r6677, %r6676, 14;
	shf.l.wrap.b32 	%r6681, %r6676, %r6677, 14;
	mov.b64 	%rd7194, {%r6681, %r6680};
	xor.b64  	%rd7195, %rd7193, %rd7194;
	shf.l.wrap.b32 	%r6682, %r6676, %r6677, 23;
	shf.l.wrap.b32 	%r6683, %r6677, %r6676, 23;
	mov.b64 	%rd7196, {%r6683, %r6682};
	xor.b64  	%rd7197, %rd7195, %rd7196;
	and.b64  	%rd7198, %rd7191, %rd7166;
	not.b64 	%rd7199, %rd7191;
	and.b64  	%rd7200, %rd7140, %rd7199;
	or.b64  	%rd7201, %rd7198, %rd7200;
	ld.const.u64 	%rd7202, [K+576];
	add.s64 	%rd7203, %rd7201, %rd7114;
	add.s64 	%rd7204, %rd7203, %rd7197;
	add.s64 	%rd7205, %rd7204, %rd7202;
	add.s64 	%rd7206, %rd7205, %rd5257;
	mov.b64 	{%r6684, %r6685}, %rd7192;
	shf.l.wrap.b32 	%r6686, %r6685, %r6684, 4;
	shf.l.wrap.b32 	%r6687, %r6684, %r6685, 4;
	mov.b64 	%rd7207, {%r6687, %r6686};
	shf.l.wrap.b32 	%r6688, %r6684, %r6685, 30;
	shf.l.wrap.b32 	%r6689, %r6685, %r6684, 30;
	mov.b64 	%rd7208, {%r6689, %r6688};
	xor.b64  	%rd7209, %rd7207, %rd7208;
	shf.l.wrap.b32 	%r6690, %r6684, %r6685, 25;
	shf.l.wrap.b32 	%r6691, %r6685, %r6684, 25;
	mov.b64 	%rd7210, {%r6691, %r6690};
	xor.b64  	%rd7211, %rd7209, %rd7210;
	xor.b64  	%rd7212, %rd7167, %rd7141;
	and.b64  	%rd7213, %rd7192, %rd7212;
	and.b64  	%rd7214, %rd7167, %rd7141;
	xor.b64  	%rd7215, %rd7213, %rd7214;
	add.s64 	%rd7216, %rd7211, %rd7215;
	add.s64 	%rd7217, %rd7206, %rd7115;
	add.s64 	%rd7218, %rd7216, %rd7206;
	mov.b64 	{%r6692, %r6693}, %rd7217;
	shf.l.wrap.b32 	%r6694, %r6693, %r6692, 18;
	shf.l.wrap.b32 	%r6695, %r6692, %r6693, 18;
	mov.b64 	%rd7219, {%r6695, %r6694};
	shf.l.wrap.b32 	%r6696, %r6693, %r6692, 14;
	shf.l.wrap.b32 	%r6697, %r6692, %r6693, 14;
	mov.b64 	%rd7220, {%r6697, %r6696};
	xor.b64  	%rd7221, %rd7219, %rd7220;
	shf.l.wrap.b32 	%r6698, %r6692, %r6693, 23;
	shf.l.wrap.b32 	%r6699, %r6693, %r6692, 23;
	mov.b64 	%rd7222, {%r6699, %r6698};
	xor.b64  	%rd7223, %rd7221, %rd7222;
	and.b64  	%rd7224, %rd7217, %rd7191;
	not.b64 	%rd7225, %rd7217;
	and.b64  	%rd7226, %rd7166, %rd7225;
	or.b64  	%rd7227, %rd7224, %rd7226;
	ld.const.u64 	%rd15634, [K+584];
	add.s64 	%rd7228, %rd7227, %rd7140;
	add.s64 	%rd7229, %rd7228, %rd7223;
	add.s64 	%rd7230, %rd7229, %rd15634;
	add.s64 	%rd7231, %rd7230, %rd5270;
	mov.b64 	{%r6700, %r6701}, %rd7218;
	shf.l.wrap.b32 	%r6702, %r6701, %r6700, 4;
	shf.l.wrap.b32 	%r6703, %r6700, %r6701, 4;
	mov.b64 	%rd7232, {%r6703, %r6702};
	shf.l.wrap.b32 	%r6704, %r6700, %r6701, 30;
	shf.l.wrap.b32 	%r6705, %r6701, %r6700, 30;
	mov.b64 	%rd7233, {%r6705, %r6704};
	xor.b64  	%rd7234, %rd7232, %rd7233;
	shf.l.wrap.b32 	%r6706, %r6700, %r6701, 25;
	shf.l.wrap.b32 	%r6707, %r6701, %r6700, 25;
	mov.b64 	%rd7235, {%r6707, %r6706};
	xor.b64  	%rd7236, %rd7234, %rd7235;
	xor.b64  	%rd7237, %rd7192, %rd7167;
	and.b64  	%rd7238, %rd7218, %rd7237;
	and.b64  	%rd7239, %rd7192, %rd7167;
	xor.b64  	%rd7240, %rd7238, %rd7239;
	add.s64 	%rd7241, %rd7236, %rd7240;
	add.s64 	%rd7242, %rd7231, %rd7141;
	add.s64 	%rd7243, %rd7241, %rd7231;
	mov.b64 	{%r6708, %r6709}, %rd7242;
	shf.l.wrap.b32 	%r6710, %r6709, %r6708, 18;
	shf.l.wrap.b32 	%r6711, %r6708, %r6709, 18;
	mov.b64 	%rd7244, {%r6711, %r6710};
	shf.l.wrap.b32 	%r6712, %r6709, %r6708, 14;
	shf.l.wrap.b32 	%r6713, %r6708, %r6709, 14;
	mov.b64 	%rd7245, {%r6713, %r6712};
	xor.b64  	%rd7246, %rd7244, %rd7245;
	shf.l.wrap.b32 	%r6714, %r6708, %r6709, 23;
	shf.l.wrap.b32 	%r6715, %r6709, %r6708, 23;
	mov.b64 	%rd7247, {%r6715, %r6714};
	xor.b64  	%rd7248, %rd7246, %rd7247;
	and.b64  	%rd7249, %rd7242, %rd7217;
	not.b64 	%rd7250, %rd7242;
	and.b64  	%rd7251, %rd7191, %rd7250;
	or.b64  	%rd7252, %rd7249, %rd7251;
	ld.const.u64 	%rd7253, [K+592];
	add.s64 	%rd7254, %rd7252, %rd7166;
	add.s64 	%rd7255, %rd7254, %rd7248;
	add.s64 	%rd7256, %rd7255, %rd7253;
	add.s64 	%rd7257, %rd7256, %rd5283;
	mov.b64 	{%r6716, %r6717}, %rd7243;
	shf.l.wrap.b32 	%r6718, %r6717, %r6716, 4;
	shf.l.wrap.b32 	%r6719, %r6716, %r6717, 4;
	mov.b64 	%rd7258, {%r6719, %r6718};
	shf.l.wrap.b32 	%r6720, %r6716, %r6717, 30;
	shf.l.wrap.b32 	%r6721, %r6717, %r6716, 30;
	mov.b64 	%rd7259, {%r6721, %r6720};
	xor.b64  	%rd7260, %rd7258, %rd7259;
	shf.l.wrap.b32 	%r6722, %r6716, %r6717, 25;
	shf.l.wrap.b32 	%r6723, %r6717, %r6716, 25;
	mov.b64 	%rd7261, {%r6723, %r6722};
	xor.b64  	%rd7262, %rd7260, %rd7261;
	xor.b64  	%rd7263, %rd7218, %rd7192;
	and.b64  	%rd7264, %rd7243, %rd7263;
	and.b64  	%rd7265, %rd7218, %rd7192;
	xor.b64  	%rd7266, %rd7264, %rd7265;
	add.s64 	%rd7267, %rd7262, %rd7266;
	add.s64 	%rd7268, %rd7257, %rd7167;
	add.s64 	%rd7269, %rd7267, %rd7257;
	mov.b64 	{%r6724, %r6725}, %rd7268;
	shf.l.wrap.b32 	%r6726, %r6725, %r6724, 18;
	shf.l.wrap.b32 	%r6727, %r6724, %r6725, 18;
	mov.b64 	%rd7270, {%r6727, %r6726};
	shf.l.wrap.b32 	%r6728, %r6725, %r6724, 14;
	shf.l.wrap.b32 	%r6729, %r6724, %r6725, 14;
	mov.b64 	%rd7271, {%r6729, %r6728};
	xor.b64  	%rd7272, %rd7270, %rd7271;
	shf.l.wrap.b32 	%r6730, %r6724, %r6725, 23;
	shf.l.wrap.b32 	%r6731, %r6725, %r6724, 23;
	mov.b64 	%rd7273, {%r6731, %r6730};
	xor.b64  	%rd7274, %rd7272, %rd7273;
	and.b64  	%rd7275, %rd7268, %rd7242;
	not.b64 	%rd7276, %rd7268;
	and.b64  	%rd7277, %rd7217, %rd7276;
	or.b64  	%rd7278, %rd7275, %rd7277;
	ld.const.u64 	%rd15633, [K+600];
	add.s64 	%rd7279, %rd7278, %rd7191;
	add.s64 	%rd7280, %rd7279, %rd7274;
	add.s64 	%rd7281, %rd7280, %rd15633;
	add.s64 	%rd7282, %rd7281, %rd5296;
	mov.b64 	{%r6732, %r6733}, %rd7269;
	shf.l.wrap.b32 	%r6734, %r6733, %r6732, 4;
	shf.l.wrap.b32 	%r6735, %r6732, %r6733, 4;
	mov.b64 	%rd7283, {%r6735, %r6734};
	shf.l.wrap.b32 	%r6736, %r6732, %r6733, 30;
	shf.l.wrap.b32 	%r6737, %r6733, %r6732, 30;
	mov.b64 	%rd7284, {%r6737, %r6736};
	xor.b64  	%rd7285, %rd7283, %rd7284;
	shf.l.wrap.b32 	%r6738, %r6732, %r6733, 25;
	shf.l.wrap.b32 	%r6739, %r6733, %r6732, 25;
	mov.b64 	%rd7286, {%r6739, %r6738};
	xor.b64  	%rd7287, %rd7285, %rd7286;
	xor.b64  	%rd7288, %rd7243, %rd7218;
	and.b64  	%rd7289, %rd7269, %rd7288;
	and.b64  	%rd7290, %rd7243, %rd7218;
	xor.b64  	%rd7291, %rd7289, %rd7290;
	add.s64 	%rd7292, %rd7287, %rd7291;
	add.s64 	%rd7293, %rd7282, %rd7192;
	add.s64 	%rd7294, %rd7292, %rd7282;
	mov.b64 	{%r6740, %r6741}, %rd7293;
	shf.l.wrap.b32 	%r6742, %r6741, %r6740, 18;
	shf.l.wrap.b32 	%r6743, %r6740, %r6741, 18;
	mov.b64 	%rd7295, {%r6743, %r6742};
	shf.l.wrap.b32 	%r6744, %r6741, %r6740, 14;
	shf.l.wrap.b32 	%r6745, %r6740, %r6741, 14;
	mov.b64 	%rd7296, {%r6745, %r6744};
	xor.b64  	%rd7297, %rd7295, %rd7296;
	shf.l.wrap.b32 	%r6746, %r6740, %r6741, 23;
	shf.l.wrap.b32 	%r6747, %r6741, %r6740, 23;
	mov.b64 	%rd7298, {%r6747, %r6746};
	xor.b64  	%rd7299, %rd7297, %rd7298;
	and.b64  	%rd7300, %rd7293, %rd7268;
	not.b64 	%rd7301, %rd7293;
	and.b64  	%rd7302, %rd7242, %rd7301;
	or.b64  	%rd7303, %rd7300, %rd7302;
	ld.const.u64 	%rd7304, [K+608];
	add.s64 	%rd7305, %rd7303, %rd7217;
	add.s64 	%rd7306, %rd7305, %rd7299;
	add.s64 	%rd7307, %rd7306, %rd7304;
	add.s64 	%rd7308, %rd7307, %rd5309;
	mov.b64 	{%r6748, %r6749}, %rd7294;
	shf.l.wrap.b32 	%r6750, %r6749, %r6748, 4;
	shf.l.wrap.b32 	%r6751, %r6748, %r6749, 4;
	mov.b64 	%rd7309, {%r6751, %r6750};
	shf.l.wrap.b32 	%r6752, %r6748, %r6749, 30;
	shf.l.wrap.b32 	%r6753, %r6749, %r6748, 30;
	mov.b64 	%rd7310, {%r6753, %r6752};
	xor.b64  	%rd7311, %rd7309, %rd7310;
	shf.l.wrap.b32 	%r6754, %r6748, %r6749, 25;
	shf.l.wrap.b32 	%r6755, %r6749, %r6748, 25;
	mov.b64 	%rd7312, {%r6755, %r6754};
	xor.b64  	%rd7313, %rd7311, %rd7312;
	xor.b64  	%rd7314, %rd7269, %rd7243;
	and.b64  	%rd7315, %rd7294, %rd7314;
	and.b64  	%rd7316, %rd7269, %rd7243;
	xor.b64  	%rd7317, %rd7315, %rd7316;
	add.s64 	%rd7318, %rd7313, %rd7317;
	add.s64 	%rd7319, %rd7308, %rd7218;
	add.s64 	%rd7320, %rd7318, %rd7308;
	mov.b64 	{%r6756, %r6757}, %rd7319;
	shf.l.wrap.b32 	%r6758, %r6757, %r6756, 18;
	shf.l.wrap.b32 	%r6759, %r6756, %r6757, 18;
	mov.b64 	%rd7321, {%r6759, %r6758};
	shf.l.wrap.b32 	%r6760, %r6757, %r6756, 14;
	shf.l.wrap.b32 	%r6761, %r6756, %r6757, 14;
	mov.b64 	%rd7322, {%r6761, %r6760};
	xor.b64  	%rd7323, %rd7321, %rd7322;
	shf.l.wrap.b32 	%r6762, %r6756, %r6757, 23;
	shf.l.wrap.b32 	%r6763, %r6757, %r6756, 23;
	mov.b64 	%rd7324, {%r6763, %r6762};
	xor.b64  	%rd7325, %rd7323, %rd7324;
	and.b64  	%rd7326, %rd7319, %rd7293;
	not.b64 	%rd7327, %rd7319;
	and.b64  	%rd7328, %rd7268, %rd7327;
	or.b64  	%rd7329, %rd7326, %rd7328;
	ld.const.u64 	%rd15632, [K+616];
	add.s64 	%rd7330, %rd7329, %rd7242;
	add.s64 	%rd7331, %rd7330, %rd7325;
	add.s64 	%rd7332, %rd7331, %rd15632;
	add.s64 	%rd7333, %rd7332, %rd5322;
	mov.b64 	{%r6764, %r6765}, %rd7320;
	shf.l.wrap.b32 	%r6766, %r6765, %r6764, 4;
	shf.l.wrap.b32 	%r6767, %r6764, %r6765, 4;
	mov.b64 	%rd7334, {%r6767, %r6766};
	shf.l.wrap.b32 	%r6768, %r6764, %r6765, 30;
	shf.l.wrap.b32 	%r6769, %r6765, %r6764, 30;
	mov.b64 	%rd7335, {%r6769, %r6768};
	xor.b64  	%rd7336, %rd7334, %rd7335;
	shf.l.wrap.b32 	%r6770, %r6764, %r6765, 25;
	shf.l.wrap.b32 	%r6771, %r6765, %r6764, 25;
	mov.b64 	%rd7337, {%r6771, %r6770};
	xor.b64  	%rd7338, %rd7336, %rd7337;
	xor.b64  	%rd7339, %rd7294, %rd7269;
	and.b64  	%rd7340, %rd7320, %rd7339;
	and.b64  	%rd7341, %rd7294, %rd7269;
	xor.b64  	%rd7342, %rd7340, %rd7341;
	add.s64 	%rd7343, %rd7338, %rd7342;
	add.s64 	%rd7344, %rd7333, %rd7243;
	add.s64 	%rd7345, %rd7343, %rd7333;
	mov.b64 	{%r6772, %r6773}, %rd7344;
	shf.l.wrap.b32 	%r6774, %r6773, %r6772, 18;
	shf.l.wrap.b32 	%r6775, %r6772, %r6773, 18;
	mov.b64 	%rd7346, {%r6775, %r6774};
	shf.l.wrap.b32 	%r6776, %r6773, %r6772, 14;
	shf.l.wrap.b32 	%r6777, %r6772, %r6773, 14;
	mov.b64 	%rd7347, {%r6777, %r6776};
	xor.b64  	%rd7348, %rd7346, %rd7347;
	shf.l.wrap.b32 	%r6778, %r6772, %r6773, 23;
	shf.l.wrap.b32 	%r6779, %r6773, %r6772, 23;
	mov.b64 	%rd7349, {%r6779, %r6778};
	xor.b64  	%rd7350, %rd7348, %rd7349;
	and.b64  	%rd7351, %rd7344, %rd7319;
	not.b64 	%rd7352, %rd7344;
	and.b64  	%rd7353, %rd7293, %rd7352;
	or.b64  	%rd7354, %rd7351, %rd7353;
	ld.const.u64 	%rd7355, [K+624];
	add.s64 	%rd7356, %rd7354, %rd7268;
	add.s64 	%rd7357, %rd7356, %rd7350;
	add.s64 	%rd7358, %rd7357, %rd7355;
	add.s64 	%rd7359, %rd7358, %rd5335;
	mov.b64 	{%r6780, %r6781}, %rd7345;
	shf.l.wrap.b32 	%r6782, %r6781, %r6780, 4;
	shf.l.wrap.b32 	%r6783, %r6780, %r6781, 4;
	mov.b64 	%rd7360, {%r6783, %r6782};
	shf.l.wrap.b32 	%r6784, %r6780, %r6781, 30;
	shf.l.wrap.b32 	%r6785, %r6781, %r6780, 30;
	mov.b64 	%rd7361, {%r6785, %r6784};
	xor.b64  	%rd7362, %rd7360, %rd7361;
	shf.l.wrap.b32 	%r6786, %r6780, %r6781, 25;
	shf.l.wrap.b32 	%r6787, %r6781, %r6780, 25;
	mov.b64 	%rd7363, {%r6787, %r6786};
	xor.b64  	%rd7364, %rd7362, %rd7363;
	xor.b64  	%rd7365, %rd7320, %rd7294;
	and.b64  	%rd7366, %rd7345, %rd7365;
	and.b64  	%rd7367, %rd7320, %rd7294;
	xor.b64  	%rd7368, %rd7366, %rd7367;
	add.s64 	%rd7369, %rd7364, %rd7368;
	add.s64 	%rd7370, %rd7359, %rd7269;
	add.s64 	%rd7371, %rd7369, %rd7359;
	mov.b64 	{%r6788, %r6789}, %rd7370;
	shf.l.wrap.b32 	%r6790, %r6789, %r6788, 18;
	shf.l.wrap.b32 	%r6791, %r6788, %r6789, 18;
	mov.b64 	%rd7372, {%r6791, %r6790};
	shf.l.wrap.b32 	%r6792, %r6789, %r6788, 14;
	shf.l.wrap.b32 	%r6793, %r6788, %r6789, 14;
	mov.b64 	%rd7373, {%r6793, %r6792};
	xor.b64  	%rd7374, %rd7372, %rd7373;
	shf.l.wrap.b32 	%r6794, %r6788, %r6789, 23;
	shf.l.wrap.b32 	%r6795, %r6789, %r6788, 23;
	mov.b64 	%rd7375, {%r6795, %r6794};
	xor.b64  	%rd7376, %rd7374, %rd7375;
	and.b64  	%rd7377, %rd7370, %rd7344;
	not.b64 	%rd7378, %rd7370;
	and.b64  	%rd7379, %rd7319, %rd7378;
	or.b64  	%rd7380, %rd7377, %rd7379;
	ld.const.u64 	%rd15631, [K+632];
	add.s64 	%rd7381, %rd7380, %rd7293;
	add.s64 	%rd7382, %rd7381, %rd7376;
	add.s64 	%rd7383, %rd7382, %rd15631;
	add.s64 	%rd7384, %rd7383, %rd5348;
	mov.b64 	{%r6796, %r6797}, %rd7371;
	shf.l.wrap.b32 	%r6798, %r6797, %r6796, 4;
	shf.l.wrap.b32 	%r6799, %r6796, %r6797, 4;
	mov.b64 	%rd7385, {%r6799, %r6798};
	shf.l.wrap.b32 	%r6800, %r6796, %r6797, 30;
	shf.l.wrap.b32 	%r6801, %r6797, %r6796, 30;
	mov.b64 	%rd7386, {%r6801, %r6800};
	xor.b64  	%rd7387, %rd7385, %rd7386;
	shf.l.wrap.b32 	%r6802, %r6796, %r6797, 25;
	shf.l.wrap.b32 	%r6803, %r6797, %r6796, 25;
	mov.b64 	%rd7388, {%r6803, %r6802};
	xor.b64  	%rd7389, %rd7387, %rd7388;
	xor.b64  	%rd7390, %rd7345, %rd7320;
	and.b64  	%rd7391, %rd7371, %rd7390;
	and.b64  	%rd7392, %rd7345, %rd7320;
	xor.b64  	%rd7393, %rd7391, %rd7392;
	add.s64 	%rd7394, %rd7389, %rd7393;
	add.s64 	%rd7395, %rd7394, %rd7384;
	add.s64 	%rd7396, %rd7395, 7640891576956012808;
	add.s64 	%rd7397, %rd7371, -4942790177534073029;
	add.s64 	%rd7398, %rd7345, 4354685564936845355;
	add.s64 	%rd7399, %rd7320, -6534734903238641935;
	shr.u64 	%rd7400, %rd7396, 56;
	cvt.u16.u64 	%rs432, %rd7400;
	shr.u64 	%rd7401, %rd7396, 48;
	cvt.u16.u64 	%rs433, %rd7401;
	shr.u64 	%rd7402, %rd7396, 40;
	cvt.u16.u64 	%rs434, %rd7402;
	shr.u64 	%rd7403, %rd7396, 32;
	cvt.u16.u64 	%rs435, %rd7403;
	shr.u64 	%rd7404, %rd7396, 24;
	cvt.u16.u64 	%rs436, %rd7404;
	shr.u64 	%rd7405, %rd7396, 16;
	cvt.u16.u64 	%rs437, %rd7405;
	shr.u64 	%rd7406, %rd7396, 8;
	cvt.u16.u64 	%rs438, %rd7406;
	cvt.u16.u64 	%rs439, %rd7396;
	shr.u64 	%rd7407, %rd7397, 56;
	cvt.u16.u64 	%rs440, %rd7407;
	shr.u64 	%rd7408, %rd7397, 48;
	cvt.u16.u64 	%rs441, %rd7408;
	shr.u64 	%rd7409, %rd7397, 40;
	cvt.u16.u64 	%rs442, %rd7409;
	shr.u64 	%rd7410, %rd7397, 32;
	cvt.u16.u64 	%rs443, %rd7410;
	shr.u64 	%rd7411, %rd7397, 24;
	cvt.u16.u64 	%rs444, %rd7411;
	shr.u64 	%rd7412, %rd7397, 16;
	cvt.u16.u64 	%rs445, %rd7412;
	shr.u64 	%rd7413, %rd7397, 8;
	cvt.u16.u64 	%rs446, %rd7413;
	cvt.u16.u64 	%rs447, %rd7397;
	shr.u64 	%rd7414, %rd7398, 56;
	cvt.u16.u64 	%rs448, %rd7414;
	shr.u64 	%rd7415, %rd7398, 48;
	cvt.u16.u64 	%rs449, %rd7415;
	shr.u64 	%rd7416, %rd7398, 40;
	cvt.u16.u64 	%rs450, %rd7416;
	shr.u64 	%rd7417, %rd7398, 32;
	cvt.u16.u64 	%rs451, %rd7417;
	shr.u64 	%rd7418, %rd7398, 24;
	cvt.u16.u64 	%rs452, %rd7418;
	shr.u64 	%rd7419, %rd7398, 16;
	cvt.u16.u64 	%rs453, %rd7419;
	shr.u64 	%rd7420, %rd7398, 8;
	cvt.u16.u64 	%rs454, %rd7420;
	cvt.u16.u64 	%rs455, %rd7398;
	shr.u64 	%rd7421, %rd7399, 56;
	cvt.u16.u64 	%rs456, %rd7421;
	shr.u64 	%rd7422, %rd7399, 48;
	cvt.u16.u64 	%rs457, %rd7422;
	shr.u64 	%rd7423, %rd7399, 40;
	cvt.u16.u64 	%rs458, %rd7423;
	shr.u64 	%rd7424, %rd7399, 32;
	cvt.u16.u64 	%rs459, %rd7424;
	shr.u64 	%rd7425, %rd7399, 24;
	cvt.u16.u64 	%rs460, %rd7425;
	shr.u64 	%rd7426, %rd7399, 16;
	cvt.u16.u64 	%rs461, %rd7426;
	shr.u64 	%rd7427, %rd7399, 8;
	cvt.u16.u64 	%rs462, %rd7427;
	cvt.u16.u64 	%rs463, %rd7399;
	mov.b32 	%r11394, 1;
$L__BB4_97:
	add.u64 	%rd15636, %SPL, 224;
	setp.lt.s32 	%p69, %r11380, 129;
	mov.b32 	%r6804, 0;
	st.local.v4.b32 	[%rd13], {%r6804, %r6804, %r6804, %r6804};
	st.local.v4.b32 	[%rd13+16], {%r6804, %r6804, %r6804, %r6804};
	st.local.v4.b32 	[%rd13+32], {%r6804, %r6804, %r6804, %r6804};
	st.local.v4.b32 	[%rd13+48], {%r6804, %r6804, %r6804, %r6804};
	st.local.v4.b32 	[%rd13+64], {%r6804, %r6804, %r6804, %r6804};
	st.local.v4.b32 	[%rd13+80], {%r6804, %r6804, %r6804, %r6804};
	st.local.v4.b32 	[%rd13+96], {%r6804, %r6804, %r6804, %r6804};
	st.local.v4.b32 	[%rd13+112], {%r6804, %r6804, %r6804, %r6804};
	st.local.v4.b32 	[%rd14], {%r6804, %r6804, %r6804, %r6804};
	st.local.v4.b32 	[%rd14+16], {%r6804, %r6804, %r6804, %r6804};
	st.local.v4.b32 	[%rd14+32], {%r6804, %r6804, %r6804, %r6804};
	st.local.v4.b32 	[%rd14+48], {%r6804, %r6804, %r6804, %r6804};
	st.local.v4.b32 	[%rd14+64], {%r6804, %r6804, %r6804, %r6804};
	st.local.v4.b32 	[%rd14+80], {%r6804, %r6804, %r6804, %r6804};
	st.local.v4.b32 	[%rd14+96], {%r6804, %r6804, %r6804, %r6804};
	st.local.v4.b32 	[%rd14+112], {%r6804, %r6804, %r6804, %r6804};
	mov.u32 	%r11402, %r11380;
	@%p69 bra 	$L__BB4_99;
	add.u64 	%rd7430, %SPL, 224;
	ld.local.v4.b32 	{%r6806, %r6807, %r6808, %r6809}, [%rd7430];
	bfe.u32 	%r6810, %r6809, 24, 8;
	bfe.u32 	%r6811, %r6808, 24, 8;
	bfe.u32 	%r6812, %r6808, 16, 8;
	bfe.u32 	%r6813, %r6808, 8, 8;
	bfe.u32 	%r6814, %r6808, 0, 8;
	bfe.u32 	%r6815, %r6807, 24, 8;
	bfe.u32 	%r6816, %r6806, 24, 8;
	bfe.u32 	%r6817, %r6806, 16, 8;
	bfe.u32 	%r6818, %r6806, 8, 8;
	bfe.u32 	%r6819, %r6806, 0, 8;
	cvt.u64.u32 	%rd7431, %r6819;
	shl.b64 	%rd7432, %rd7431, 56;
	cvt.u64.u32 	%rd7433, %r6818;
	shl.b64 	%rd7434, %rd7433, 48;
	and.b64  	%rd7435, %rd7434, 71776119061217280;
	or.b64  	%rd7436, %rd7435, %rd7432;
	cvt.u64.u32 	%rd7437, %r6817;
	shl.b64 	%rd7438, %rd7437, 40;
	and.b64  	%rd7439, %rd7438, 280375465082880;
	or.b64  	%rd7440, %rd7436, %rd7439;
	cvt.u64.u32 	%rd7441, %r6816;
	shl.b64 	%rd7442, %rd7441, 32;
	and.b64  	%rd7443, %rd7442, 1095216660480;
	or.b64  	%rd7444, %rd7440, %rd7443;
	bfe.u32 	%r6820, %r6807, 0, 8;
	mul.wide.u32 	%rd7445, %r6820, 16777216;
	or.b64  	%rd7446, %rd7444, %rd7445;
	bfe.u32 	%r6821, %r6807, 8, 8;
	mul.wide.u32 	%rd7447, %r6821, 65536;
	or.b64  	%rd7448, %rd7446, %rd7447;
	bfe.u32 	%r6822, %r6807, 16, 8;
	mul.wide.u32 	%rd7449, %r6822, 256;
	or.b64  	%rd7450, %rd7448, %rd7449;
	cvt.u64.u32 	%rd7451, %r6815;
	and.b64  	%rd7452, %rd7451, 255;
	or.b64  	%rd7453, %rd7450, %rd7452;
	cvt.u64.u32 	%rd7454, %r6814;
	shl.b64 	%rd7455, %rd7454, 56;
	cvt.u64.u32 	%rd7456, %r6813;
	shl.b64 	%rd7457, %rd7456, 48;
	and.b64  	%rd7458, %rd7457, 71776119061217280;
	or.b64  	%rd7459, %rd7458, %rd7455;
	cvt.u64.u32 	%rd7460, %r6812;
	shl.b64 	%rd7461, %rd7460, 40;
	and.b64  	%rd7462, %rd7461, 280375465082880;
	or.b64  	%rd7463, %rd7459, %rd7462;
	cvt.u64.u32 	%rd7464, %r6811;
	shl.b64 	%rd7465, %rd7464, 32;
	and.b64  	%rd7466, %rd7465, 1095216660480;
	or.b64  	%rd7467, %rd7463, %rd7466;
	bfe.u32 	%r6823, %r6809, 0, 8;
	mul.wide.u32 	%rd7468, %r6823, 16777216;
	or.b64  	%rd7469, %rd7467, %rd7468;
	bfe.u32 	%r6824, %r6809, 8, 8;
	mul.wide.u32 	%rd7470, %r6824, 65536;
	or.b64  	%rd7471, %rd7469, %rd7470;
	bfe.u32 	%r6825, %r6809, 16, 8;
	mul.wide.u32 	%rd7472, %r6825, 256;
	or.b64  	%rd7473, %rd7471, %rd7472;
	cvt.u64.u32 	%rd7474, %r6810;
	and.b64  	%rd7475, %rd7474, 255;
	or.b64  	%rd7476, %rd7473, %rd7475;
	ld.local.v4.b32 	{%r6826, %r6827, %r6828, %r6829}, [%rd7430+16];
	bfe.u32 	%r6830, %r6829, 24, 8;
	bfe.u32 	%r6831, %r6828, 24, 8;
	bfe.u32 	%r6832, %r6828, 16, 8;
	bfe.u32 	%r6833, %r6828, 8, 8;
	bfe.u32 	%r6834, %r6828, 0, 8;
	bfe.u32 	%r6835, %r6827, 24, 8;
	bfe.u32 	%r6836, %r6826, 24, 8;
	bfe.u32 	%r6837, %r6826, 16, 8;
	bfe.u32 	%r6838, %r6826, 8, 8;
	bfe.u32 	%r6839, %r6826, 0, 8;
	cvt.u64.u32 	%rd7477, %r6839;
	shl.b64 	%rd7478, %rd7477, 56;
	cvt.u64.u32 	%rd7479, %r6838;
	shl.b64 	%rd7480, %rd7479, 48;
	and.b64  	%rd7481, %rd7480, 71776119061217280;
	or.b64  	%rd7482, %rd7481, %rd7478;
	cvt.u64.u32 	%rd7483, %r6837;
	shl.b64 	%rd7484, %rd7483, 40;
	and.b64  	%rd7485, %rd7484, 280375465082880;
	or.b64  	%rd7486, %rd7482, %rd7485;
	cvt.u64.u32 	%rd7487, %r6836;
	shl.b64 	%rd7488, %rd7487, 32;
	and.b64  	%rd7489, %rd7488, 1095216660480;
	or.b64  	%rd7490, %rd7486, %rd7489;
	bfe.u32 	%r6840, %r6827, 0, 8;
	mul.wide.u32 	%rd7491, %r6840, 16777216;
	or.b64  	%rd7492, %rd7490, %rd7491;
	bfe.u32 	%r6841, %r6827, 8, 8;
	mul.wide.u32 	%rd7493, %r6841, 65536;
	or.b64  	%rd7494, %rd7492, %rd7493;
	bfe.u32 	%r6842, %r6827, 16, 8;
	mul.wide.u32 	%rd7495, %r6842, 256;
	or.b64  	%rd7496, %rd7494, %rd7495;
	cvt.u64.u32 	%rd7497, %r6835;
	and.b64  	%rd7498, %rd7497, 255;
	or.b64  	%rd7499, %rd7496, %rd7498;
	cvt.u64.u32 	%rd7500, %r6834;
	shl.b64 	%rd7501, %rd7500, 56;
	cvt.u64.u32 	%rd7502, %r6833;
	shl.b64 	%rd7503, %rd7502, 48;
	and.b64  	%rd7504, %rd7503, 71776119061217280;
	or.b64  	%rd7505, %rd7504, %rd7501;
	cvt.u64.u32 	%rd7506, %r6832;
	shl.b64 	%rd7507, %rd7506, 40;
	and.b64  	%rd7508, %rd7507, 280375465082880;
	or.b64  	%rd7509, %rd7505, %rd7508;
	cvt.u64.u32 	%rd7510, %r6831;
	shl.b64 	%rd7511, %rd7510, 32;
	and.b64  	%rd7512, %rd7511, 1095216660480;
	or.b64  	%rd7513, %rd7509, %rd7512;
	bfe.u32 	%r6843, %r6829, 0, 8;
	mul.wide.u32 	%rd7514, %r6843, 16777216;
	or.b64  	%rd7515, %rd7513, %rd7514;
	bfe.u32 	%r6844, %r6829, 8, 8;
	mul.wide.u32 	%rd7516, %r6844, 65536;
	or.b64  	%rd7517, %rd7515, %rd7516;
	bfe.u32 	%r6845, %r6829, 16, 8;
	mul.wide.u32 	%rd7518, %r6845, 256;
	or.b64  	%rd7519, %rd7517, %rd7518;
	cvt.u64.u32 	%rd7520, %r6830;
	and.b64  	%rd7521, %rd7520, 255;
	or.b64  	%rd7522, %rd7519, %rd7521;
	ld.local.v4.b32 	{%r6846, %r6847, %r6848, %r6849}, [%rd7430+32];
	bfe.u32 	%r6850, %r6849, 24, 8;
	bfe.u32 	%r6851, %r6848, 24, 8;
	bfe.u32 	%r6852, %r6848, 16, 8;
	bfe.u32 	%r6853, %r6848, 8, 8;
	bfe.u32 	%r6854, %r6848, 0, 8;
	bfe.u32 	%r6855, %r6847, 24, 8;
	bfe.u32 	%r6856, %r6846, 24, 8;
	bfe.u32 	%r6857, %r6846, 16, 8;
	bfe.u32 	%r6858, %r6846, 8, 8;
	bfe.u32 	%r6859, %r6846, 0, 8;
	cvt.u64.u32 	%rd7523, %r6859;
	shl.b64 	%rd7524, %rd7523, 56;
	cvt.u64.u32 	%rd7525, %r6858;
	shl.b64 	%rd7526, %rd7525, 48;
	and.b64  	%rd7527, %rd7526, 71776119061217280;
	or.b64  	%rd7528, %rd7527, %rd7524;
	cvt.u64.u32 	%rd7529, %r6857;
	shl.b64 	%rd7530, %rd7529, 40;
	and.b64  	%rd7531, %rd7530, 280375465082880;
	or.b64  	%rd7532, %rd7528, %rd7531;
	cvt.u64.u32 	%rd7533, %r6856;
	shl.b64 	%rd7534, %rd7533, 32;
	and.b64  	%rd7535, %rd7534, 1095216660480;
	or.b64  	%rd7536, %rd7532, %rd7535;
	bfe.u32 	%r6860, %r6847, 0, 8;
	mul.wide.u32 	%rd7537, %r6860, 16777216;
	or.b64  	%rd7538, %rd7536, %rd7537;
	bfe.u32 	%r6861, %r6847, 8, 8;
	mul.wide.u32 	%rd7539, %r6861, 65536;
	or.b64  	%rd7540, %rd7538, %rd7539;
	bfe.u32 	%r6862, %r6847, 16, 8;
	mul.wide.u32 	%rd7541, %r6862, 256;
	or.b64  	%rd7542, %rd7540, %rd7541;
	cvt.u64.u32 	%rd7543, %r6855;
	and.b64  	%rd7544, %rd7543, 255;
	or.b64  	%rd7545, %rd7542, %rd7544;
	cvt.u64.u32 	%rd7546, %r6854;
	shl.b64 	%rd7547, %rd7546, 56;
	cvt.u64.u32 	%rd7548, %r6853;
	shl.b64 	%rd7549, %rd7548, 48;
	and.b64  	%rd7550, %rd7549, 71776119061217280;
	or.b64  	%rd7551, %rd7550, %rd7547;
	cvt.u64.u32 	%rd7552, %r6852;
	shl.b64 	%rd7553, %rd7552, 40;
	and.b64  	%rd7554, %rd7553, 280375465082880;
	or.b64  	%rd7555, %rd7551, %rd7554;
	cvt.u64.u32 	%rd7556, %r6851;
	shl.b64 	%rd7557, %rd7556, 32;
	and.b64  	%rd7558, %rd7557, 1095216660480;
	or.b64  	%rd7559, %rd7555, %rd7558;
	bfe.u32 	%r6863, %r6849, 0, 8;
	mul.wide.u32 	%rd7560, %r6863, 16777216;
	or.b64  	%rd7561, %rd7559, %rd7560;
	bfe.u32 	%r6864, %r6849, 8, 8;
	mul.wide.u32 	%rd7562, %r6864, 65536;
	or.b64  	%rd7563, %rd7561, %rd7562;
	bfe.u32 	%r6865, %r6849, 16, 8;
	mul.wide.u32 	%rd7564, %r6865, 256;
	or.b64  	%rd7565, %rd7563, %rd7564;
	cvt.u64.u32 	%rd7566, %r6850;
	and.b64  	%rd7567, %rd7566, 255;
	or.b64  	%rd7568, %rd7565, %rd7567;
	ld.local.v4.b32 	{%r6866, %r6867, %r6868, %r6869}, [%rd7430+48];
	bfe.u32 	%r6870, %r6869, 24, 8;
	bfe.u32 	%r6871, %r6868, 24, 8;
	bfe.u32 	%r6872, %r6868, 16, 8;
	bfe.u32 	%r6873, %r6868, 8, 8;
	bfe.u32 	%r6874, %r6868, 0, 8;
	bfe.u32 	%r6875, %r6867, 24, 8;
	bfe.u32 	%r6876, %r6866, 24, 8;
	bfe.u32 	%r6877, %r6866, 16, 8;
	bfe.u32 	%r6878, %r6866, 8, 8;
	bfe.u32 	%r6879, %r6866, 0, 8;
	cvt.u64.u32 	%rd7569, %r6879;
	shl.b64 	%rd7570, %rd7569, 56;
	cvt.u64.u32 	%rd7571, %r6878;
	shl.b64 	%rd7572, %rd7571, 48;
	and.b64  	%rd7573, %rd7572, 71776119061217280;
	or.b64  	%rd7574, %rd7573, %rd7570;
	cvt.u64.u32 	%rd7575, %r6877;
	shl.b64 	%rd7576, %rd7575, 40;
	and.b64  	%rd7577, %rd7576, 280375465082880;
	or.b64  	%rd7578, %rd7574, %rd7577;
	cvt.u64.u32 	%rd7579, %r6876;
	shl.b64 	%rd7580, %rd7579, 32;
	and.b64  	%rd7581, %rd7580, 1095216660480;
	or.b64  	%rd7582, %rd7578, %rd7581;
	bfe.u32 	%r6880, %r6867, 0, 8;
	mul.wide.u32 	%rd7583, %r6880, 16777216;
	or.b64  	%rd7584, %rd7582, %rd7583;
	bfe.u32 	%r6881, %r6867, 8, 8;
	mul.wide.u32 	%rd7585, %r6881, 65536;
	or.b64  	%rd7586, %rd7584, %rd7585;
	bfe.u32 	%r6882, %r6867, 16, 8;
	mul.wide.u32 	%rd7587, %r6882, 256;
	or.b64  	%rd7588, %rd7586, %rd7587;
	cvt.u64.u32 	%rd7589, %r6875;
	and.b64  	%rd7590, %rd7589, 255;
	or.b64  	%rd7591, %rd7588, %rd7590;
	cvt.u64.u32 	%rd7592, %r6874;
	shl.b64 	%rd7593, %rd7592, 56;
	cvt.u64.u32 	%rd7594, %r6873;
	shl.b64 	%rd7595, %rd7594, 48;
	and.b64  	%rd7596, %rd7595, 71776119061217280;
	or.b64  	%rd7597, %rd7596, %rd7593;
	cvt.u64.u32 	%rd7598, %r6872;
	shl.b64 	%rd7599, %rd7598, 40;
	and.b64  	%rd7600, %rd7599, 280375465082880;
	or.b64  	%rd7601, %rd7597, %rd7600;
	cvt.u64.u32 	%rd7602, %r6871;
	shl.b64 	%rd7603, %rd7602, 32;
	and.b64  	%rd7604, %rd7603, 1095216660480;
	or.b64  	%rd7605, %rd7601, %rd7604;
	bfe.u32 	%r6883, %r6869, 0, 8;
	mul.wide.u32 	%rd7606, %r6883, 16777216;
	or.b64  	%rd7607, %rd7605, %rd7606;
	bfe.u32 	%r6884, %r6869, 8, 8;
	mul.wide.u32 	%rd7608, %r6884, 65536;
	or.b64  	%rd7609, %rd7607, %rd7608;
	bfe.u32 	%r6885, %r6869, 16, 8;
	mul.wide.u32 	%rd7610, %r6885, 256;
	or.b64  	%rd7611, %rd7609, %rd7610;
	cvt.u64.u32 	%rd7612, %r6870;
	and.b64  	%rd7613, %rd7612, 255;
	or.b64  	%rd7614, %rd7611, %rd7613;
	ld.local.v4.b32 	{%r6886, %r6887, %r6888, %r6889}, [%rd7430+64];
	bfe.u32 	%r6890, %r6889, 24, 8;
	bfe.u32 	%r6891, %r6888, 24, 8;
	bfe.u32 	%r6892, %r6888, 16, 8;
	bfe.u32 	%r6893, %r6888, 8, 8;
	bfe.u32 	%r6894, %r6888, 0, 8;
	bfe.u32 	%r6895, %r6887, 24, 8;
	bfe.u32 	%r6896, %r6886, 24, 8;
	bfe.u32 	%r6897, %r6886, 16, 8;
	bfe.u32 	%r6898, %r6886, 8, 8;
	bfe.u32 	%r6899, %r6886, 0, 8;
	cvt.u64.u32 	%rd7615, %r6899;
	shl.b64 	%rd7616, %rd7615, 56;
	cvt.u64.u32 	%rd7617, %r6898;
	shl.b64 	%rd7618, %rd7617, 48;
	and.b64  	%rd7619, %rd7618, 71776119061217280;
	or.b64  	%rd7620, %rd7619, %rd7616;
	cvt.u64.u32 	%rd7621, %r6897;
	shl.b64 	%rd7622, %rd7621, 40;
	and.b64  	%rd7623, %rd7622, 280375465082880;
	or.b64  	%rd7624, %rd7620, %rd7623;
	cvt.u64.u32 	%rd7625, %r6896;
	shl.b64 	%rd7626, %rd7625, 32;
	and.b64  	%rd7627, %rd7626, 1095216660480;
	or.b64  	%rd7628, %rd7624, %rd7627;
	bfe.u32 	%r6900, %r6887, 0, 8;
	mul.wide.u32 	%rd7629, %r6900, 16777216;
	or.b64  	%rd7630, %rd7628, %rd7629;
	bfe.u32 	%r6901, %r6887, 8, 8;
	mul.wide.u32 	%rd7631, %r6901, 65536;
	or.b64  	%rd7632, %rd7630, %rd7631;
	bfe.u32 	%r6902, %r6887, 16, 8;
	mul.wide.u32 	%rd7633, %r6902, 256;
	or.b64  	%rd7634, %rd7632, %rd7633;
	cvt.u64.u32 	%rd7635, %r6895;
	and.b64  	%rd7636, %rd7635, 255;
	or.b64  	%rd7637, %rd7634, %rd7636;
	cvt.u64.u32 	%rd7638, %r6894;
	shl.b64 	%rd7639, %rd7638, 56;
	cvt.u64.u32 	%rd7640, %r6893;
	shl.b64 	%rd7641, %rd7640, 48;
	and.b64  	%rd7642, %rd7641, 71776119061217280;
	or.b64  	%rd7643, %rd7642, %rd7639;
	cvt.u64.u32 	%rd7644, %r6892;
	shl.b64 	%rd7645, %rd7644, 40;
	and.b64  	%rd7646, %rd7645, 280375465082880;
	or.b64  	%rd7647, %rd7643, %rd7646;
	cvt.u64.u32 	%rd7648, %r6891;
	shl.b64 	%rd7649, %rd7648, 32;
	and.b64  	%rd7650, %rd7649, 1095216660480;
	or.b64  	%rd7651, %rd7647, %rd7650;
	bfe.u32 	%r6903, %r6889, 0, 8;
	mul.wide.u32 	%rd7652, %r6903, 16777216;
	or.b64  	%rd7653, %rd7651, %rd7652;
	bfe.u32 	%r6904, %r6889, 8, 8;
	mul.wide.u32 	%rd7654, %r6904, 65536;
	or.b64  	%rd7655, %rd7653, %rd7654;
	bfe.u32 	%r6905, %r6889, 16, 8;
	mul.wide.u32 	%rd7656, %r6905, 256;
	or.b64  	%rd7657, %rd7655, %rd7656;
	cvt.u64.u32 	%rd7658, %r6890;
	and.b64  	%rd7659, %rd7658, 255;
	or.b64  	%rd7660, %rd7657, %rd7659;
	ld.local.v4.b32 	{%r6906, %r6907, %r6908, %r6909}, [%rd7430+80];
	bfe.u32 	%r6910, %r6909, 24, 8;
	bfe.u32 	%r6911, %r6908, 24, 8;
	bfe.u32 	%r6912, %r6908, 16, 8;
	bfe.u32 	%r6913, %r6908, 8, 8;
	bfe.u32 	%r6914, %r6908, 0, 8;
	bfe.u32 	%r6915, %r6907, 24, 8;
	bfe.u32 	%r6916, %r6906, 24, 8;
	bfe.u32 	%r6917, %r6906, 16, 8;
	bfe.u32 	%r6918, %r6906, 8, 8;
	bfe.u32 	%r6919, %r6906, 0, 8;
	cvt.u64.u32 	%rd7661, %r6919;
	shl.b64 	%rd7662, %rd7661, 56;
	cvt.u64.u32 	%rd7663, %r6918;
	shl.b64 	%rd7664, %rd7663, 48;
	and.b64  	%rd7665, %rd7664, 71776119061217280;
	or.b64  	%rd7666, %rd7665, %rd7662;
	cvt.u64.u32 	%rd7667, %r6917;
	shl.b64 	%rd7668, %rd7667, 40;
	and.b64  	%rd7669, %rd7668, 280375465082880;
	or.b64  	%rd7670, %rd7666, %rd7669;
	cvt.u64.u32 	%rd7671, %r6916;
	shl.b64 	%rd7672, %rd7671, 32;
	and.b64  	%rd7673, %rd7672, 1095216660480;
	or.b64  	%rd7674, %rd7670, %rd7673;
	bfe.u32 	%r6920, %r6907, 0, 8;
	mul.wide.u32 	%rd7675, %r6920, 16777216;
	or.b64  	%rd7676, %rd7674, %rd7675;
	bfe.u32 	%r6921, %r6907, 8, 8;
	mul.wide.u32 	%rd7677, %r6921, 65536;
	or.b64  	%rd7678, %rd7676, %rd7677;
	bfe.u32 	%r6922, %r6907, 16, 8;
	mul.wide.u32 	%rd7679, %r6922, 256;
	or.b64  	%rd7680, %rd7678, %rd7679;
	cvt.u64.u32 	%rd7681, %r6915;
	and.b64  	%rd7682, %rd7681, 255;
	or.b64  	%rd7683, %rd7680, %rd7682;
	cvt.u64.u32 	%rd7684, %r6914;
	shl.b64 	%rd7685, %rd7684, 56;
	cvt.u64.u32 	%rd7686, %r6913;
	shl.b64 	%rd7687, %rd7686, 48;
	and.b64  	%rd7688, %rd7687, 71776119061217280;
	or.b64  	%rd7689, %rd7688, %rd7685;
	cvt.u64.u32 	%rd7690, %r6912;
	shl.b64 	%rd7691, %rd7690, 40;
	and.b64  	%rd7692, %rd7691, 280375465082880;
	or.b64  	%rd7693, %rd7689, %rd7692;
	cvt.u64.u32 	%rd7694, %r6911;
	shl.b64 	%rd7695, %rd7694, 32;
	and.b64  	%rd7696, %rd7695, 1095216660480;
	or.b64  	%rd7697, %rd7693, %rd7696;
	bfe.u32 	%r6923, %r6909, 0, 8;
	mul.wide.u32 	%rd7698, %r6923, 16777216;
	or.b64  	%rd7699, %rd7697, %rd7698;
	bfe.u32 	%r6924, %r6909, 8, 8;
	mul.wide.u32 	%rd7700, %r6924, 65536;
	or.b64  	%rd7701, %rd7699, %rd7700;
	bfe.u32 	%r6925, %r6909, 16, 8;
	mul.wide.u32 	%rd7702, %r6925, 256;
	or.b64  	%rd7703, %rd7701, %rd7702;
	cvt.u64.u32 	%rd7704, %r6910;
	and.b64  	%rd7705, %rd7704, 255;
	or.b64  	%rd7706, %rd7703, %rd7705;
	ld.local.v4.b32 	{%r6926, %r6927, %r6928, %r6929}, [%rd7430+96];
	bfe.u32 	%r6930, %r6929, 24, 8;
	bfe.u32 	%r6931, %r6928, 24, 8;
	bfe.u32 	%r6932, %r6928, 16, 8;
	bfe.u32 	%r6933, %r6928, 8, 8;
	bfe.u32 	%r6934, %r6928, 0, 8;
	bfe.u32 	%r6935, %r6927, 24, 8;
	bfe.u32 	%r6936, %r6926, 24, 8;
	bfe.u32 	%r6937, %r6926, 16, 8;
	bfe.u32 	%r6938, %r6926, 8, 8;
	bfe.u32 	%r6939, %r6926, 0, 8;
	cvt.u64.u32 	%rd7707, %r6939;
	shl.b64 	%rd7708, %rd7707, 56;
	cvt.u64.u32 	%rd7709, %r6938;
	shl.b64 	%rd7710, %rd7709, 48;
	and.b64  	%rd7711, %rd7710, 71776119061217280;
	or.b64  	%rd7712, %rd7711, %rd7708;
	cvt.u64.u32 	%rd7713, %r6937;
	shl.b64 	%rd7714, %rd7713, 40;
	and.b64  	%rd7715, %rd7714, 280375465082880;
	or.b64  	%rd7716, %rd7712, %rd7715;
	cvt.u64.u32 	%rd7717, %r6936;
	shl.b64 	%rd7718, %rd7717, 32;
	and.b64  	%rd7719, %rd7718, 1095216660480;
	or.b64  	%rd7720, %rd7716, %rd7719;
	bfe.u32 	%r6940, %r6927, 0, 8;
	mul.wide.u32 	%rd7721, %r6940, 16777216;
	or.b64  	%rd7722, %rd7720, %rd7721;
	bfe.u32 	%r6941, %r6927, 8, 8;
	mul.wide.u32 	%rd7723, %r6941, 65536;
	or.b64  	%rd7724, %rd7722, %rd7723;
	bfe.u32 	%r6942, %r6927, 16, 8;
	mul.wide.u32 	%rd7725, %r6942, 256;
	or.b64  	%rd7726, %rd7724, %rd7725;
	cvt.u64.u32 	%rd7727, %r6935;
	and.b64  	%rd7728, %rd7727, 255;
	or.b64  	%rd7729, %rd7726, %rd7728;
	cvt.u64.u32 	%rd7730, %r6934;
	shl.b64 	%rd7731, %rd7730, 56;
	cvt.u64.u32 	%rd7732, %r6933;
	shl.b64 	%rd7733, %rd7732, 48;
	and.b64  	%rd7734, %rd7733, 71776119061217280;
	or.b64  	%rd7735, %rd7734, %rd7731;
	cvt.u64.u32 	%rd7736, %r6932;
	shl.b64 	%rd7737, %rd7736, 40;
	and.b64  	%rd7738, %rd7737, 280375465082880;
	or.b64  	%rd7739, %rd7735, %rd7738;
	cvt.u64.u32 	%rd7740, %r6931;
	shl.b64 	%rd7741, %rd7740, 32;
	and.b64  	%rd7742, %rd7741, 1095216660480;
	or.b64  	%rd7743, %rd7739, %rd7742;
	bfe.u32 	%r6943, %r6929, 0, 8;
	mul.wide.u32 	%rd7744, %r6943, 16777216;
	or.b64  	%rd7745, %rd7743, %rd7744;
	bfe.u32 	%r6944, %r6929, 8, 8;
	mul.wide.u32 	%rd7746, %r6944, 65536;
	or.b64  	%rd7747, %rd7745, %rd7746;
	bfe.u32 	%r6945, %r6929, 16, 8;
	mul.wide.u32 	%rd7748, %r6945, 256;
	or.b64  	%rd7749, %rd7747, %rd7748;
	cvt.u64.u32 	%rd7750, %r6930;
	and.b64  	%rd7751, %rd7750, 255;
	or.b64  	%rd7752, %rd7749, %rd7751;
	ld.local.v4.b32 	{%r6946, %r6947, %r6948, %r6949}, [%rd7430+112];
	bfe.u32 	%r6950, %r6949, 24, 8;
	bfe.u32 	%r6951, %r6948, 24, 8;
	bfe.u32 	%r6952, %r6948, 16, 8;
	bfe.u32 	%r6953, %r6948, 8, 8;
	bfe.u32 	%r6954, %r6948, 0, 8;
	bfe.u32 	%r6955, %r6947, 24, 8;
	bfe.u32 	%r6956, %r6946, 24, 8;
	bfe.u32 	%r6957, %r6946, 16, 8;
	bfe.u32 	%r6958, %r6946, 8, 8;
	bfe.u32 	%r6959, %r6946, 0, 8;
	cvt.u64.u32 	%rd7753, %r6959;
	shl.b64 	%rd7754, %rd7753, 56;
	cvt.u64.u32 	%rd7755, %r6958;
	shl.b64 	%rd7756, %rd7755, 48;
	and.b64  	%rd7757, %rd7756, 71776119061217280;
	or.b64  	%rd7758, %rd7757, %rd7754;
	cvt.u64.u32 	%rd7759, %r6957;
	shl.b64 	%rd7760, %rd7759, 40;
	and.b64  	%rd7761, %rd7760, 280375465082880;
	or.b64  	%rd7762, %rd7758, %rd7761;
	cvt.u64.u32 	%rd7763, %r6956;
	shl.b64 	%rd7764, %rd7763, 32;
	and.b64  	%rd7765, %rd7764, 1095216660480;
	or.b64  	%rd7766, %rd7762, %rd7765;
	bfe.u32 	%r6960, %r6947, 0, 8;
	mul.wide.u32 	%rd7767, %r6960, 16777216;
	or.b64  	%rd7768, %rd7766, %rd7767;
	bfe.u32 	%r6961, %r6947, 8, 8;
	mul.wide.u32 	%rd7769, %r6961, 65536;
	or.b64  	%rd7770, %rd7768, %rd7769;
	bfe.u32 	%r6962, %r6947, 16, 8;
	mul.wide.u32 	%rd7771, %r6962, 256;
	or.b64  	%rd7772, %rd7770, %rd7771;
	cvt.u64.u32 	%rd7773, %r6955;
	and.b64  	%rd7774, %rd7773, 255;
	or.b64  	%rd7775, %rd7772, %rd7774;
	cvt.u64.u32 	%rd7776, %r6954;
	shl.b64 	%rd7777, %rd7776, 56;
	cvt.u64.u32 	%rd7778, %r6953;
	shl.b64 	%rd7779, %rd7778, 48;
	and.b64  	%rd7780, %rd7779, 71776119061217280;
	or.b64  	%rd7781, %rd7780, %rd7777;
	cvt.u64.u32 	%rd7782, %r6952;
	shl.b64 	%rd7783, %rd7782, 40;
	and.b64  	%rd7784, %rd7783, 280375465082880;
	or.b64  	%rd7785, %rd7781, %rd7784;
	cvt.u64.u32 	%rd7786, %r6951;
	shl.b64 	%rd7787, %rd7786, 32;
	and.b64  	%rd7788, %rd7787, 1095216660480;
	or.b64  	%rd7789, %rd7785, %rd7788;
	bfe.u32 	%r6963, %r6949, 0, 8;
	mul.wide.u32 	%rd7790, %r6963, 16777216;
	or.b64  	%rd7791, %rd7789, %rd7790;
	bfe.u32 	%r6964, %r6949, 8, 8;
	mul.wide.u32 	%rd7792, %r6964, 65536;
	or.b64  	%rd7793, %rd7791, %rd7792;
	bfe.u32 	%r6965, %r6949, 16, 8;
	mul.wide.u32 	%rd7794, %r6965, 256;
	or.b64  	%rd7795, %rd7793, %rd7794;
	cvt.u64.u32 	%rd7796, %r6950;
	and.b64  	%rd7797, %rd7796, 255;
	or.b64  	%rd7798, %rd7795, %rd7797;
	mov.b64 	{%r6966, %r6967}, %rd7476;
	shf.l.wrap.b32 	%r6968, %r6967, %r6966, 31;
	shf.l.wrap.b32 	%r6969, %r6966, %r6967, 31;
	mov.b64 	%rd7799, {%r6969, %r6968};
	shf.l.wrap.b32 	%r6970, %r6967, %r6966, 24;
	shf.l.wrap.b32 	%r6971, %r6966, %r6967, 24;
	mov.b64 	%rd7800, {%r6971, %r6970};
	xor.b64  	%rd7801, %rd7799, %rd7800;
	shr.u64 	%rd7802, %rd7476, 7;
	xor.b64  	%rd7803, %rd7801, %rd7802;
	mov.b64 	{%r6972, %r6973}, %rd7775;
	shf.l.wrap.b32 	%r6974, %r6973, %r6972, 13;
	shf.l.wrap.b32 	%r6975, %r6972, %r6973, 13;
	mov.b64 	%rd7804, {%r6975, %r6974};
	shf.l.wrap.b32 	%r6976, %r6972, %r6973, 3;
	shf.l.wrap.b32 	%r6977, %r6973, %r6972, 3;
	mov.b64 	%rd7805, {%r6977, %r6976};
	xor.b64  	%rd7806, %rd7804, %rd7805;
	shr.u64 	%rd7807, %rd7775, 6;
	xor.b64  	%rd7808, %rd7806, %rd7807;
	add.s64 	%rd7809, %rd7803, %rd7453;
	add.s64 	%rd7810, %rd7809, %rd7660;
	add.s64 	%rd7811, %rd7810, %rd7808;
	mov.b64 	{%r6978, %r6979}, %rd7499;
	shf.l.wrap.b32 	%r6980, %r6979, %r6978, 31;
	shf.l.wrap.b32 	%r6981, %r6978, %r6979, 31;
	mov.b64 	%rd7812, {%r6981, %r6980};
	shf.l.wrap.b32 	%r6982, %r6979, %r6978, 24;
	shf.l.wrap.b32 	%r6983, %r6978, %r6979, 24;
	mov.b64 	%rd7813, {%r6983, %r6982};
	xor.b64  	%rd7814, %rd7812, %rd7813;
	shr.u64 	%rd7815, %rd7499, 7;
	xor.b64  	%rd7816, %rd7814, %rd7815;
	mov.b64 	{%r6984, %r6985}, %rd7798;
	shf.l.wrap.b32 	%r6986, %r6985, %r6984, 13;
	shf.l.wrap.b32 	%r6987, %r6984, %r6985, 13;
	mov.b64 	%rd7817, {%r6987, %r6986};
	shf.l.wrap.b32 	%r6988, %r6984, %r6985, 3;
	shf.l.wrap.b32 	%r6989, %r6985, %r6984, 3;
	mov.b64 	%rd7818, {%r6989, %r6988};
	xor.b64  	%rd7819, %rd7817, %rd7818;
	shr.u64 	%rd7820, %rd7798, 6;
	xor.b64  	%rd7821, %rd7819, %rd7820;
	add.s64 	%rd7822, %rd7816, %rd7476;
	add.s64 	%rd7823, %rd7822, %rd7683;
	add.s64 	%rd7824, %rd7823, %rd7821;
	mov.b64 	{%r6990, %r6991}, %rd7522;
	shf.l.wrap.b32 	%r6992, %r6991, %r6990, 31;
	shf.l.wrap.b32 	%r6993, %r6990, %r6991, 31;
	mov.b64 	%rd7825, {%r6993, %r6992};
	shf.l.wrap.b32 	%r6994, %r6991, %r6990, 24;
	shf.l.wrap.b32 	%r6995, %r6990, %r6991, 24;
	mov.b64 	%rd7826, {%r6995, %r6994};
	xor.b64  	%rd7827, %rd7825, %rd7826;
	shr.u64 	%rd7828, %rd7522, 7;
	xor.b64  	%rd7829, %rd7827, %rd7828;
	mov.b64 	{%r6996, %r6997}, %rd7811;
	shf.l.wrap.b32 	%r6998, %r6997, %r6996, 13;
	shf.l.wrap.b32 	%r6999, %r6996, %r6997, 13;
	mov.b64 	%rd7830, {%r6999, %r6998};
	shf.l.wrap.b32 	%r7000, %r6996, %r6997, 3;
	shf.l.wrap.b32 	%r7001, %r6997, %r6996, 3;
	mov.b64 	%rd7831, {%r7001, %r7000};
	xor.b64  	%rd7832, %rd7830, %rd7831;
	shr.u64 	%rd7833, %rd7811, 6;
	xor.b64  	%rd7834, %rd7832, %rd7833;
	add.s64 	%rd7835, %rd7829, %rd7499;
	add.s64 	%rd7836, %rd7835, %rd7706;
	add.s64 	%rd7837, %rd7836, %rd7834;
	mov.b64 	{%r7002, %r7003}, %rd7545;
	shf.l.wrap.b32 	%r7004, %r7003, %r7002, 31;
	shf.l.wrap.b32 	%r7005, %r7002, %r7003, 31;
	mov.b64 	%rd7838, {%r7005, %r7004};
	shf.l.wrap.b32 	%r7006, %r7003, %r7002, 24;
	shf.l.wrap.b32 	%r7007, %r7002, %r7003, 24;
	mov.b64 	%rd7839, {%r7007, %r7006};
	xor.b64  	%rd7840, %rd7838, %rd7839;
	shr.u64 	%rd7841, %rd7545, 7;
	xor.b64  	%rd7842, %rd7840, %rd7841;
	mov.b64 	{%r7008, %r7009}, %rd7824;
	shf.l.wrap.b32 	%r7010, %r7009, %r7008, 13;
	shf.l.wrap.b32 	%r7011, %r7008, %r7009, 13;
	mov.b64 	%rd7843, {%r7011, %r7010};
	shf.l.wrap.b32 	%r7012, %r7008, %r7009, 3;
	shf.l.wrap.b32 	%r7013, %r7009, %r7008, 3;
	mov.b64 	%rd7844, {%r7013, %r7012};
	xor.b64  	%rd7845, %rd7843, %rd7844;
	shr.u64 	%rd7846, %rd7824, 6;
	xor.b64  	%rd7847, %rd7845, %rd7846;
	add.s64 	%rd7848, %rd7842, %rd7522;
	add.s64 	%rd7849, %rd7848, %rd7729;
	add.s64 	%rd7850, %rd7849, %rd7847;
	mov.b64 	{%r7014, %r7015}, %rd7568;
	shf.l.wrap.b32 	%r7016, %r7015, %r7014, 31;
	shf.l.wrap.b32 	%r7017, %r7014, %r7015, 31;
	mov.b64 	%rd7851, {%r7017, %r7016};
	shf.l.wrap.b32 	%r7018, %r7015, %r7014, 24;
	shf.l.wrap.b32 	%r7019, %r7014, %r7015, 24;
	mov.b64 	%rd7852, {%r7019, %r7018};
	xor.b64  	%rd7853, %rd7851, %rd7852;
	shr.u64 	%rd7854, %rd7568, 7;
	xor.b64  	%rd7855, %rd7853, %rd7854;
	mov.b64 	{%r7020, %r7021}, %rd7837;
	shf.l.wrap.b32 	%r7022, %r7021, %r7020, 13;
	shf.l.wrap.b32 	%r7023, %r7020, %r7021, 13;
	mov.b64 	%rd7856, {%r7023, %r7022};
	shf.l.wrap.b32 	%r7024, %r7020, %r7021, 3;
	shf.l.wrap.b32 	%r7025, %r7021, %r7020, 3;
	mov.b64 	%rd7857, {%r7025, %r7024};
	xor.b64  	%rd7858, %rd7856, %rd7857;
	shr.u64 	%rd7859, %rd7837, 6;
	xor.b64  	%rd7860, %rd7858, %rd7859;
	add.s64 	%rd7861, %rd7855, %rd7545;
	add.s64 	%rd7862, %rd7861, %rd7752;
	add.s64 	%rd7863, %rd7862, %rd7860;
	mov.b64 	{%r7026, %r7027}, %rd7591;
	shf.l.wrap.b32 	%r7028, %r7027, %r7026, 31;
	shf.l.wrap.b32 	%r7029, %r7026, %r7027, 31;
	mov.b64 	%rd7864, {%r7029, %r7028};
	shf.l.wrap.b32 	%r7030, %r7027, %r7026, 24;
	shf.l.wrap.b32 	%r7031, %r7026, %r7027, 24;
	mov.b64 	%rd7865, {%r7031, %r7030};
	xor.b64  	%rd7866, %rd7864, %rd7865;
	shr.u64 	%rd7867, %rd7591, 7;
	xor.b64  	%rd7868, %rd7866, %rd7867;
	mov.b64 	{%r7032, %r7033}, %rd7850;
	shf.l.wrap.b32 	%r7034, %r7033, %r7032, 13;
	shf.l.wrap.b32 	%r7035, %r7032, %r7033, 13;
	mov.b64 	%rd7869, {%r7035, %r7034};
	shf.l.wrap.b32 	%r7036, %r7032, %r7033, 3;
	shf.l.wrap.b32 	%r7037, %r7033, %r7032, 3;
	mov.b64 	%rd7870, {%r7037, %r7036};
	xor.b64  	%rd7871, %rd7869, %rd7870;
	shr.u64 	%rd7872, %rd7850, 6;
	xor.b64  	%rd7873, %rd7871, %rd7872;
	add.s64 	%rd7874, %rd7868, %rd7568;
	add.s64 	%rd7875, %rd7874, %rd7775;
	add.s64 	%rd7876, %rd7875, %rd7873;
	mov.b64 	{%r7038, %r7039}, %rd7614;
	shf.l.wrap.b32 	%r7040, %r7039, %r7038, 31;
	shf.l.wrap.b32 	%r7041, %r7038, %r7039, 31;
	mov.b64 	%rd7877, {%r7041, %r7040};
	shf.l.wrap.b32 	%r7042, %r7039, %r7038, 24;
	shf.l.wrap.b32 	%r7043, %r7038, %r7039, 24;
	mov.b64 	%rd7878, {%r7043, %r7042};
	xor.b64  	%rd7879, %rd7877, %rd7878;
	shr.u64 	%rd7880, %rd7614, 7;
	xor.b64  	%rd7881, %rd7879, %rd7880;
	mov.b64 	{%r7044, %r7045}, %rd7863;
	shf.l.wrap.b32 	%r7046, %r7045, %r7044, 13;
	shf.l.wrap.b32 	%r7047, %r7044, %r7045, 13;
	mov.b64 	%rd7882, {%r7047, %r7046};
	shf.l.wrap.b32 	%r7048, %r7044, %r7045, 3;
	shf.l.wrap.b32 	%r7049, %r7045, %r7044, 3;
	mov.b64 	%rd7883, {%r7049, %r7048};
	xor.b64  	%rd7884, %rd7882, %rd7883;
	shr.u64 	%rd7885, %rd7863, 6;
	xor.b64  	%rd7886, %rd7884, %rd7885;
	add.s64 	%rd7887, %rd7881, %rd7591;
	add.s64 	%rd7888, %rd7887, %rd7798;
	add.s64 	%rd7889, %rd7888, %rd7886;
	mov.b64 	{%r7050, %r7051}, %rd7637;
	shf.l.wrap.b32 	%r7052, %r7051, %r7050, 31;
	shf.l.wrap.b32 	%r7053, %r7050, %r7051, 31;
	mov.b64 	%rd7890, {%r7053, %r7052};
	shf.l.wrap.b32 	%r7054, %r7051, %r7050, 24;
	shf.l.wrap.b32 	%r7055, %r7050, %r7051, 24;
	mov.b64 	%rd7891, {%r7055, %r7054};
	xor.b64  	%rd7892, %rd7890, %rd7891;
	shr.u64 	%rd7893, %rd7637, 7;
	xor.b64  	%rd7894, %rd7892, %rd7893;
	mov.b64 	{%r7056, %r7057}, %rd7876;
	shf.l.wrap.b32 	%r7058, %r7057, %r7056, 13;
	shf.l.wrap.b32 	%r7059, %r7056, %r7057, 13;
	mov.b64 	%rd7895, {%r7059, %r7058};
	shf.l.wrap.b32 	%r7060, %r7056, %r7057, 3;
	shf.l.wrap.b32 	%r7061, %r7057, %r7056, 3;
	mov.b64 	%rd7896, {%r7061, %r7060};
	xor.b64  	%rd7897, %rd7895, %rd7896;
	shr.u64 	%rd7898, %rd7876, 6;
	xor.b64  	%rd7899, %rd7897, %rd7898;
	add.s64 	%rd7900, %rd7894, %rd7614;
	add.s64 	%rd7901, %rd7900, %rd7811;
	add.s64 	%rd7902, %rd7901, %rd7899;
	mov.b64 	{%r7062, %r7063}, %rd7660;
	shf.l.wrap.b32 	%r7064, %r7063, %r7062, 31;
	shf.l.wrap.b32 	%r7065, %r7062, %r7063, 31;
	mov.b64 	%rd7903, {%r7065, %r7064};
	shf.l.wrap.b32 	%r7066, %r7063, %r7062, 24;
	shf.l.wrap.b32 	%r7067, %r7062, %r7063, 24;
	mov.b64 	%rd7904, {%r7067, %r7066};
	xor.b64  	%rd7905, %rd7903, %rd7904;
	shr.u64 	%rd7906, %rd7660, 7;
	xor.b64  	%rd7907, %rd7905, %rd7906;
	mov.b64 	{%r7068, %r7069}, %rd7889;
	shf.l.wrap.b32 	%r7070, %r7069, %r7068, 13;
	shf.l.wrap.b32 	%r7071, %r7068, %r7069, 13;
	mov.b64 	%rd7908, {%r7071, %r7070};
	shf.l.wrap.b32 	%r7072, %r7068, %r7069, 3;
	shf.l.wrap.b32 	%r7073, %r7069, %r7068, 3;
	mov.b64 	%rd7909, {%r7073, %r7072};
	xor.b64  	%rd7910, %rd7908, %rd7909;
	shr.u64 	%rd7911, %rd7889, 6;
	xor.b64  	%rd7912, %rd7910, %rd7911;
	add.s64 	%rd7913, %rd7907, %rd7637;
	add.s64 	%rd7914, %rd7913, %rd7824;
	add.s64 	%rd7915, %rd7914, %rd7912;
	mov.b64 	{%r7074, %r7075}, %rd7683;
	shf.l.wrap.b32 	%r7076, %r7075, %r7074, 31;
	shf.l.wrap.b32 	%r7077, %r7074, %r7075, 31;
	mov.b64 	%rd7916, {%r7077, %r7076};
	shf.l.wrap.b32 	%r7078, %r7075, %r7074, 24;
	shf.l.wrap.b32 	%r7079, %r7074, %r7075, 24;
	mov.b64 	%rd7917, {%r7079, %r7078};
	xor.b64  	%rd7918, %rd7916, %rd7917;
	shr.u64 	%rd7919, %rd7683, 7;
	xor.b64  	%rd7920, %rd7918, %rd7919;
	mov.b64 	{%r7080, %r7081}, %rd7902;
	shf.l.wrap.b32 	%r7082, %r7081, %r7080, 13;
	shf.l.wrap.b32 	%r7083, %r7080, %r7081, 13;
	mov.b64 	%rd7921, {%r7083, %r7082};
	shf.l.wrap.b32 	%r7084, %r7080, %r7081, 3;
	shf.l.wrap.b32 	%r7085, %r7081, %r7080, 3;
	mov.b64 	%rd7922, {%r7085, %r7084};
	xor.b64  	%rd7923, %rd7921, %rd7922;
	shr.u64 	%rd7924, %rd7902, 6;
	xor.b64  	%rd7925, %rd7923, %rd7924;
	add.s64 	%rd7926, %rd7920, %rd7660;
	add.s64 	%rd7927, %rd7926, %rd7837;
	add.s64 	%rd7928, %rd7927, %rd7925;
	mov.b64 	{%r7086, %r7087}, %rd7706;
	shf.l.wrap.b32 	%r7088, %r7087, %r7086, 31;
	shf.l.wrap.b32 	%r7089, %r7086, %r7087, 31;
	mov.b64 	%rd7929, {%r7089, %r7088};
	shf.l.wrap.b32 	%r7090, %r7087, %r7086, 24;
	shf.l.wrap.b32 	%r7091, %r7086, %r7087, 24;
	mov.b64 	%rd7930, {%r7091, %r7090};
	xor.b64  	%rd7931, %rd7929, %rd7930;
	shr.u64 	%rd7932, %rd7706, 7;
	xor.b64  	%rd7933, %rd7931, %rd7932;
	mov.b64 	{%r7092, %r7093}, %rd7915;
	shf.l.wrap.b32 	%r7094, %r7093, %r7092, 13;
	shf.l.wrap.b32 	%r7095, %r7092, %r7093, 13;
	mov.b64 	%rd7934, {%r7095, %r7094};
	shf.l.wrap.b32 	%r7096, %r7092, %r7093, 3;
	shf.l.wrap.b32 	%r7097, %r7093, %r7092, 3;
	mov.b64 	%rd7935, {%r7097, %r7096};
	xor.b64  	%rd7936, %rd7934, %rd7935;
	shr.u64 	%rd7937, %rd7915, 6;
	xor.b64  	%rd7938, %rd7936, %rd7937;
	add.s64 	%rd7939, %rd7933, %rd7683;
	add.s64 	%rd7940, %rd7939, %rd7850;
	add.s64 	%rd7941, %rd7940, %rd7938;
	mov.b64 	{%r7098, %r7099}, %rd7729;
	shf.l.wrap.b32 	%r7100, %r7099, %r7098, 31;
	shf.l.wrap.b32 	%r7101, %r7098, %r7099, 31;
	mov.b64 	%rd7942, {%r7101, %r7100};
	shf.l.wrap.b32 	%r7102, %r7099, %r7098, 24;
	shf.l.wrap.b32 	%r7103, %r7098, %r7099, 24;
	mov.b64 	%rd7943, {%r7103, %r7102};
	xor.b64  	%rd7944, %rd7942, %rd7943;
	shr.u64 	%rd7945, %rd7729, 7;
	xor.b64  	%rd7946, %rd7944, %rd7945;
	mov.b64 	{%r7104, %r7105}, %rd7928;
	shf.l.wrap.b32 	%r7106, %r7105, %r7104, 13;
	shf.l.wrap.b32 	%r7107, %r7104, %r7105, 13;
	mov.b64 	%rd7947, {%r7107, %r7106};
	shf.l.wrap.b32 	%r7108, %r7104, %r7105, 3;
	shf.l.wrap.b32 	%r7109, %r7105, %r7104, 3;
	mov.b64 	%rd7948, {%r7109, %r7108};
	xor.b64  	%rd7949, %rd7947, %rd7948;
	shr.u64 	%rd7950, %rd7928, 6;
	xor.b64  	%rd7951, %rd7949, %rd7950;
	add.s64 	%rd7952, %rd7946, %rd7706;
	add.s64 	%rd7953, %rd7952, %rd7863;
	add.s64 	%rd7954, %rd7953, %rd7951;
	mov.b64 	{%r7110, %r7111}, %rd7752;
	shf.l.wrap.b32 	%r7112, %r7111, %r7110, 31;
	shf.l.wrap.b32 	%r7113, %r7110, %r7111, 31;
	mov.b64 	%rd7955, {%r7113, %r7112};
	shf.l.wrap.b32 	%r7114, %r7111, %r7110, 24;
	shf.l.wrap.b32 	%r7115, %r7110, %r7111, 24;
	mov.b64 	%rd7956, {%r7115, %r7114};
	xor.b64  	%rd7957, %rd7955, %rd7956;
	shr.u64 	%rd7958, %rd7752, 7;
	xor.b64  	%rd7959, %rd7957, %rd7958;
	mov.b64 	{%r7116, %r7117}, %rd7941;
	shf.l.wrap.b32 	%r7118, %r7117, %r7116, 13;
	shf.l.wrap.b32 	%r7119, %r7116, %r7117, 13;
	mov.b64 	%rd7960, {%r7119, %r7118};
	shf.l.wrap.b32 	%r7120, %r7116, %r7117, 3;
	shf.l.wrap.b32 	%r7121, %r7117, %r7116, 3;
	mov.b64 	%rd7961, {%r7121, %r7120};
	xor.b64  	%rd7962, %rd7960, %rd7961;
	shr.u64 	%rd7963, %rd7941, 6;
	xor.b64  	%rd7964, %rd7962, %rd7963;
	add.s64 	%rd7965, %rd7959, %rd7729;
	add.s64 	%rd7966, %rd7965, %rd7876;
	add.s64 	%rd7967, %rd7966, %rd7964;
	shf.l.wrap.b32 	%r7122, %r6973, %r6972, 31;
	shf.l.wrap.b32 	%r7123, %r6972, %r6973, 31;
	mov.b64 	%rd7968, {%r7123, %r7122};
	shf.l.wrap.b32 	%r7124, %r6973, %r6972, 24;
	shf.l.wrap.b32 	%r7125, %r6972, %r6973, 24;
	mov.b64 	%rd7969, {%r7125, %r7124};
	xor.b64  	%rd7970, %rd7968, %rd7969;
	shr.u64 	%rd7971, %rd7775, 7;
	xor.b64  	%rd7972, %rd7970, %rd7971;
	mov.b64 	{%r7126, %r7127}, %rd7954;
	shf.l.wrap.b32 	%r7128, %r7127, %r7126, 13;
	shf.l.wrap.b32 	%r7129, %r7126, %r7127, 13;
	mov.b64 	%rd7973, {%r7129, %r7128};
	shf.l.wrap.b32 	%r7130, %r7126, %r7127, 3;
	shf.l.wrap.b32 	%r7131, %r7127, %r7126, 3;
	mov.b64 	%rd7974, {%r7131, %r7130};
	xor.b64  	%rd7975, %rd7973, %rd7974;
	shr.u64 	%rd7976, %rd7954, 6;
	xor.b64  	%rd7977, %rd7975, %rd7976;
	add.s64 	%rd7978, %rd7972, %rd7752;
	add.s64 	%rd7979, %rd7978, %rd7889;
	add.s64 	%rd7980, %rd7979, %rd7977;
	shf.l.wrap.b32 	%r7132, %r6985, %r6984, 31;
	shf.l.wrap.b32 	%r7133, %r6984, %r6985, 31;
	mov.b64 	%rd7981, {%r7133, %r7132};
	shf.l.wrap.b32 	%r7134, %r6985, %r6984, 24;
	shf.l.wrap.b32 	%r7135, %r6984, %r6985, 24;
	mov.b64 	%rd7982, {%r7135, %r7134};
	xor.b64  	%rd7983, %rd7981, %rd7982;
	shr.u64 	%rd7984, %rd7798, 7;
	xor.b64  	%rd7985, %rd7983, %rd7984;
	mov.b64 	{%r7136, %r7137}, %rd7967;
	shf.l.wrap.b32 	%r7138, %r7137, %r7136, 13;
	shf.l.wrap.b32 	%r7139, %r7136, %r7137, 13;
	mov.b64 	%rd7986, {%r7139, %r7138};
	shf.l.wrap.b32 	%r7140, %r7136, %r7137, 3;
	shf.l.wrap.b32 	%r7141, %r7137, %r7136, 3;
	mov.b64 	%rd7987, {%r7141, %r7140};
	xor.b64  	%rd7988, %rd7986, %rd7987;
	shr.u64 	%rd7989, %rd7967, 6;
	xor.b64  	%rd7990, %rd7988, %rd7989;
	add.s64 	%rd7991, %rd7985, %rd7775;
	add.s64 	%rd7992, %rd7991, %rd7902;
	add.s64 	%rd7993, %rd7992, %rd7990;
	shf.l.wrap.b32 	%r7142, %r6997, %r6996, 31;
	shf.l.wrap.b32 	%r7143, %r6996, %r6997, 31;
	mov.b64 	%rd7994, {%r7143, %r7142};
	shf.l.wrap.b32 	%r7144, %r6997, %r6996, 24;
	shf.l.wrap.b32 	%r7145, %r6996, %r6997, 24;
	mov.b64 	%rd7995, {%r7145, %r7144};
	xor.b64  	%rd7996, %rd7994, %rd7995;
	shr.u64 	%rd7997, %rd7811, 7;
	xor.b64  	%rd7998, %rd7996, %rd7997;
	mov.b64 	{%r7146, %r7147}, %rd7980;
	shf.l.wrap.b32 	%r7148, %r7147, %r7146, 13;
	shf.l.wrap.b32 	%r7149, %r7146, %r7147, 13;
	mov.b64 	%rd7999, {%r7149, %r7148};
	shf.l.wrap.b32 	%r7150, %r7146, %r7147, 3;
	shf.l.wrap.b32 	%r7151, %r7147, %r7146, 3;
	mov.b64 	%rd8000, {%r7151, %r7150};
	xor.b64  	%rd8001, %rd7999, %rd8000;
	shr.u64 	%rd8002, %rd7980, 6;
	xor.b64  	%rd8003, %rd8001, %rd8002;
	add.s64 	%rd8004, %rd7998, %rd7798;
	add.s64 	%rd8005, %rd8004, %rd7915;
	add.s64 	%rd8006, %rd8005, %rd8003;
	shf.l.wrap.b32 	%r7152, %r7009, %r7008, 31;
	shf.l.wrap.b32 	%r7153, %r7008, %r7009, 31;
	mov.b64 	%rd8007, {%r7153, %r7152};
	shf.l.wrap.b32 	%r7154, %r7009, %r7008, 24;
	shf.l.wrap.b32 	%r7155, %r7008, %r7009, 24;
	mov.b64 	%rd8008, {%r7155, %r7154};
	xor.b64  	%rd8009, %rd8007, %rd8008;
	shr.u64 	%rd8010, %rd7824, 7;
	xor.b64  	%rd8011, %rd8009, %rd8010;
	mov.b64 	{%r7156, %r7157}, %rd7993;
	shf.l.wrap.b32 	%r7158, %r7157, %r7156, 13;
	shf.l.wrap.b32 	%r7159, %r7156, %r7157, 13;
	mov.b64 	%rd8012, {%r7159, %r7158};
	shf.l.wrap.b32 	%r7160, %r7156, %r7157, 3;
	shf.l.wrap.b32 	%r7161, %r7157, %r7156, 3;
	mov.b64 	%rd8013, {%r7161, %r7160};
	xor.b64  	%rd8014, %rd8012, %rd8013;
	shr.u64 	%rd8015, %rd7993, 6;
	xor.b64  	%rd8016, %rd8014, %rd8015;
	add.s64 	%rd8017, %rd8011, %rd7811;
	add.s64 	%rd8018, %rd8017, %rd7928;
	add.s64 	%rd8019, %rd8018, %rd8016;
	shf.l.wrap.b32 	%r7162, %r7021, %r7020, 31;
	shf.l.wrap.b32 	%r7163, %r7020, %r7021, 31;
	mov.b64 	%rd8020, {%r7163, %r7162};
	shf.l.wrap.b32 	%r7164, %r7021, %r7020, 24;
	shf.l.wrap.b32 	%r7165, %r7020, %r7021, 24;
	mov.b64 	%rd8021, {%r7165, %r7164};
	xor.b64  	%rd8022, %rd8020, %rd8021;
	shr.u64 	%rd8023, %rd7837, 7;
	xor.b64  	%rd8024, %rd8022, %rd8023;
	mov.b64 	{%r7166, %r7167}, %rd8006;
	shf.l.wrap.b32 	%r7168, %r7167, %r7166, 13;
	shf.l.wrap.b32 	%r7169, %r7166, %r7167, 13;
	mov.b64 	%rd8025, {%r7169, %r7168};
	shf.l.wrap.b32 	%r7170, %r7166, %r7167, 3;
	shf.l.wrap.b32 	%r7171, %r7167, %r7166, 3;
	mov.b64 	%rd8026, {%r7171, %r7170};
	xor.b64  	%rd8027, %rd8025, %rd8026;
	shr.u64 	%rd8028, %rd8006, 6;
	xor.b64  	%rd8029, %rd8027, %rd8028;
	add.s64 	%rd8030, %rd8024, %rd7824;
	add.s64 	%rd8031, %rd8030, %rd7941;
	add.s64 	%rd8032, %rd8031, %rd8029;
	shf.l.wrap.b32 	%r7172, %r7033, %r7032, 31;
	shf.l.wrap.b32 	%r7173, %r7032, %r7033, 31;
	mov.b64 	%rd8033, {%r7173, %r7172};
	shf.l.wrap.b32 	%r7174, %r7033, %r7032, 24;
	shf.l.wrap.b32 	%r7175, %r7032, %r7033, 24;
	mov.b64 	%rd8034, {%r7175, %r7174};
	xor.b64  	%rd8035, %rd8033, %rd8034;
	shr.u64 	%rd8036, %rd7850, 7;
	xor.b64  	%rd8037, %rd8035, %rd8036;
	mov.b64 	{%r7176, %r7177}, %rd8019;
	shf.l.wrap.b32 	%r7178, %r7177, %r7176, 13;
	shf.l.wrap.b32 	%r7179, %r7176, %r7177, 13;
	mov.b64 	%rd8038, {%r7179, %r7178};
	shf.l.wrap.b32 	%r7180, %r7176, %r7177, 3;
	shf.l.wrap.b32 	%r7181, %r7177, %r7176, 3;
	mov.b64 	%rd8039, {%r7181, %r7180};
	xor.b64  	%rd8040, %rd8038, %rd8039;
	shr.u64 	%rd8041, %rd8019, 6;
	xor.b64  	%rd8042, %rd8040, %rd8041;
	add.s64 	%rd8043, %rd8037, %rd7837;
	add.s64 	%rd8044, %rd8043, %rd7954;
	add.s64 	%rd8045, %rd8044, %rd8042;
	shf.l.wrap.b32 	%r7182, %r7045, %r7044, 31;
	shf.l.wrap.b32 	%r7183, %r7044, %r7045, 31;
	mov.b64 	%rd8046, {%r7183, %r7182};
	shf.l.wrap.b32 	%r7184, %r7045, %r7044, 24;
	shf.l.wrap.b32 	%r7185, %r7044, %r7045, 24;
	mov.b64 	%rd8047, {%r7185, %r7184};
	xor.b64  	%rd8048, %rd8046, %rd8047;
	shr.u64 	%rd8049, %rd7863, 7;
	xor.b64  	%rd8050, %rd8048, %rd8049;
	mov.b64 	{%r7186, %r7187}, %rd8032;
	shf.l.wrap.b32 	%r7188, %r7187, %r7186, 13;
	shf.l.wrap.b32 	%r7189, %r7186, %r7187, 13;
	mov.b64 	%rd8051, {%r7189, %r7188};
	shf.l.wrap.b32 	%r7190, %r7186, %r7187, 3;
	shf.l.wrap.b32 	%r7191, %r7187, %r7186, 3;
	mov.b64 	%rd8052, {%r7191, %r7190};
	xor.b64  	%rd8053, %rd8051, %rd8052;
	shr.u64 	%rd8054, %rd8032, 6;
	xor.b64  	%rd8055, %rd8053, %rd8054;
	add.s64 	%rd8056, %rd8050, %rd7850;
	add.s64 	%rd8057, %rd8056, %rd7967;
	add.s64 	%rd8058, %rd8057, %rd8055;
	shf.l.wrap.b32 	%r7192, %r7057, %r7056, 31;
	shf.l.wrap.b32 	%r7193, %r7056, %r7057, 31;
	mov.b64 	%rd8059, {%r7193, %r7192};
	shf.l.wrap.b32 	%r7194, %r7057, %r7056, 24;
	shf.l.wrap.b32 	%r7195, %r7056, %r7057, 24;
	mov.b64 	%rd8060, {%r7195, %r7194};
	xor.b64  	%rd8061, %rd8059, %rd8060;
	shr.u64 	%rd8062, %rd7876, 7;
	xor.b64  	%rd8063, %rd8061, %rd8062;
	mov.b64 	{%r7196, %r7197}, %rd8045;
	shf.l.wrap.b32 	%r7198, %r7197, %r7196, 13;
	shf.l.wrap.b32 	%r7199, %r7196, %r7197, 13;
	mov.b64 	%rd8064, {%r7199, %r7198};
	shf.l.wrap.b32 	%r7200, %r7196, %r7197, 3;
	shf.l.wrap.b32 	%r7201, %r7197, %r7196, 3;
	mov.b64 	%rd8065, {%r7201, %r7200};
	xor.b64  	%rd8066, %rd8064, %rd8065;
	shr.u64 	%rd8067, %rd8045, 6;
	xor.b64  	%rd8068, %rd8066, %rd8067;
	add.s64 	%rd8069, %rd8063, %rd7863;
	add.s64 	%rd8070, %rd8069, %rd7980;
	add.s64 	%rd8071, %rd8070, %rd8068;
	shf.l.wrap.b32 	%r7202, %r7069, %r7068, 31;
	shf.l.wrap.b32 	%r7203, %r7068, %r7069, 31;
	mov.b64 	%rd8072, {%r7203, %r7202};
	shf.l.wrap.b32 	%r7204, %r7069, %r7068, 24;
	shf.l.wrap.b32 	%r7205, %r7068, %r7069, 24;
	mov.b64 	%rd8073, {%r7205, %r7204};
	xor.b64  	%rd8074, %rd8072, %rd8073;
	shr.u64 	%rd8075, %rd7889, 7;
	xor.b64  	%rd8076, %rd8074, %rd8075;
	mov.b64 	{%r7206, %r7207}, %rd8058;
	shf.l.wrap.b32 	%r7208, %r7207, %r7206, 13;
	shf.l.wrap.b32 	%r7209, %r7206, %r7207, 13;
	mov.b64 	%rd8077, {%r7209, %r7208};
	shf.l.wrap.b32 	%r7210, %r7206, %r7207, 3;
	shf.l.wrap.b32 	%r7211, %r7207, %r7206, 3;
	mov.b64 	%rd8078, {%r7211, %r7210};
	xor.b64  	%rd8079, %rd8077, %rd8078;
	shr.u64 	%rd8080, %rd8058, 6;
	xor.b64  	%rd8081, %rd8079, %rd8080;
	add.s64 	%rd8082, %rd8076, %rd7876;
	add.s64 	%rd8083, %rd8082, %rd7993;
	add.s64 	%rd8084, %rd8083, %rd8081;
	shf.l.wrap.b32 	%r7212, %r7081, %r7080, 31;
	shf.l.wrap.b32 	%r7213, %r7080, %r7081, 31;
	mov.b64 	%rd8085, {%r7213, %r7212};
	shf.l.wrap.b32 	%r7214, %r7081, %r7080, 24;
	shf.l.wrap.b32 	%r7215, %r7080, %r7081, 24;
	mov.b64 	%rd8086, {%r7215, %r7214};
	xor.b64  	%rd8087, %rd8085, %rd8086;
	shr.u64 	%rd8088, %rd7902, 7;
	xor.b64  	%rd8089, %rd8087, %rd8088;
	mov.b64 	{%r7216, %r7217}, %rd8071;
	shf.l.wrap.b32 	%r7218, %r7217, %r7216, 13;
	shf.l.wrap.b32 	%r7219, %r7216, %r7217, 13;
	mov.b64 	%rd8090, {%r7219, %r7218};
	shf.l.wrap.b32 	%r7220, %r7216, %r7217, 3;
	shf.l.wrap.b32 	%r7221, %r7217, %r7216, 3;
	mov.b64 	%rd8091, {%r7221, %r7220};
	xor.b64  	%rd8092, %rd8090, %rd8091;
	shr.u64 	%rd8093, %rd8071, 6;
	xor.b64  	%rd8094, %rd8092, %rd8093;
	add.s64 	%rd8095, %rd8089, %rd7889;
	add.s64 	%rd8096, %rd8095, %rd8006;
	add.s64 	%rd8097, %rd8096, %rd8094;
	shf.l.wrap.b32 	%r7222, %r7093, %r7092, 31;
	shf.l.wrap.b32 	%r7223, %r7092, %r7093, 31;
	mov.b64 	%rd8098, {%r7223, %r7222};
	shf.l.wrap.b32 	%r7224, %r7093, %r7092, 24;
	shf.l.wrap.b32 	%r7225, %r7092, %r7093, 24;
	mov.b64 	%rd8099, {%r7225, %r7224};
	xor.b64  	%rd8100, %rd8098, %rd8099;
	shr.u64 	%rd8101, %rd7915, 7;
	xor.b64  	%rd8102, %rd8100, %rd8101;
	mov.b64 	{%r7226, %r7227}, %rd8084;
	shf.l.wrap.b32 	%r7228, %r7227, %r7226, 13;
	shf.l.wrap.b32 	%r7229, %r7226, %r7227, 13;
	mov.b64 	%rd8103, {%r7229, %r7228};
	shf.l.wrap.b32 	%r7230, %r7226, %r7227, 3;
	shf.l.wrap.b32 	%r7231, %r7227, %r7226, 3;
	mov.b64 	%rd8104, {%r7231, %r7230};
	xor.b64  	%rd8105, %rd8103, %rd8104;
	shr.u64 	%rd8106, %rd8084, 6;
	xor.b64  	%rd8107, %rd8105, %rd8106;
	add.s64 	%rd8108, %rd8102, %rd7902;
	add.s64 	%rd8109, %rd8108, %rd8019;
	add.s64 	%rd8110, %rd8109, %rd8107;
	shf.l.wrap.b32 	%r7232, %r7105, %r7104, 31;
	shf.l.wrap.b32 	%r7233, %r7104, %r7105, 31;
	mov.b64 	%rd8111, {%r7233, %r7232};
	shf.l.wrap.b32 	%r7234, %r7105, %r7104, 24;
	shf.l.wrap.b32 	%r7235, %r7104, %r7105, 24;
	mov.b64 	%rd8112, {%r7235, %r7234};
	xor.b64  	%rd8113, %rd8111, %rd8112;
	shr.u64 	%rd8114, %rd7928, 7;
	xor.b64  	%rd8115, %rd8113, %rd8114;
	mov.b64 	{%r7236, %r7237}, %rd8097;
	shf.l.wrap.b32 	%r7238, %r7237, %r7236, 13;
	shf.l.wrap.b32 	%r7239, %r7236, %r7237, 13;
	mov.b64 	%rd8116, {%r7239, %r7238};
	shf.l.wrap.b32 	%r7240, %r7236, %r7237, 3;
	shf.l.wrap.b32 	%r7241, %r7237, %r7236, 3;
	mov.b64 	%rd8117, {%r7241, %r7240};
	xor.b64  	%rd8118, %rd8116, %rd8117;
	shr.u64 	%rd8119, %rd8097, 6;
	xor.b64  	%rd8120, %rd8118, %rd8119;
	add.s64 	%rd8121, %rd8115, %rd7915;
	add.s64 	%rd8122, %rd8121, %rd8032;
	add.s64 	%rd8123, %rd8122, %rd8120;
	shf.l.wrap.b32 	%r7242, %r7117, %r7116, 31;
	shf.l.wrap.b32 	%r7243, %r7116, %r7117, 31;
	mov.b64 	%rd8124, {%r7243, %r7242};
	shf.l.wrap.b32 	%r7244, %r7117, %r7116, 24;
	shf.l.wrap.b32 	%r7245, %r7116, %r7117, 24;
	mov.b64 	%rd8125, {%r7245, %r7244};
	xor.b64  	%rd8126, %rd8124, %rd8125;
	shr.u64 	%rd8127, %rd7941, 7;
	xor.b64  	%rd8128, %rd8126, %rd8127;
	mov.b64 	{%r7246, %r7247}, %rd8110;
	shf.l.wrap.b32 	%r7248, %r7247, %r7246, 13;
	shf.l.wrap.b32 	%r7249, %r7246, %r7247, 13;
	mov.b64 	%rd8129, {%r7249, %r7248};
	shf.l.wrap.b32 	%r7250, %r7246, %r7247, 3;
	shf.l.wrap.b32 	%r7251, %r7247, %r7246, 3;
	mov.b64 	%rd8130, {%r7251, %r7250};
	xor.b64  	%rd8131, %rd8129, %rd8130;
	shr.u64 	%rd8132, %rd8110, 6;
	xor.b64  	%rd8133, %rd8131, %rd8132;
	add.s64 	%rd8134, %rd8128, %rd7928;
	add.s64 	%rd8135, %rd8134, %rd8045;
	add.s64 	%rd8136, %rd8135, %rd8133;
	shf.l.wrap.b32 	%r7252, %r7127, %r7126, 31;
	shf.l.wrap.b32 	%r7253, %r7126, %r7127, 31;
	mov.b64 	%rd8137, {%r7253, %r7252};
	shf.l.wrap.b32 	%r7254, %r7127, %r7126, 24;
	shf.l.wrap.b32 	%r7255, %r7126, %r7127, 24;
	mov.b64 	%rd8138, {%r7255, %r7254};
	xor.b64  	%rd8139, %rd8137, %rd8138;
	shr.u64 	%rd8140, %rd7954, 7;
	xor.b64  	%rd8141, %rd8139, %rd8140;
	mov.b64 	{%r7256, %r7257}, %rd8123;
	shf.l.wrap.b32 	%r7258, %r7257, %r7256, 13;
	shf.l.wrap.b32 	%r7259, %r7256, %r7257, 13;
	mov.b64 	%rd8142, {%r7259, %r7258};
	shf.l.wrap.b32 	%r7260, %r7256, %r7257, 3;
	shf.l.wrap.b32 	%r7261, %r7257, %r7256, 3;
	mov.b64 	%rd8143, {%r7261, %r7260};
	xor.b64  	%rd8144, %rd8142, %rd8143;
	shr.u64 	%rd8145, %rd8123, 6;
	xor.b64  	%rd8146, %rd8144, %rd8145;
	add.s64 	%rd8147, %rd8141, %rd7941;
	add.s64 	%rd8148, %rd8147, %rd8058;
	add.s64 	%rd8149, %rd8148, %rd8146;
	shf.l.wrap.b32 	%r7262, %r7137, %r7136, 31;
	shf.l.wrap.b32 	%r7263, %r7136, %r7137, 31;
	mov.b64 	%rd8150, {%r7263, %r7262};
	shf.l.wrap.b32 	%r7264, %r7137, %r7136, 24;
	shf.l.wrap.b32 	%r7265, %r7136, %r7137, 24;
	mov.b64 	%rd8151, {%r7265, %r7264};
	xor.b64  	%rd8152, %rd8150, %rd8151;
	shr.u64 	%rd8153, %rd7967, 7;
	xor.b64  	%rd8154, %rd8152, %rd8153;
	mov.b64 	{%r7266, %r7267}, %rd8136;
	shf.l.wrap.b32 	%r7268, %r7267, %r7266, 13;
	shf.l.wrap.b32 	%r7269, %r7266, %r7267, 13;
	mov.b64 	%rd8155, {%r7269, %r7268};
	shf.l.wrap.b32 	%r7270, %r7266, %r7267, 3;
	shf.l.wrap.b32 	%r7271, %r7267, %r7266, 3;
	mov.b64 	%rd8156, {%r7271, %r7270};
	xor.b64  	%rd8157, %rd8155, %rd8156;
	shr.u64 	%rd8158, %rd8136, 6;
	xor.b64  	%rd8159, %rd8157, %rd8158;
	add.s64 	%rd8160, %rd8154, %rd7954;
	add.s64 	%rd8161, %rd8160, %rd8071;
	add.s64 	%rd8162, %rd8161, %rd8159;
	shf.l.wrap.b32 	%r7272, %r7147, %r7146, 31;
	shf.l.wrap.b32 	%r7273, %r7146, %r7147, 31;
	mov.b64 	%rd8163, {%r7273, %r7272};
	shf.l.wrap.b32 	%r7274, %r7147, %r7146, 24;
	shf.l.wrap.b32 	%r7275, %r7146, %r7147, 24;
	mov.b64 	%rd8164, {%r7275, %r7274};
	xor.b64  	%rd8165, %rd8163, %rd8164;
	shr.u64 	%rd8166, %rd7980, 7;
	xor.b64  	%rd8167, %rd8165, %rd8166;
	mov.b64 	{%r7276, %r7277}, %rd8149;
	shf.l.wrap.b32 	%r7278, %r7277, %r7276, 13;
	shf.l.wrap.b32 	%r7279, %r7276, %r7277, 13;
	mov.b64 	%rd8168, {%r7279, %r7278};
	shf.l.wrap.b32 	%r7280, %r7276, %r7277, 3;
	shf.l.wrap.b32 	%r7281, %r7277, %r7276, 3;
	mov.b64 	%rd8169, {%r7281, %r7280};
	xor.b64  	%rd8170, %rd8168, %rd8169;
	shr.u64 	%rd8171, %rd8149, 6;
	xor.b64  	%rd8172, %rd8170, %rd8171;
	add.s64 	%rd8173, %rd8167, %rd7967;
	add.s64 	%rd8174, %rd8173, %rd8084;
	add.s64 	%rd8175, %rd8174, %rd8172;
	shf.l.wrap.b32 	%r7282, %r7157, %r7156, 31;
	shf.l.wrap.b32 	%r7283, %r7156, %r7157, 31;
	mov.b64 	%rd8176, {%r7283, %r7282};
	shf.l.wrap.b32 	%r7284, %r7157, %r7156, 24;
	shf.l.wrap.b32 	%r7285, %r7156, %r7157, 24;
	mov.b64 	%rd8177, {%r7285, %r7284};
	xor.b64  	%rd8178, %rd8176, %rd8177;
	shr.u64 	%rd8179, %rd7993, 7;
	xor.b64  	%rd8180, %rd8178, %rd8179;
	mov.b64 	{%r7286, %r7287}, %rd8162;
	shf.l.wrap.b32 	%r7288, %r7287, %r7286, 13;
	shf.l.wrap.b32 	%r7289, %r7286, %r7287, 13;
	mov.b64 	%rd8181, {%r7289, %r7288};
	shf.l.wrap.b32 	%r7290, %r7286, %r7287, 3;
	shf.l.wrap.b32 	%r7291, %r7287, %r7286, 3;
	mov.b64 	%rd8182, {%r7291, %r7290};
	xor.b64  	%rd8183, %rd8181, %rd8182;
	shr.u64 	%rd8184, %rd8162, 6;
	xor.b64  	%rd8185, %rd8183, %rd8184;
	add.s64 	%rd8186, %rd8180, %rd7980;
	add.s64 	%rd8187, %rd8186, %rd8097;
	add.s64 	%rd8188, %rd8187, %rd8185;
	shf.l.wrap.b32 	%r7292, %r7167, %r7166, 31;
	shf.l.wrap.b32 	%r7293, %r7166, %r7167, 31;
	mov.b64 	%rd8189, {%r7293, %r7292};
	shf.l.wrap.b32 	%r7294, %r7167, %r7166, 24;
	shf.l.wrap.b32 	%r7295, %r7166, %r7167, 24;
	mov.b64 	%rd8190, {%r7295, %r7294};
	xor.b64  	%rd8191, %rd8189, %rd8190;
	shr.u64 	%rd8192, %rd8006, 7;
	xor.b64  	%rd8193, %rd8191, %rd8192;
	mov.b64 	{%r7296, %r7297}, %rd8175;
	shf.l.wrap.b32 	%r7298, %r7297, %r7296, 13;
	shf.l.wrap.b32 	%r7299, %r7296, %r7297, 13;
	mov.b64 	%rd8194, {%r7299, %r7298};
	shf.l.wrap.b32 	%r7300, %r7296, %r7297, 3;
	shf.l.wrap.b32 	%r7301, %r7297, %r7296, 3;
	mov.b64 	%rd8195, {%r7301, %r7300};
	xor.b64  	%rd8196, %rd8194, %rd8195;
	shr.u64 	%rd8197, %rd8175, 6;
	xor.b64  	%rd8198, %rd8196, %rd8197;
	add.s64 	%rd8199, %rd8193, %rd7993;
	add.s64 	%rd8200, %rd8199, %rd8110;
	add.s64 	%rd8201, %rd8200, %rd8198;
	shf.l.wrap.b32 	%r7302, %r7177, %r7176, 31;
	shf.l.wrap.b32 	%r7303, %r7176, %r7177, 31;
	mov.b64 	%rd8202, {%r7303, %r7302};
	shf.l.wrap.b32 	%r7304, %r7177, %r7176, 24;
	shf.l.wrap.b32 	%r7305, %r7176, %r7177, 24;
	mov.b64 	%rd8203, {%r7305, %r7304};
	xor.b64  	%rd8204, %rd8202, %rd8203;
	shr.u64 	%rd8205, %rd8019, 7;
	xor.b64  	%rd8206, %rd8204, %rd8205;
	mov.b64 	{%r7306, %r7307}, %rd8188;
	shf.l.wrap.b32 	%r7308, %r7307, %r7306, 13;
	shf.l.wrap.b32 	%r7309, %r7306, %r7307, 13;
	mov.b64 	%rd8207, {%r7309, %r7308};
	shf.l.wrap.b32 	%r7310, %r7306, %r7307, 3;
	shf.l.wrap.b32 	%r7311, %r7307, %r7306, 3;
	mov.b64 	%rd8208, {%r7311, %r7310};
	xor.b64  	%rd8209, %rd8207, %rd8208;
	shr.u64 	%rd8210, %rd8188, 6;
	xor.b64  	%rd8211, %rd8209, %rd8210;
	add.s64 	%rd8212, %rd8206, %rd8006;
	add.s64 	%rd8213, %rd8212, %rd8123;
	add.s64 	%rd8214, %rd8213, %rd8211;
	shf.l.wrap.b32 	%r7312, %r7187, %r7186, 31;
	shf.l.wrap.b32 	%r7313, %r7186, %r7187, 31;
	mov.b64 	%rd8215, {%r7313, %r7312};
	shf.l.wrap.b32 	%r7314, %r7187, %r7186, 24;
	shf.l.wrap.b32 	%r7315, %r7186, %r7187, 24;
	mov.b64 	%rd8216, {%r7315, %r7314};
	xor.b64  	%rd8217, %rd8215, %rd8216;
	shr.u64 	%rd8218, %rd8032, 7;
	xor.b64  	%rd8219, %rd8217, %rd8218;
	mov.b64 	{%r7316, %r7317}, %rd8201;
	shf.l.wrap.b32 	%r7318, %r7317, %r7316, 13;
	shf.l.wrap.b32 	%r7319, %r7316, %r7317, 13;
	mov.b64 	%rd8220, {%r7319, %r7318};
	shf.l.wrap.b32 	%r7320, %r7316, %r7317, 3;
	shf.l.wrap.b32 	%r7321, %r7317, %r7316, 3;
	mov.b64 	%rd8221, {%r7321, %r7320};
	xor.b64  	%rd8222, %rd8220, %rd8221;
	shr.u64 	%rd8223, %rd8201, 6;
	xor.b64  	%rd8224, %rd8222, %rd8223;
	add.s64 	%rd8225, %rd8219, %rd8019;
	add.s64 	%rd8226, %rd8225, %rd8136;
	add.s64 	%rd8227, %rd8226, %rd8224;
	shf.l.wrap.b32 	%r7322, %r7197, %r7196, 31;
	shf.l.wrap.b32 	%r7323, %r7196, %r7197, 31;
	mov.b64 	%rd8228, {%r7323, %r7322};
	shf.l.wrap.b32 	%r7324, %r7197, %r7196, 24;
	shf.l.wrap.b32 	%r7325, %r7196, %r7197, 24;
	mov.b64 	%rd8229, {%r7325, %r7324};
	xor.b64  	%rd8230, %rd8228, %rd8229;
	shr.u64 	%rd8231, %rd8045, 7;
	xor.b64  	%rd8232, %rd8230, %rd8231;
	mov.b64 	{%r7326, %r7327}, %rd8214;
	shf.l.wrap.b32 	%r7328, %r7327, %r7326, 13;
	shf.l.wrap.b32 	%r7329, %r7326, %r7327, 13;
	mov.b64 	%rd8233, {%r7329, %r7328};
	shf.l.wrap.b32 	%r7330, %r7326, %r7327, 3;
	shf.l.wrap.b32 	%r7331, %r7327, %r7326, 3;
	mov.b64 	%rd8234, {%r7331, %r7330};
	xor.b64  	%rd8235, %rd8233, %rd8234;
	shr.u64 	%rd8236, %rd8214, 6;
	xor.b64  	%rd8237, %rd8235, %rd8236;
	add.s64 	%rd8238, %rd8232, %rd8032;
	add.s64 	%rd8239, %rd8238, %rd8149;
	add.s64 	%rd8240, %rd8239, %rd8237;
	shf.l.wrap.b32 	%r7332, %r7207, %r7206, 31;
	shf.l.wrap.b32 	%r7333, %r7206, %r7207, 31;
	mov.b64 	%rd8241, {%r7333, %r7332};
	shf.l.wrap.b32 	%r7334, %r7207, %r7206, 24;
	shf.l.wrap.b32 	%r7335, %r7206, %r7207, 24;
	mov.b64 	%rd8242, {%r7335, %r7334};
	xor.b64  	%rd8243, %rd8241, %rd8242;
	shr.u64 	%rd8244, %rd8058, 7;
	xor.b64  	%rd8245, %rd8243, %rd8244;
	mov.b64 	{%r7336, %r7337}, %rd8227;
	shf.l.wrap.b32 	%r7338, %r7337, %r7336, 13;
	shf.l.wrap.b32 	%r7339, %r7336, %r7337, 13;
	mov.b64 	%rd8246, {%r7339, %r7338};
	shf.l.wrap.b32 	%r7340, %r7336, %r7337, 3;
	shf.l.wrap.b32 	%r7341, %r7337, %r7336, 3;
	mov.b64 	%rd8247, {%r7341, %r7340};
	xor.b64  	%rd8248, %rd8246, %rd8247;
	shr.u64 	%rd8249, %rd8227, 6;
	xor.b64  	%rd8250, %rd8248, %rd8249;
	add.s64 	%rd8251, %rd8245, %rd8045;
	add.s64 	%rd8252, %rd8251, %rd8162;
	add.s64 	%rd8253, %rd8252, %rd8250;
	shf.l.wrap.b32 	%r7342, %r7217, %r7216, 31;
	shf.l.wrap.b32 	%r7343, %r7216, %r7217, 31;
	mov.b64 	%rd8254, {%r7343, %r7342};
	shf.l.wrap.b32 	%r7344, %r7217, %r7216, 24;
	shf.l.wrap.b32 	%r7345, %r7216, %r7217, 24;
	mov.b64 	%rd8255, {%r7345, %r7344};
	xor.b64  	%rd8256, %rd8254, %rd8255;
	shr.u64 	%rd8257, %rd8071, 7;
	xor.b64  	%rd8258, %rd8256, %rd8257;
	mov.b64 	{%r7346, %r7347}, %rd8240;
	shf.l.wrap.b32 	%r7348, %r7347, %r7346, 13;
	shf.l.wrap.b32 	%r7349, %r7346, %r7347, 13;
	mov.b64 	%rd8259, {%r7349, %r7348};
	shf.l.wrap.b32 	%r7350, %r7346, %r7347, 3;
	shf.l.wrap.b32 	%r7351, %r7347, %r7346, 3;
	mov.b64 	%rd8260, {%r7351, %r7350};
	xor.b64  	%rd8261, %rd8259, %rd8260;
	shr.u64 	%rd8262, %rd8240, 6;
	xor.b64  	%rd8263, %rd8261, %rd8262;
	add.s64 	%rd8264, %rd8258, %rd8058;
	add.s64 	%rd8265, %rd8264, %rd8175;
	add.s64 	%rd8266, %rd8265, %rd8263;
	shf.l.wrap.b32 	%r7352, %r7227, %r7226, 31;
	shf.l.wrap.b32 	%r7353, %r7226, %r7227, 31;
	mov.b64 	%rd8267, {%r7353, %r7352};
	shf.l.wrap.b32 	%r7354, %r7227, %r7226, 24;
	shf.l.wrap.b32 	%r7355, %r7226, %r7227, 24;
	mov.b64 	%rd8268, {%r7355, %r7354};
	xor.b64  	%rd8269, %rd8267, %rd8268;
	shr.u64 	%rd8270, %rd8084, 7;
	xor.b64  	%rd8271, %rd8269, %rd8270;
	mov.b64 	{%r7356, %r7357}, %rd8253;
	shf.l.wrap.b32 	%r7358, %r7357, %r7356, 13;
	shf.l.wrap.b32 	%r7359, %r7356, %r7357, 13;
	mov.b64 	%rd8272, {%r7359, %r7358};
	shf.l.wrap.b32 	%r7360, %r7356, %r7357, 3;
	shf.l.wrap.b32 	%r7361, %r7357, %r7356, 3;
	mov.b64 	%rd8273, {%r7361, %r7360};
	xor.b64  	%rd8274, %rd8272, %rd8273;
	shr.u64 	%rd8275, %rd8253, 6;
	xor.b64  	%rd8276, %rd8274, %rd8275;
	add.s64 	%rd8277, %rd8271, %rd8071;
	add.s64 	%rd8278, %rd8277, %rd8188;
	add.s64 	%rd8279, %rd8278, %rd8276;
	shf.l.wrap.b32 	%r7362, %r7237, %r7236, 31;
	shf.l.wrap.b32 	%r7363, %r7236, %r7237, 31;
	mov.b64 	%rd8280, {%r7363, %r7362};
	shf.l.wrap.b32 	%r7364, %r7237, %r7236, 24;
	shf.l.wrap.b32 	%r7365, %r7236, %r7237, 24;
	mov.b64 	%rd8281, {%r7365, %r7364};
	xor.b64  	%rd8282, %rd8280, %rd8281;
	shr.u64 	%rd8283, %rd8097, 7;
	xor.b64  	%rd8284, %rd8282, %rd8283;
	mov.b64 	{%r7366, %r7367}, %rd8266;
	shf.l.wrap.b32 	%r7368, %r7367, %r7366, 13;
	shf.l.wrap.b32 	%r7369, %r7366, %r7367, 13;
	mov.b64 	%rd8285, {%r7369, %r7368};
	shf.l.wrap.b32 	%r7370, %r7366, %r7367, 3;
	shf.l.wrap.b32 	%r7371, %r7367, %r7366, 3;
	mov.b64 	%rd8286, {%r7371, %r7370};
	xor.b64  	%rd8287, %rd8285, %rd8286;
	shr.u64 	%rd8288, %rd8266, 6;
	xor.b64  	%rd8289, %rd8287, %rd8288;
	add.s64 	%rd8290, %rd8284, %rd8084;
	add.s64 	%rd8291, %rd8290, %rd8201;
	add.s64 	%rd8292, %rd8291, %rd8289;
	shf.l.wrap.b32 	%r7372, %r7247, %r7246, 31;
	shf.l.wrap.b32 	%r7373, %r7246, %r7247, 31;
	mov.b64 	%rd8293, {%r7373, %r7372};
	shf.l.wrap.b32 	%r7374, %r7247, %r7246, 24;
	shf.l.wrap.b32 	%r7375, %r7246, %r7247, 24;
	mov.b64 	%rd8294, {%r7375, %r7374};
	xor.b64  	%rd8295, %rd8293, %rd8294;
	shr.u64 	%rd8296, %rd8110, 7;
	xor.b64  	%rd8297, %rd8295, %rd8296;
	mov.b64 	{%r7376, %r7377}, %rd8279;
	shf.l.wrap.b32 	%r7378, %r7377, %r7376, 13;
	shf.l.wrap.b32 	%r7379, %r7376, %r7377, 13;
	mov.b64 	%rd8298, {%r7379, %r7378};
	shf.l.wrap.b32 	%r7380, %r7376, %r7377, 3;
	shf.l.wrap.b32 	%r7381, %r7377, %r7376, 3;
	mov.b64 	%rd8299, {%r7381, %r7380};
	xor.b64  	%rd8300, %rd8298, %rd8299;
	shr.u64 	%rd8301, %rd8279, 6;
	xor.b64  	%rd8302, %rd8300, %rd8301;
	add.s64 	%rd8303, %rd8297, %rd8097;
	add.s64 	%rd8304, %rd8303, %rd8214;
	add.s64 	%rd8305, %rd8304, %rd8302;
	shf.l.wrap.b32 	%r7382, %r7257, %r7256, 31;
	shf.l.wrap.b32 	%r7383, %r7256, %r7257, 31;
	mov.b64 	%rd8306, {%r7383, %r7382};
	shf.l.wrap.b32 	%r7384, %r7257, %r7256, 24;
	shf.l.wrap.b32 	%r7385, %r7256, %r7257, 24;
	mov.b64 	%rd8307, {%r7385, %r7384};
	xor.b64  	%rd8308, %rd8306, %rd8307;
	shr.u64 	%rd8309, %rd8123, 7;
	xor.b64  	%rd8310, %rd8308, %rd8309;
	mov.b64 	{%r7386, %r7387}, %rd8292;
	shf.l.wrap.b32 	%r7388, %r7387, %r7386, 13;
	shf.l.wrap.b32 	%r7389, %r7386, %r7387, 13;
	mov.b64 	%rd8311, {%r7389, %r7388};
	shf.l.wrap.b32 	%r7390, %r7386, %r7387, 3;
	shf.l.wrap.b32 	%r7391, %r7387, %r7386, 3;
	mov.b64 	%rd8312, {%r7391, %r7390};
	xor.b64  	%rd8313, %rd8311, %rd8312;
	shr.u64 	%rd8314, %rd8292, 6;
	xor.b64  	%rd8315, %rd8313, %rd8314;
	add.s64 	%rd8316, %rd8310, %rd8110;
	add.s64 	%rd8317, %rd8316, %rd8227;
	add.s64 	%rd8318, %rd8317, %rd8315;
	shf.l.wrap.b32 	%r7392, %r7267, %r7266, 31;
	shf.l.wrap.b32 	%r7393, %r7266, %r7267, 31;
	mov.b64 	%rd8319, {%r7393, %r7392};
	shf.l.wrap.b32 	%r7394, %r7267, %r7266, 24;
	shf.l.wrap.b32 	%r7395, %r7266, %r7267, 24;
	mov.b64 	%rd8320, {%r7395, %r7394};
	xor.b64  	%rd8321, %rd8319, %rd8320;
	shr.u64 	%rd8322, %rd8136, 7;
	xor.b64  	%rd8323, %rd8321, %rd8322;
	mov.b64 	{%r7396, %r7397}, %rd8305;
	shf.l.wrap.b32 	%r7398, %r7397, %r7396, 13;
	shf.l.wrap.b32 	%r7399, %r7396, %r7397, 13;
	mov.b64 	%rd8324, {%r7399, %r7398};
	shf.l.wrap.b32 	%r7400, %r7396, %r7397, 3;
	shf.l.wrap.b32 	%r7401, %r7397, %r7396, 3;
	mov.b64 	%rd8325, {%r7401, %r7400};
	xor.b64  	%rd8326, %rd8324, %rd8325;
	shr.u64 	%rd8327, %rd8305, 6;
	xor.b64  	%rd8328, %rd8326, %rd8327;
	add.s64 	%rd8329, %rd8323, %rd8123;
	add.s64 	%rd8330, %rd8329, %rd8240;
	add.s64 	%rd8331, %rd8330, %rd8328;
	shf.l.wrap.b32 	%r7402, %r7277, %r7276, 31;
	shf.l.wrap.b32 	%r7403, %r7276, %r7277, 31;
	mov.b64 	%rd8332, {%r7403, %r7402};
	shf.l.wrap.b32 	%r7404, %r7277, %r7276, 24;
	shf.l.wrap.b32 	%r7405, %r7276, %r7277, 24;
	mov.b64 	%rd8333, {%r7405, %r7404};
	xor.b64  	%rd8334, %rd8332, %rd8333;
	shr.u64 	%rd8335, %rd8149, 7;
	xor.b64  	%rd8336, %rd8334, %rd8335;
	mov.b64 	{%r7406, %r7407}, %rd8318;
	shf.l.wrap.b32 	%r7408, %r7407, %r7406, 13;
	shf.l.wrap.b32 	%r7409, %r7406, %r7407, 13;
	mov.b64 	%rd8337, {%r7409, %r7408};
	shf.l.wrap.b32 	%r7410, %r7406, %r7407, 3;
	shf.l.wrap.b32 	%r7411, %r7407, %r7406, 3;
	mov.b64 	%rd8338, {%r7411, %r7410};
	xor.b64  	%rd8339, %rd8337, %rd8338;
	shr.u64 	%rd8340, %rd8318, 6;
	xor.b64  	%rd8341, %rd8339, %rd8340;
	add.s64 	%rd8342, %rd8336, %rd8136;
	add.s64 	%rd8343, %rd8342, %rd8253;
	add.s64 	%rd8344, %rd8343, %rd8341;
	shf.l.wrap.b32 	%r7412, %r7287, %r7286, 31;
	shf.l.wrap.b32 	%r7413, %r7286, %r7287, 31;
	mov.b64 	%rd8345, {%r7413, %r7412};
	shf.l.wrap.b32 	%r7414, %r7287, %r7286, 24;
	shf.l.wrap.b32 	%r7415, %r7286, %r7287, 24;
	mov.b64 	%rd8346, {%r7415, %r7414};
	xor.b64  	%rd8347, %rd8345, %rd8346;
	shr.u64 	%rd8348, %rd8162, 7;
	xor.b64  	%rd8349, %rd8347, %rd8348;
	mov.b64 	{%r7416, %r7417}, %rd8331;
	shf.l.wrap.b32 	%r7418, %r7417, %r7416, 13;
	shf.l.wrap.b32 	%r7419, %r7416, %r7417, 13;
	mov.b64 	%rd8350, {%r7419, %r7418};
	shf.l.wrap.b32 	%r7420, %r7416, %r7417, 3;
	shf.l.wrap.b32 	%r7421, %r7417, %r7416, 3;
	mov.b64 	%rd8351, {%r7421, %r7420};
	xor.b64  	%rd8352, %rd8350, %rd8351;
	shr.u64 	%rd8353, %rd8331, 6;
	xor.b64  	%rd8354, %rd8352, %rd8353;
	add.s64 	%rd8355, %rd8349, %rd8149;
	add.s64 	%rd8356, %rd8355, %rd8266;
	add.s64 	%rd8357, %rd8356, %rd8354;
	shf.l.wrap.b32 	%r7422, %r7297, %r7296, 31;
	shf.l.wrap.b32 	%r7423, %r7296, %r7297, 31;
	mov.b64 	%rd8358, {%r7423, %r7422};
	shf.l.wrap.b32 	%r7424, %r7297, %r7296, 24;
	shf.l.wrap.b32 	%r7425, %r7296, %r7297, 24;
	mov.b64 	%rd8359, {%r7425, %r7424};
	xor.b64  	%rd8360, %rd8358, %rd8359;
	shr.u64 	%rd8361, %rd8175, 7;
	xor.b64  	%rd8362, %rd8360, %rd8361;
	mov.b64 	{%r7426, %r7427}, %rd8344;
	shf.l.wrap.b32 	%r7428, %r7427, %r7426, 13;
	shf.l.wrap.b32 	%r7429, %r7426, %r7427, 13;
	mov.b64 	%rd8363, {%r7429, %r7428};
	shf.l.wrap.b32 	%r7430, %r7426, %r7427, 3;
	shf.l.wrap.b32 	%r7431, %r7427, %r7426, 3;
	mov.b64 	%rd8364, {%r7431, %r7430};
	xor.b64  	%rd8365, %rd8363, %rd8364;
	shr.u64 	%rd8366, %rd8344, 6;
	xor.b64  	%rd8367, %rd8365, %rd8366;
	add.s64 	%rd8368, %rd8362, %rd8162;
	add.s64 	%rd8369, %rd8368, %rd8279;
	add.s64 	%rd8370, %rd8369, %rd8367;
	shf.l.wrap.b32 	%r7432, %r7307, %r7306, 31;
	shf.l.wrap.b32 	%r7433, %r7306, %r7307, 31;
	mov.b64 	%rd8371, {%r7433, %r7432};
	shf.l.wrap.b32 	%r7434, %r7307, %r7306, 24;
	shf.l.wrap.b32 	%r7435, %r7306, %r7307, 24;
	mov.b64 	%rd8372, {%r7435, %r7434};
	xor.b64  	%rd8373, %rd8371, %rd8372;
	shr.u64 	%rd8374, %rd8188, 7;
	xor.b64  	%rd8375, %rd8373, %rd8374;
	mov.b64 	{%r7436, %r7437}, %rd8357;
	shf.l.wrap.b32 	%r7438, %r7437, %r7436, 13;
	shf.l.wrap.b32 	%r7439, %r7436, %r7437, 13;
	mov.b64 	%rd8376, {%r7439, %r7438};
	shf.l.wrap.b32 	%r7440, %r7436, %r7437, 3;
	shf.l.wrap.b32 	%r7441, %r7437, %r7436, 3;
	mov.b64 	%rd8377, {%r7441, %r7440};
	xor.b64  	%rd8378, %rd8376, %rd8377;
	shr.u64 	%rd8379, %rd8357, 6;
	xor.b64  	%rd8380, %rd8378, %rd8379;
	add.s64 	%rd8381, %rd8375, %rd8175;
	add.s64 	%rd8382, %rd8381, %rd8292;
	add.s64 	%rd8383, %rd8382, %rd8380;
	shf.l.wrap.b32 	%r7442, %r7317, %r7316, 31;
	shf.l.wrap.b32 	%r7443, %r7316, %r7317, 31;
	mov.b64 	%rd8384, {%r7443, %r7442};
	shf.l.wrap.b32 	%r7444, %r7317, %r7316, 24;
	shf.l.wrap.b32 	%r7445, %r7316, %r7317, 24;
	mov.b64 	%rd8385, {%r7445, %r7444};
	xor.b64  	%rd8386, %rd8384, %rd8385;
	shr.u64 	%rd8387, %rd8201, 7;
	xor.b64  	%rd8388, %rd8386, %rd8387;
	mov.b64 	{%r7446, %r7447}, %rd8370;
	shf.l.wrap.b32 	%r7448, %r7447, %r7446, 13;
	shf.l.wrap.b32 	%r7449, %r7446, %r7447, 13;
	mov.b64 	%rd8389, {%r7449, %r7448};
	shf.l.wrap.b32 	%r7450, %r7446, %r7447, 3;
	shf.l.wrap.b32 	%r7451, %r7447, %r7446, 3;
	mov.b64 	%rd8390, {%r7451, %r7450};
	xor.b64  	%rd8391, %rd8389, %rd8390;
	shr.u64 	%rd8392, %rd8370, 6;
	xor.b64  	%rd8393, %rd8391, %rd8392;
	add.s64 	%rd8394, %rd8388, %rd8188;
	add.s64 	%rd8395, %rd8394, %rd8305;
	add.s64 	%rd8396, %rd8395, %rd8393;
	shf.l.wrap.b32 	%r7452, %r7327, %r7326, 31;
	shf.l.wrap.b32 	%r7453, %r7326, %r7327, 31;
	mov.b64 	%rd8397, {%r7453, %r7452};
	shf.l.wrap.b32 	%r7454, %r7327, %r7326, 24;
	shf.l.wrap.b32 	%r7455, %r7326, %r7327, 24;
	mov.b64 	%rd8398, {%r7455, %r7454};
	xor.b64  	%rd8399, %rd8397, %rd8398;
	shr.u64 	%rd8400, %rd8214, 7;
	xor.b64  	%rd8401, %rd8399, %rd8400;
	mov.b64 	{%r7456, %r7457}, %rd8383;
	shf.l.wrap.b32 	%r7458, %r7457, %r7456, 13;
	shf.l.wrap.b32 	%r7459, %r7456, %r7457, 13;
	mov.b64 	%rd8402, {%r7459, %r7458};
	shf.l.wrap.b32 	%r7460, %r7456, %r7457, 3;
	shf.l.wrap.b32 	%r7461, %r7457, %r7456, 3;
	mov.b64 	%rd8403, {%r7461, %r7460};
	xor.b64  	%rd8404, %rd8402, %rd8403;
	shr.u64 	%rd8405, %rd8383, 6;
	xor.b64  	%rd8406, %rd8404, %rd8405;
	add.s64 	%rd8407, %rd8401, %rd8201;
	add.s64 	%rd8408, %rd8407, %rd8318;
	add.s64 	%rd8409, %rd8408, %rd8406;
	shf.l.wrap.b32 	%r7462, %r7337, %r7336, 31;
	shf.l.wrap.b32 	%r7463, %r7336, %r7337, 31;
	mov.b64 	%rd8410, {%r7463, %r7462};
	shf.l.wrap.b32 	%r7464, %r7337, %r7336, 24;
	shf.l.wrap.b32 	%r7465, %r7336, %r7337, 24;
	mov.b64 	%rd8411, {%r7465, %r7464};
	xor.b64  	%rd8412, %rd8410, %rd8411;
	shr.u64 	%rd8413, %rd8227, 7;
	xor.b64  	%rd8414, %rd8412, %rd8413;
	mov.b64 	{%r7466, %r7467}, %rd8396;
	shf.l.wrap.b32 	%r7468, %r7467, %r7466, 13;
	shf.l.wrap.b32 	%r7469, %r7466, %r7467, 13;
	mov.b64 	%rd8415, {%r7469, %r7468};
	shf.l.wrap.b32 	%r7470, %r7466, %r7467, 3;
	shf.l.wrap.b32 	%r7471, %r7467, %r7466, 3;
	mov.b64 	%rd8416, {%r7471, %r7470};
	xor.b64  	%rd8417, %rd8415, %rd8416;
	shr.u64 	%rd8418, %rd8396, 6;
	xor.b64  	%rd8419, %rd8417, %rd8418;
	add.s64 	%rd8420, %rd8414, %rd8214;
	add.s64 	%rd8421, %rd8420, %rd8331;
	add.s64 	%rd8422, %rd8421, %rd8419;
	shf.l.wrap.b32 	%r7472, %r7347, %r7346, 31;
	shf.l.wrap.b32 	%r7473, %r7346, %r7347, 31;
	mov.b64 	%rd8423, {%r7473, %r7472};
	shf.l.wrap.b32 	%r7474, %r7347, %r7346, 24;
	shf.l.wrap.b32 	%r7475, %r7346, %r7347, 24;
	mov.b64 	%rd8424, {%r7475, %r7474};
	xor.b64  	%rd8425, %rd8423, %rd8424;
	shr.u64 	%rd8426, %rd8240, 7;
	xor.b64  	%rd8427, %rd8425, %rd8426;
	mov.b64 	{%r7476, %r7477}, %rd8409;
	shf.l.wrap.b32 	%r7478, %r7477, %r7476, 13;
	shf.l.wrap.b32 	%r7479, %r7476, %r7477, 13;
	mov.b64 	%rd8428, {%r7479, %r7478};
	shf.l.wrap.b32 	%r7480, %r7476, %r7477, 3;
	shf.l.wrap.b32 	%r7481, %r7477, %r7476, 3;
	mov.b64 	%rd8429, {%r7481, %r7480};
	xor.b64  	%rd8430, %rd8428, %rd8429;
	shr.u64 	%rd8431, %rd8409, 6;
	xor.b64  	%rd8432, %rd8430, %rd8431;
	add.s64 	%rd8433, %rd8427, %rd8227;
	add.s64 	%rd8434, %rd8433, %rd8344;
	add.s64 	%rd8435, %rd8434, %rd8432;
	shf.l.wrap.b32 	%r7482, %r7357, %r7356, 31;
	shf.l.wrap.b32 	%r7483, %r7356, %r7357, 31;
	mov.b64 	%rd8436, {%r7483, %r7482};
	shf.l.wrap.b32 	%r7484, %r7357, %r7356, 24;
	shf.l.wrap.b32 	%r7485, %r7356, %r7357, 24;
	mov.b64 	%rd8437, {%r7485, %r7484};
	xor.b64  	%rd8438, %rd8436, %rd8437;
	shr.u64 	%rd8439, %rd8253, 7;
	xor.b64  	%rd8440, %rd8438, %rd8439;
	mov.b64 	{%r7486, %r7487}, %rd8422;
	shf.l.wrap.b32 	%r7488, %r7487, %r7486, 13;
	shf.l.wrap.b32 	%r7489, %r7486, %r7487, 13;
	mov.b64 	%rd8441, {%r7489, %r7488};
	shf.l.wrap.b32 	%r7490, %r7486, %r7487, 3;
	shf.l.wrap.b32 	%r7491, %r7487, %r7486, 3;
	mov.b64 	%rd8442, {%r7491, %r7490};
	xor.b64  	%rd8443, %rd8441, %rd8442;
	shr.u64 	%rd8444, %rd8422, 6;
	xor.b64  	%rd8445, %rd8443, %rd8444;
	add.s64 	%rd8446, %rd8440, %rd8240;
	add.s64 	%rd8447, %rd8446, %rd8357;
	add.s64 	%rd8448, %rd8447, %rd8445;
	shf.l.wrap.b32 	%r7492, %r7367, %r7366, 31;
	shf.l.wrap.b32 	%r7493, %r7366, %r7367, 31;
	mov.b64 	%rd8449, {%r7493, %r7492};
	shf.l.wrap.b32 	%r7494, %r7367, %r7366, 24;
	shf.l.wrap.b32 	%r7495, %r7366, %r7367, 24;
	mov.b64 	%rd8450, {%r7495, %r7494};
	xor.b64  	%rd8451, %rd8449, %rd8450;
	shr.u64 	%rd8452, %rd8266, 7;
	xor.b64  	%rd8453, %rd8451, %rd8452;
	mov.b64 	{%r7496, %r7497}, %rd8435;
	shf.l.wrap.b32 	%r7498, %r7497, %r7496, 13;
	shf.l.wrap.b32 	%r7499, %r7496, %r7497, 13;
	mov.b64 	%rd8454, {%r7499, %r7498};
	shf.l.wrap.b32 	%r7500, %r7496, %r7497, 3;
	shf.l.wrap.b32 	%r7501, %r7497, %r7496, 3;
	mov.b64 	%rd8455, {%r7501, %r7500};
	xor.b64  	%rd8456, %rd8454, %rd8455;
	shr.u64 	%rd8457, %rd8435, 6;
	xor.b64  	%rd8458, %rd8456, %rd8457;
	add.s64 	%rd8459, %rd8453, %rd8253;
	add.s64 	%rd8460, %rd8459, %rd8370;
	add.s64 	%rd8461, %rd8460, %rd8458;
	shf.l.wrap.b32 	%r7502, %r7377, %r7376, 31;
	shf.l.wrap.b32 	%r7503, %r7376, %r7377, 31;
	mov.b64 	%rd8462, {%r7503, %r7502};
	shf.l.wrap.b32 	%r7504, %r7377, %r7376, 24;
	shf.l.wrap.b32 	%r7505, %r7376, %r7377, 24;
	mov.b64 	%rd8463, {%r7505, %r7504};
	xor.b64  	%rd8464, %rd8462, %rd8463;
	shr.u64 	%rd8465, %rd8279, 7;
	xor.b64  	%rd8466, %rd8464, %rd8465;
	mov.b64 	{%r7506, %r7507}, %rd8448;
	shf.l.wrap.b32 	%r7508, %r7507, %r7506, 13;
	shf.l.wrap.b32 	%r7509, %r7506, %r7507, 13;
	mov.b64 	%rd8467, {%r7509, %r7508};
	shf.l.wrap.b32 	%r7510, %r7506, %r7507, 3;
	shf.l.wrap.b32 	%r7511, %r7507, %r7506, 3;
	mov.b64 	%rd8468, {%r7511, %r7510};
	xor.b64  	%rd8469, %rd8467, %rd8468;
	shr.u64 	%rd8470, %rd8448, 6;
	xor.b64  	%rd8471, %rd8469, %rd8470;
	add.s64 	%rd8472, %rd8466, %rd8266;
	add.s64 	%rd8473, %rd8472, %rd8383;
	add.s64 	%rd8474, %rd8473, %rd8471;
	shf.l.wrap.b32 	%r7512, %r7387, %r7386, 31;
	shf.l.wrap.b32 	%r7513, %r7386, %r7387, 31;
	mov.b64 	%rd8475, {%r7513, %r7512};
	shf.l.wrap.b32 	%r7514, %r7387, %r7386, 24;
	shf.l.wrap.b32 	%r7515, %r7386, %r7387, 24;
	mov.b64 	%rd8476, {%r7515, %r7514};
	xor.b64  	%rd8477, %rd8475, %rd8476;
	shr.u64 	%rd8478, %rd8292, 7;
	xor.b64  	%rd8479, %rd8477, %rd8478;
	mov.b64 	{%r7516, %r7517}, %rd8461;
	shf.l.wrap.b32 	%r7518, %r7517, %r7516, 13;
	shf.l.wrap.b32 	%r7519, %r7516, %r7517, 13;
	mov.b64 	%rd8480, {%r7519, %r7518};
	shf.l.wrap.b32 	%r7520, %r7516, %r7517, 3;
	shf.l.wrap.b32 	%r7521, %r7517, %r7516, 3;
	mov.b64 	%rd8481, {%r7521, %r7520};
	xor.b64  	%rd8482, %rd8480, %rd8481;
	shr.u64 	%rd8483, %rd8461, 6;
	xor.b64  	%rd8484, %rd8482, %rd8483;
	add.s64 	%rd8485, %rd8479, %rd8279;
	add.s64 	%rd8486, %rd8485, %rd8396;
	add.s64 	%rd8487, %rd8486, %rd8484;
	shf.l.wrap.b32 	%r7522, %r7397, %r7396, 31;
	shf.l.wrap.b32 	%r7523, %r7396, %r7397, 31;
	mov.b64 	%rd8488, {%r7523, %r7522};
	shf.l.wrap.b32 	%r7524, %r7397, %r7396, 24;
	shf.l.wrap.b32 	%r7525, %r7396, %r7397, 24;
	mov.b64 	%rd8489, {%r7525, %r7524};
	xor.b64  	%rd8490, %rd8488, %rd8489;
	shr.u64 	%rd8491, %rd8305, 7;
	xor.b64  	%rd8492, %rd8490, %rd8491;
	mov.b64 	{%r7526, %r7527}, %rd8474;
	shf.l.wrap.b32 	%r7528, %r7527, %r7526, 13;
	shf.l.wrap.b32 	%r7529, %r7526, %r7527, 13;
	mov.b64 	%rd8493, {%r7529, %r7528};
	shf.l.wrap.b32 	%r7530, %r7526, %r7527, 3;
	shf.l.wrap.b32 	%r7531, %r7527, %r7526, 3;
	mov.b64 	%rd8494, {%r7531, %r7530};
	xor.b64  	%rd8495, %rd8493, %rd8494;
	shr.u64 	%rd8496, %rd8474, 6;
	xor.b64  	%rd8497, %rd8495, %rd8496;
	add.s64 	%rd8498, %rd8492, %rd8292;
	add.s64 	%rd8499, %rd8498, %rd8409;
	add.s64 	%rd8500, %rd8499, %rd8497;
	shf.l.wrap.b32 	%r7532, %r7407, %r7406, 31;
	shf.l.wrap.b32 	%r7533, %r7406, %r7407, 31;
	mov.b64 	%rd8501, {%r7533, %r7532};
	shf.l.wrap.b32 	%r7534, %r7407, %r7406, 24;
	shf.l.wrap.b32 	%r7535, %r7406, %r7407, 24;
	mov.b64 	%rd8502, {%r7535, %r7534};
	xor.b64  	%rd8503, %rd8501, %rd8502;
	shr.u64 	%rd8504, %rd8318, 7;
	xor.b64  	%rd8505, %rd8503, %rd8504;
	mov.b64 	{%r7536, %r7537}, %rd8487;
	shf.l.wrap.b32 	%r7538, %r7537, %r7536, 13;
	shf.l.wrap.b32 	%r7539, %r7536, %r7537, 13;
	mov.b64 	%rd8506, {%r7539, %r7538};
	shf.l.wrap.b32 	%r7540, %r7536, %r7537, 3;
	shf.l.wrap.b32 	%r7541, %r7537, %r7536, 3;
	mov.b64 	%rd8507, {%r7541, %r7540};
	xor.b64  	%rd8508, %rd8506, %rd8507;
	shr.u64 	%rd8509, %rd8487, 6;
	xor.b64  	%rd8510, %rd8508, %rd8509;
	add.s64 	%rd8511, %rd8505, %rd8305;
	add.s64 	%rd8512, %rd8511, %rd8422;
	add.s64 	%rd8513, %rd8512, %rd8510;
	shf.l.wrap.b32 	%r7542, %r7417, %r7416, 31;
	shf.l.wrap.b32 	%r7543, %r7416, %r7417, 31;
	mov.b64 	%rd8514, {%r7543, %r7542};
	shf.l.wrap.b32 	%r7544, %r7417, %r7416, 24;
	shf.l.wrap.b32 	%r7545, %r7416, %r7417, 24;
	mov.b64 	%rd8515, {%r7545, %r7544};
	xor.b64  	%rd8516, %rd8514, %rd8515;
	shr.u64 	%rd8517, %rd8331, 7;
	xor.b64  	%rd8518, %rd8516, %rd8517;
	mov.b64 	{%r7546, %r7547}, %rd8500;
	shf.l.wrap.b32 	%r7548, %r7547, %r7546, 13;
	shf.l.wrap.b32 	%r7549, %r7546, %r7547, 13;
	mov.b64 	%rd8519, {%r7549, %r7548};
	shf.l.wrap.b32 	%r7550, %r7546, %r7547, 3;
	shf.l.wrap.b32 	%r7551, %r7547, %r7546, 3;
	mov.b64 	%rd8520, {%r7551, %r7550};
	xor.b64  	%rd8521, %rd8519, %rd8520;
	shr.u64 	%rd8522, %rd8500, 6;
	xor.b64  	%rd8523, %rd8521, %rd8522;
	add.s64 	%rd8524, %rd8518, %rd8318;
	add.s64 	%rd8525, %rd8524, %rd8435;
	add.s64 	%rd8526, %rd8525, %rd8523;
	shf.l.wrap.b32 	%r7552, %r7427, %r7426, 31;
	shf.l.wrap.b32 	%r7553, %r7426, %r7427, 31;
	mov.b64 	%rd8527, {%r7553, %r7552};
	shf.l.wrap.b32 	%r7554, %r7427, %r7426, 24;
	shf.l.wrap.b32 	%r7555, %r7426, %r7427, 24;
	mov.b64 	%rd8528, {%r7555, %r7554};
	xor.b64  	%rd8529, %rd8527, %rd8528;
	shr.u64 	%rd8530, %rd8344, 7;
	xor.b64  	%rd8531, %rd8529, %rd8530;
	mov.b64 	{%r7556, %r7557}, %rd8513;
	shf.l.wrap.b32 	%r7558, %r7557, %r7556, 13;
	shf.l.wrap.b32 	%r7559, %r7556, %r7557, 13;
	mov.b64 	%rd8532, {%r7559, %r7558};
	shf.l.wrap.b32 	%r7560, %r7556, %r7557, 3;
	shf.l.wrap.b32 	%r7561, %r7557, %r7556, 3;
	mov.b64 	%rd8533, {%r7561, %r7560};
	xor.b64  	%rd8534, %rd8532, %rd8533;
	shr.u64 	%rd8535, %rd8513, 6;
	xor.b64  	%rd8536, %rd8534, %rd8535;
	add.s64 	%rd8537, %rd8531, %rd8331;
	add.s64 	%rd8538, %rd8537, %rd8448;
	add.s64 	%rd8539, %rd8538, %rd8536;
	shf.l.wrap.b32 	%r7562, %r7437, %r7436, 31;
	shf.l.wrap.b32 	%r7563, %r7436, %r7437, 31;
	mov.b64 	%rd8540, {%r7563, %r7562};
	shf.l.wrap.b32 	%r7564, %r7437, %r7436, 24;
	shf.l.wrap.b32 	%r7565, %r7436, %r7437, 24;
	mov.b64 	%rd8541, {%r7565, %r7564};
	xor.b64  	%rd8542, %rd8540, %rd8541;
	shr.u64 	%rd8543, %rd8357, 7;
	xor.b64  	%rd8544, %rd8542, %rd8543;
	mov.b64 	{%r7566, %r7567}, %rd8526;
	shf.l.wrap.b32 	%r7568, %r7567, %r7566, 13;
	shf.l.wrap.b32 	%r7569, %r7566, %r7567, 13;
	mov.b64 	%rd8545, {%r7569, %r7568};
	shf.l.wrap.b32 	%r7570, %r7566, %r7567, 3;
	shf.l.wrap.b32 	%r7571, %r7567, %r7566, 3;
	mov.b64 	%rd8546, {%r7571, %r7570};
	xor.b64  	%rd8547, %rd8545, %rd8546;
	shr.u64 	%rd8548, %rd8526, 6;
	xor.b64  	%rd8549, %rd8547, %rd8548;
	add.s64 	%rd8550, %rd8544, %rd8344;
	add.s64 	%rd8551, %rd8550, %rd8461;
	add.s64 	%rd8552, %rd8551, %rd8549;
	shf.l.wrap.b32 	%r7572, %r7447, %r7446, 31;
	shf.l.wrap.b32 	%r7573, %r7446, %r7447, 31;
	mov.b64 	%rd8553, {%r7573, %r7572};
	shf.l.wrap.b32 	%r7574, %r7447, %r7446, 24;
	shf.l.wrap.b32 	%r7575, %r7446, %r7447, 24;
	mov.b64 	%rd8554, {%r7575, %r7574};
	xor.b64  	%rd8555, %rd8553, %rd8554;
	shr.u64 	%rd8556, %rd8370, 7;
	xor.b64  	%rd8557, %rd8555, %rd8556;
	mov.b64 	{%r7576, %r7577}, %rd8539;
	shf.l.wrap.b32 	%r7578, %r7577, %r7576, 13;
	shf.l.wrap.b32 	%r7579, %r7576, %r7577, 13;
	mov.b64 	%rd8558, {%r7579, %r7578};
	shf.l.wrap.b32 	%r7580, %r7576, %r7577, 3;
	shf.l.wrap.b32 	%r7581, %r7577, %r7576, 3;
	mov.b64 	%rd8559, {%r7581, %r7580};
	xor.b64  	%rd8560, %rd8558, %rd8559;
	shr.u64 	%rd8561, %rd8539, 6;
	xor.b64  	%rd8562, %rd8560, %rd8561;
	add.s64 	%rd8563, %rd8557, %rd8357;
	add.s64 	%rd8564, %rd8563, %rd8474;
	add.s64 	%rd8565, %rd8564, %rd8562;
	shf.l.wrap.b32 	%r7582, %r7457, %r7456, 31;
	shf.l.wrap.b32 	%r7583, %r7456, %r7457, 31;
	mov.b64 	%rd8566, {%r7583, %r7582};
	shf.l.wrap.b32 	%r7584, %r7457, %r7456, 24;
	shf.l.wrap.b32 	%r7585, %r7456, %r7457, 24;
	mov.b64 	%rd8567, {%r7585, %r7584};
	xor.b64  	%rd8568, %rd8566, %rd8567;
	shr.u64 	%rd8569, %rd8383, 7;
	xor.b64  	%rd8570, %rd8568, %rd8569;
	mov.b64 	{%r7586, %r7587}, %rd8552;
	shf.l.wrap.b32 	%r7588, %r7587, %r7586, 13;
	shf.l.wrap.b32 	%r7589, %r7586, %r7587, 13;
	mov.b64 	%rd8571, {%r7589, %r7588};
	shf.l.wrap.b32 	%r7590, %r7586, %r7587, 3;
	shf.l.wrap.b32 	%r7591, %r7587, %r7586, 3;
	mov.b64 	%rd8572, {%r7591, %r7590};
	xor.b64  	%rd8573, %rd8571, %rd8572;
	shr.u64 	%rd8574, %rd8552, 6;
	xor.b64  	%rd8575, %rd8573, %rd8574;
	add.s64 	%rd8576, %rd8570, %rd8370;
	add.s64 	%rd8577, %rd8576, %rd8487;
	add.s64 	%rd8578, %rd8577, %rd8575;
	shf.l.wrap.b32 	%r7592, %r7467, %r7466, 31;
	shf.l.wrap.b32 	%r7593, %r7466, %r7467, 31;
	mov.b64 	%rd8579, {%r7593, %r7592};
	shf.l.wrap.b32 	%r7594, %r7467, %r7466, 24;
	shf.l.wrap.b32 	%r7595, %r7466, %r7467, 24;
	mov.b64 	%rd8580, {%r7595, %r7594};
	xor.b64  	%rd8581, %rd8579, %rd8580;
	shr.u64 	%rd8582, %rd8396, 7;
	xor.b64  	%rd8583, %rd8581, %rd8582;
	mov.b64 	{%r7596, %r7597}, %rd8565;
	shf.l.wrap.b32 	%r7598, %r7597, %r7596, 13;
	shf.l.wrap.b32 	%r7599, %r7596, %r7597, 13;
	mov.b64 	%rd8584, {%r7599, %r7598};
	shf.l.wrap.b32 	%r7600, %r7596, %r7597, 3;
	shf.l.wrap.b32 	%r7601, %r7597, %r7596, 3;
	mov.b64 	%rd8585, {%r7601, %r7600};
	xor.b64  	%rd8586, %rd8584, %rd8585;
	shr.u64 	%rd8587, %rd8565, 6;
	xor.b64  	%rd8588, %rd8586, %rd8587;
	add.s64 	%rd8589, %rd8583, %rd8383;
	add.s64 	%rd8590, %rd8589, %rd8500;
	add.s64 	%rd8591, %rd8590, %rd8588;
	shf.l.wrap.b32 	%r7602, %r7477, %r7476, 31;
	shf.l.wrap.b32 	%r7603, %r7476, %r7477, 31;
	mov.b64 	%rd8592, {%r7603, %r7602};
	shf.l.wrap.b32 	%r7604, %r7477, %r7476, 24;
	shf.l.wrap.b32 	%r7605, %r7476, %r7477, 24;
	mov.b64 	%rd8593, {%r7605, %r7604};
	xor.b64  	%rd8594, %rd8592, %rd8593;
	shr.u64 	%rd8595, %rd8409, 7;
	xor.b64  	%rd8596, %rd8594, %rd8595;
	mov.b64 	{%r7606, %r7607}, %rd8578;
	shf.l.wrap.b32 	%r7608, %r7607, %r7606, 13;
	shf.l.wrap.b32 	%r7609, %r7606, %r7607, 13;
	mov.b64 	%rd8597, {%r7609, %r7608};
	shf.l.wrap.b32 	%r7610, %r7606, %r7607, 3;
	shf.l.wrap.b32 	%r7611, %r7607, %r7606, 3;
	mov.b64 	%rd8598, {%r7611, %r7610};
	xor.b64  	%rd8599, %rd8597, %rd8598;
	shr.u64 	%rd8600, %rd8578, 6;
	xor.b64  	%rd8601, %rd8599, %rd8600;
	add.s64 	%rd8602, %rd8596, %rd8396;
	add.s64 	%rd8603, %rd8602, %rd8513;
	add.s64 	%rd8604, %rd8603, %rd8601;
	shf.l.wrap.b32 	%r7612, %r7487, %r7486, 31;
	shf.l.wrap.b32 	%r7613, %r7486, %r7487, 31;
	mov.b64 	%rd8605, {%r7613, %r7612};
	shf.l.wrap.b32 	%r7614, %r7487, %r7486, 24;
	shf.l.wrap.b32 	%r7615, %r7486, %r7487, 24;
	mov.b64 	%rd8606, {%r7615, %r7614};
	xor.b64  	%rd8607, %rd8605, %rd8606;
	shr.u64 	%rd8608, %rd8422, 7;
	xor.b64  	%rd8609, %rd8607, %rd8608;
	mov.b64 	{%r7616, %r7617}, %rd8591;
	shf.l.wrap.b32 	%r7618, %r7617, %r7616, 13;
	shf.l.wrap.b32 	%r7619, %r7616, %r7617, 13;
	mov.b64 	%rd8610, {%r7619, %r7618};
	shf.l.wrap.b32 	%r7620, %r7616, %r7617, 3;
	shf.l.wrap.b32 	%r7621, %r7617, %r7616, 3;
	mov.b64 	%rd8611, {%r7621, %r7620};
	xor.b64  	%rd8612, %rd8610, %rd8611;
	shr.u64 	%rd8613, %rd8591, 6;
	xor.b64  	%rd8614, %rd8612, %rd8613;
	add.s64 	%rd8615, %rd8609, %rd8409;
	add.s64 	%rd8616, %rd8615, %rd8526;
	add.s64 	%rd8617, %rd8616, %rd8614;
	shf.l.wrap.b32 	%r7622, %r7497, %r7496, 31;
	shf.l.wrap.b32 	%r7623, %r7496, %r7497, 31;
	mov.b64 	%rd8618, {%r7623, %r7622};
	shf.l.wrap.b32 	%r7624, %r7497, %r7496, 24;
	shf.l.wrap.b32 	%r7625, %r7496, %r7497, 24;
	mov.b64 	%rd8619, {%r7625, %r7624};
	xor.b64  	%rd8620, %rd8618, %rd8619;
	shr.u64 	%rd8621, %rd8435, 7;
	xor.b64  	%rd8622, %rd8620, %rd8621;
	mov.b64 	{%r7626, %r7627}, %rd8604;
	shf.l.wrap.b32 	%r7628, %r7627, %r7626, 13;
	shf.l.wrap.b32 	%r7629, %r7626, %r7627, 13;
	mov.b64 	%rd8623, {%r7629, %r7628};
	shf.l.wrap.b32 	%r7630, %r7626, %r7627, 3;
	shf.l.wrap.b32 	%r7631, %r7627, %r7626, 3;
	mov.b64 	%rd8624, {%r7631, %r7630};
	xor.b64  	%rd8625, %rd8623, %rd8624;
	shr.u64 	%rd8626, %rd8604, 6;
	xor.b64  	%rd8627, %rd8625, %rd8626;
	add.s64 	%rd8628, %rd8622, %rd8422;
	add.s64 	%rd8629, %rd8628, %rd8539;
	add.s64 	%rd8630, %rd8629, %rd8627;
	ld.const.u64 	%rd8631, [K];
	add.s64 	%rd8632, %rd8631, %rd7453;
	add.s64 	%rd8633, %rd8632, -5413767537554067089;
	add.s64 	%rd8634, %rd8632, 5963675889510395859;
	mov.b64 	{%r7632, %r7633}, %rd8633;
	shf.l.wrap.b32 	%r7634, %r7633, %r7632, 18;
	shf.l.wrap.b32 	%r7635, %r7632, %r7633, 18;
	mov.b64 	%rd8635, {%r7635, %r7634};
	shf.l.wrap.b32 	%r7636, %r7633, %r7632, 14;
	shf.l.wrap.b32 	%r7637, %r7632, %r7633, 14;
	mov.b64 	%rd8636, {%r7637, %r7636};
	xor.b64  	%rd8637, %rd8635, %rd8636;
	shf.l.wrap.b32 	%r7638, %r7632, %r7633, 23;
	shf.l.wrap.b32 	%r7639, %r7633, %r7632, 23;
	mov.b64 	%rd8638, {%r7639, %r7638};
	xor.b64  	%rd8639, %rd8637, %rd8638;
	and.b64  	%rd8640, %rd8633, 5840696475078001361;
	sub.s64 	%rd8641, 5413767537554067088, %rd8632;
	and.b64  	%rd8642, %rd8641, -7276294671716946913;
	or.b64  	%rd8643, %rd8640, %rd8642;
	add.s64 	%rd8644, %rd8643, %rd8639;
	ld.const.u64 	%rd8645, [K+8];
	add.s64 	%rd8646, %rd8644, %rd8645;
	add.s64 	%rd8647, %rd8646, %rd7476;
	mov.b64 	{%r7640, %r7641}, %rd8634;
	shf.l.wrap.b32 	%r7642, %r7641, %r7640, 4;
	shf.l.wrap.b32 	%r7643, %r7640, %r7641, 4;
	mov.b64 	%rd8648, {%r7643, %r7642};
	shf.l.wrap.b32 	%r7644, %r7640, %r7641, 30;
	shf.l.wrap.b32 	%r7645, %r7641, %r7640, 30;
	mov.b64 	%rd8649, {%r7645, %r7644};
	xor.b64  	%rd8650, %rd8648, %rd8649;
	shf.l.wrap.b32 	%r7646, %r7640, %r7641, 25;
	shf.l.wrap.b32 	%r7647, %r7641, %r7640, 25;
	mov.b64 	%rd8651, {%r7647, %r7646};
	xor.b64  	%rd8652, %rd8650, %rd8651;
	and.b64  	%rd8653, %rd8634, -3355664534840381901;
	add.s64 	%rd8654, %rd8652, %rd8653;
	add.s64 	%rd8655, %rd8647, %rd8654;
	add.s64 	%rd8656, %rd8647, 6625583534739731862;
	add.s64 	%rd8657, %rd8655, 5297780936934047347;
	mov.b64 	{%r7648, %r7649}, %rd8656;
	shf.l.wrap.b32 	%r7650, %r7649, %r7648, 18;
	shf.l.wrap.b32 	%r7651, %r7648, %r7649, 18;
	mov.b64 	%rd8658, {%r7651, %r7650};
	shf.l.wrap.b32 	%r7652, %r7649, %r7648, 14;
	shf.l.wrap.b32 	%r7653, %r7648, %r7649, 14;
	mov.b64 	%rd8659, {%r7653, %r7652};
	xor.b64  	%rd8660, %rd8658, %rd8659;
	shf.l.wrap.b32 	%r7654, %r7648, %r7649, 23;
	shf.l.wrap.b32 	%r7655, %r7649, %r7648, 23;
	mov.b64 	%rd8661, {%r7655, %r7654};
	xor.b64  	%rd8662, %rd8660, %rd8661;
	and.b64  	%rd8663, %rd8656, %rd8633;
	sub.s64 	%rd8664, 2597788502115043945, %rd8647;
	and.b64  	%rd8665, %rd8664, 5840696475078001361;
	or.b64  	%rd8666, %rd8663, %rd8665;
	add.s64 	%rd8667, %rd8666, %rd8662;
	add.s64 	%rd8668, %rd8667, %rd51;
	add.s64 	%rd8669, %rd8668, %rd7499;
	mov.b64 	{%r7656, %r7657}, %rd8657;
	shf.l.wrap.b32 	%r7658, %r7657, %r7656, 4;
	shf.l.wrap.b32 	%r7659, %r7656, %r7657, 4;
	mov.b64 	%rd8670, {%r7659, %r7658};
	shf.l.wrap.b32 	%r7660, %r7656, %r7657, 30;
	shf.l.wrap.b32 	%r7661, %r7657, %r7656, 30;
	mov.b64 	%rd8671, {%r7661, %r7660};
	xor.b64  	%rd8672, %rd8670, %rd8671;
	shf.l.wrap.b32 	%r7662, %r7656, %r7657, 25;
	shf.l.wrap.b32 	%r7663, %r7657, %r7656, 25;
	mov.b64 	%rd8673, {%r7663, %r7662};
	xor.b64  	%rd8674, %rd8672, %rd8673;
	xor.b64  	%rd8675, %rd8634, 7640891576956012808;
	and.b64  	%rd8676, %rd8657, %rd8675;
	and.b64  	%rd8677, %rd8634, 7640891576956012808;
	xor.b64  	%rd8678, %rd8676, %rd8677;
	add.s64 	%rd8679, %rd8674, %rd8678;
	add.s64 	%rd8680, %rd8669, %rd8679;
	add.s64 	%rd8681, %rd8669, 6227659224458531674;
	add.s64 	%rd8682, %rd8680, -7276294671716946913;
	mov.b64 	{%r7664, %r7665}, %rd8681;
	shf.l.wrap.b32 	%r7666, %r7665, %r7664, 18;
	shf.l.wrap.b32 	%r7667, %r7664, %r7665, 18;
	mov.b64 	%rd8683, {%r7667, %r7666};
	shf.l.wrap.b32 	%r7668, %r7665, %r7664, 14;
	shf.l.wrap.b32 	%r7669, %r7664, %r7665, 14;
	mov.b64 	%rd8684, {%r7669, %r7668};
	xor.b64  	%rd8685, %rd8683, %rd8684;
	shf.l.wrap.b32 	%r7670, %r7664, %r7665, 23;
	shf.l.wrap.b32 	%r7671, %r7665, %r7664, 23;
	mov.b64 	%rd8686, {%r7671, %r7670};
	xor.b64  	%rd8687, %rd8685, %rd8686;
	and.b64  	%rd8688, %rd8681, %rd8656;
	sub.s64 	%rd8689, -6227659224458531675, %rd8669;
	and.b64  	%rd8690, %rd8633, %rd8689;
	or.b64  	%rd8691, %rd8688, %rd8690;
	add.s64 	%rd8692, %rd8691, %rd8687;
	ld.const.u64 	%rd8693, [K+24];
	add.s64 	%rd8694, %rd8692, %rd8693;
	add.s64 	%rd8695, %rd8694, %rd7522;
	mov.b64 	{%r7672, %r7673}, %rd8682;
	shf.l.wrap.b32 	%r7674, %r7673, %r7672, 4;
	shf.l.wrap.b32 	%r7675, %r7672, %r7673, 4;
	mov.b64 	%rd8696, {%r7675, %r7674};
	shf.l.wrap.b32 	%r7676, %r7672, %r7673, 30;
	shf.l.wrap.b32 	%r7677, %r7673, %r7672, 30;
	mov.b64 	%rd8697, {%r7677, %r7676};
	xor.b64  	%rd8698, %rd8696, %rd8697;
	shf.l.wrap.b32 	%r7678, %r7672, %r7673, 25;
	shf.l.wrap.b32 	%r7679, %r7673, %r7672, 25;
	mov.b64 	%rd8699, {%r7679, %r7678};
	xor.b64  	%rd8700, %rd8698, %rd8699;
	xor.b64  	%rd8701, %rd8657, %rd8634;
	and.b64  	%rd8702, %rd8682, %rd8701;
	and.b64  	%rd8703, %rd8657, %rd8634;
	xor.b64  	%rd8704, %rd8702, %rd8703;
	add.s64 	%rd8705, %rd8700, %rd8704;
	add.s64 	%rd8706, %rd8695, %rd8705;
	add.s64 	%rd8707, %rd8695, -4965156021675537447;
	add.s64 	%rd8708, %rd8706, 5840696475078001361;
	mov.b64 	{%r7680, %r7681}, %rd8707;
	shf.l.wrap.b32 	%r7682, %r7681, %r7680, 18;
	shf.l.wrap.b32 	%r7683, %r7680, %r7681, 18;
	mov.b64 	%rd8709, {%r7683, %r7682};
	shf.l.wrap.b32 	%r7684, %r7681, %r7680, 14;
	shf.l.wrap.b32 	%r7685, %r7680, %r7681, 14;
	mov.b64 	%rd8710, {%r7685, %r7684};
	xor.b64  	%rd8711, %rd8709, %rd8710;
	shf.l.wrap.b32 	%r7686, %r7680, %r7681, 23;
	shf.l.wrap.b32 	%r7687, %r7681, %r7680, 23;
	mov.b64 	%rd8712, {%r7687, %r7686};
	xor.b64  	%rd8713, %rd8711, %rd8712;
	and.b64  	%rd8714, %rd8707, %rd8681;
	sub.s64 	%rd8715, 4965156021675537446, %rd8695;
	and.b64  	%rd8716, %rd8656, %rd8715;
	or.b64  	%rd8717, %rd8714, %rd8716;
	add.s64 	%rd8718, %rd8717, %rd8633;
	add.s64 	%rd8719, %rd8718, %rd8713;
	ld.const.u64 	%rd8720, [K+32];
	add.s64 	%rd8721, %rd8719, %rd8720;
	add.s64 	%rd8722, %rd8721, %rd7545;
	mov.b64 	{%r7688, %r7689}, %rd8708;
	shf.l.wrap.b32 	%r7690, %r7689, %r7688, 4;
	shf.l.wrap.b32 	%r7691, %r7688, %r7689, 4;
	mov.b64 	%rd8723, {%r7691, %r7690};
	shf.l.wrap.b32 	%r7692, %r7688, %r7689, 30;
	shf.l.wrap.b32 	%r7693, %r7689, %r7688, 30;
	mov.b64 	%rd8724, {%r7693, %r7692};
	xor.b64  	%rd8725, %rd8723, %rd8724;
	shf.l.wrap.b32 	%r7694, %r7688, %r7689, 25;
	shf.l.wrap.b32 	%r7695, %r7689, %r7688, 25;
	mov.b64 	%rd8726, {%r7695, %r7694};
	xor.b64  	%rd8727, %rd8725, %rd8726;
	xor.b64  	%rd8728, %rd8682, %rd8657;
	and.b64  	%rd8729, %rd8708, %rd8728;
	and.b64  	%rd8730, %rd8682, %rd8657;
	xor.b64  	%rd8731, %rd8729, %rd8730;
	add.s64 	%rd8732, %rd8727, %rd8731;
	add.s64 	%rd8733, %rd8722, %rd8634;
	add.s64 	%rd8734, %rd8732, %rd8722;
	mov.b64 	{%r7696, %r7697}, %rd8733;
	shf.l.wrap.b32 	%r7698, %r7697, %r7696, 18;
	shf.l.wrap.b32 	%r7699, %r7696, %r7697, 18;
	mov.b64 	%rd8735, {%r7699, %r7698};
	shf.l.wrap.b32 	%r7700, %r7697, %r7696, 14;
	shf.l.wrap.b32 	%r7701, %r7696, %r7697, 14;
	mov.b64 	%rd8736, {%r7701, %r7700};
	xor.b64  	%rd8737, %rd8735, %rd8736;
	shf.l.wrap.b32 	%r7702, %r7696, %r7697, 23;
	shf.l.wrap.b32 	%r7703, %r7697, %r7696, 23;
	mov.b64 	%rd8738, {%r7703, %r7702};
	xor.b64  	%rd8739, %rd8737, %rd8738;
	and.b64  	%rd8740, %rd8733, %rd8707;
	not.b64 	%rd8741, %rd8733;
	and.b64  	%rd8742, %rd8681, %rd8741;
	or.b64  	%rd8743, %rd8740, %rd8742;
	add.s64 	%rd8744, %rd8743, %rd8656;
	add.s64 	%rd8745, %rd8744, %rd8739;
	ld.const.u64 	%rd8746, [K+40];
	add.s64 	%rd8747, %rd8745, %rd8746;
	add.s64 	%rd8748, %rd8747, %rd7568;
	mov.b64 	{%r7704, %r7705}, %rd8734;
	shf.l.wrap.b32 	%r7706, %r7705, %r7704, 4;
	shf.l.wrap.b32 	%r7707, %r7704, %r7705, 4;
	mov.b64 	%rd8749, {%r7707, %r7706};
	shf.l.wrap.b32 	%r7708, %r7704, %r7705, 30;
	shf.l.wrap.b32 	%r7709, %r7705, %r7704, 30;
	mov.b64 	%rd8750, {%r7709, %r7708};
	xor.b64  	%rd8751, %rd8749, %rd8750;
	shf.l.wrap.b32 	%r7710, %r7704, %r7705, 25;
	shf.l.wrap.b32 	%r7711, %r7705, %r7704, 25;
	mov.b64 	%rd8752, {%r7711, %r7710};
	xor.b64  	%rd8753, %rd8751, %rd8752;
	xor.b64  	%rd8754, %rd8708, %rd8682;
	and.b64  	%rd8755, %rd8734, %rd8754;
	and.b64  	%rd8756, %rd8708, %rd8682;
	xor.b64  	%rd8757, %rd8755, %rd8756;
	add.s64 	%rd8758, %rd8753, %rd8757;
	add.s64 	%rd8759, %rd8748, %rd8657;
	add.s64 	%rd8760, %rd8758, %rd8748;
	mov.b64 	{%r7712, %r7713}, %rd8759;
	shf.l.wrap.b32 	%r7714, %r7713, %r7712, 18;
	shf.l.wrap.b32 	%r7715, %r7712, %r7713, 18;
	mov.b64 	%rd8761, {%r7715, %r7714};
	shf.l.wrap.b32 	%r7716, %r7713, %r7712, 14;
	shf.l.wrap.b32 	%r7717, %r7712, %r7713, 14;
	mov.b64 	%rd8762, {%r7717, %r7716};
	xor.b64  	%rd8763, %rd8761, %rd8762;
	shf.l.wrap.b32 	%r7718, %r7712, %r7713, 23;
	shf.l.wrap.b32 	%r7719, %r7713, %r7712, 23;
	mov.b64 	%rd8764, {%r7719, %r7718};
	xor.b64  	%rd8765, %rd8763, %rd8764;
	and.b64  	%rd8766, %rd8759, %rd8733;
	not.b64 	%rd8767, %rd8759;
	and.b64  	%rd8768, %rd8707, %rd8767;
	or.b64  	%rd8769, %rd8766, %rd8768;
	add.s64 	%rd8770, %rd8769, %rd8681;
	add.s64 	%rd8771, %rd8770, %rd8765;
	ld.const.u64 	%rd8772, [K+48];
	add.s64 	%rd8773, %rd8771, %rd8772;
	add.s64 	%rd8774, %rd8773, %rd7591;
	mov.b64 	{%r7720, %r7721}, %rd8760;
	shf.l.wrap.b32 	%r7722, %r7721, %r7720, 4;
	shf.l.wrap.b32 	%r7723, %r7720, %r7721, 4;
	mov.b64 	%rd8775, {%r7723, %r7722};
	shf.l.wrap.b32 	%r7724, %r7720, %r7721, 30;
	shf.l.wrap.b32 	%r7725, %r7721, %r7720, 30;
	mov.b64 	%rd8776, {%r7725, %r7724};
	xor.b64  	%rd8777, %rd8775, %rd8776;
	shf.l.wrap.b32 	%r7726, %r7720, %r7721, 25;
	shf.l.wrap.b32 	%r7727, %r7721, %r7720, 25;
	mov.b64 	%rd8778, {%r7727, %r7726};
	xor.b64  	%rd8779, %rd8777, %rd8778;
	xor.b64  	%rd8780, %rd8734, %rd8708;
	and.b64  	%rd8781, %rd8760, %rd8780;
	and.b64  	%rd8782, %rd8734, %rd8708;
	xor.b64  	%rd8783, %rd8781, %rd8782;
	add.s64 	%rd8784, %rd8779, %rd8783;
	add.s64 	%rd8785, %rd8774, %rd8682;
	add.s64 	%rd8786, %rd8784, %rd8774;
	mov.b64 	{%r7728, %r7729}, %rd8785;
	shf.l.wrap.b32 	%r7730, %r7729, %r7728, 18;
	shf.l.wrap.b32 	%r7731, %r7728, %r7729, 18;
	mov.b64 	%rd8787, {%r7731, %r7730};
	shf.l.wrap.b32 	%r7732, %r7729, %r7728, 14;
	shf.l.wrap.b32 	%r7733, %r7728, %r7729, 14;
	mov.b64 	%rd8788, {%r7733, %r7732};
	xor.b64  	%rd8789, %rd8787, %rd8788;
	shf.l.wrap.b32 	%r7734, %r7728, %r7729, 23;
	shf.l.wrap.b32 	%r7735, %r7729, %r7728, 23;
	mov.b64 	%rd8790, {%r7735, %r7734};
	xor.b64  	%rd8791, %rd8789, %rd8790;
	and.b64  	%rd8792, %rd8785, %rd8759;
	not.b64 	%rd8793, %rd8785;
	and.b64  	%rd8794, %rd8733, %rd8793;
	or.b64  	%rd8795, %rd8792, %rd8794;
	add.s64 	%rd8796, %rd8795, %rd8707;
	add.s64 	%rd8797, %rd8796, %rd8791;
	ld.const.u64 	%rd8798, [K+56];
	add.s64 	%rd8799, %rd8797, %rd8798;
	add.s64 	%rd8800, %rd8799, %rd7614;
	mov.b64 	{%r7736, %r7737}, %rd8786;
	shf.l.wrap.b32 	%r7738, %r7737, %r7736, 4;
	shf.l.wrap.b32 	%r7739, %r7736, %r7737, 4;
	mov.b64 	%rd8801, {%r7739, %r7738};
	shf.l.wrap.b32 	%r7740, %r7736, %r7737, 30;
	shf.l.wrap.b32 	%r7741, %r7737, %r7736, 30;
	mov.b64 	%rd8802, {%r7741, %r7740};
	xor.b64  	%rd8803, %rd8801, %rd8802;
	shf.l.wrap.b32 	%r7742, %r7736, %r7737, 25;
	shf.l.wrap.b32 	%r7743, %r7737, %r7736, 25;
	mov.b64 	%rd8804, {%r7743, %r7742};
	xor.b64  	%rd8805, %rd8803, %rd8804;
	xor.b64  	%rd8806, %rd8760, %rd8734;
	and.b64  	%rd8807, %rd8786, %rd8806;
	and.b64  	%rd8808, %rd8760, %rd8734;
	xor.b64  	%rd8809, %rd8807, %rd8808;
	add.s64 	%rd8810, %rd8805, %rd8809;
	add.s64 	%rd8811, %rd8800, %rd8708;
	add.s64 	%rd8812, %rd8810, %rd8800;
	mov.b64 	{%r7744, %r7745}, %rd8811;
	shf.l.wrap.b32 	%r7746, %r7745, %r7744, 18;
	shf.l.wrap.b32 	%r7747, %r7744, %r7745, 18;
	mov.b64 	%rd8813, {%r7747, %r7746};
	shf.l.wrap.b32 	%r7748, %r7745, %r7744, 14;
	shf.l.wrap.b32 	%r7749, %r7744, %r7745, 14;
	mov.b64 	%rd8814, {%r7749, %r7748};
	xor.b64  	%rd8815, %rd8813, %rd8814;
	shf.l.wrap.b32 	%r7750, %r7744, %r7745, 23;
	shf.l.wrap.b32 	%r7751, %r7745, %r7744, 23;
	mov.b64 	%rd8816, {%r7751, %r7750};
	xor.b64  	%rd8817, %rd8815, %rd8816;
	and.b64  	%rd8818, %rd8811, %rd8785;
	not.b64 	%rd8819, %rd8811;
	and.b64  	%rd8820, %rd8759, %rd8819;
	or.b64  	%rd8821, %rd8818, %rd8820;
	add.s64 	%rd8822, %rd8821, %rd8733;
	add.s64 	%rd8823, %rd8822, %rd8817;
	ld.const.u64 	%rd8824, [K+64];
	add.s64 	%rd8825, %rd8823, %rd8824;
	add.s64 	%rd8826, %rd8825, %rd7637;
	mov.b64 	{%r7752, %r7753}, %rd8812;
	shf.l.wrap.b32 	%r7754, %r7753, %r7752, 4;
	shf.l.wrap.b32 	%r7755, %r7752, %r7753, 4;
	mov.b64 	%rd8827, {%r7755, %r7754};
	shf.l.wrap.b32 	%r7756, %r7752, %r7753, 30;
	shf.l.wrap.b32 	%r7757, %r7753, %r7752, 30;
	mov.b64 	%rd8828, {%r7757, %r7756};
	xor.b64  	%rd8829, %rd8827, %rd8828;
	shf.l.wrap.b32 	%r7758, %r7752, %r7753, 25;
	shf.l.wrap.b32 	%r7759, %r7753, %r7752, 25;
	mov.b64 	%rd8830, {%r7759, %r7758};
	xor.b64  	%rd8831, %rd8829, %rd8830;
	xor.b64  	%rd8832, %rd8786, %rd8760;
	and.b64  	%rd8833, %rd8812, %rd8832;
	and.b64  	%rd8834, %rd8786, %rd8760;
	xor.b64  	%rd8835, %rd8833, %rd8834;
	add.s64 	%rd8836, %rd8831, %rd8835;
	add.s64 	%rd8837, %rd8826, %rd8734;
	add.s64 	%rd8838, %rd8836, %rd8826;
	mov.b64 	{%r7760, %r7761}, %rd8837;
	shf.l.wrap.b32 	%r7762, %r7761, %r7760, 18;
	shf.l.wrap.b32 	%r7763, %r7760, %r7761, 18;
	mov.b64 	%rd8839, {%r7763, %r7762};
	shf.l.wrap.b32 	%r7764, %r7761, %r7760, 14;
	shf.l.wrap.b32 	%r7765, %r7760, %r7761, 14;
	mov.b64 	%rd8840, {%r7765, %r7764};
	xor.b64  	%rd8841, %rd8839, %rd8840;
	shf.l.wrap.b32 	%r7766, %r7760, %r7761, 23;
	shf.l.wrap.b32 	%r7767, %r7761, %r7760, 23;
	mov.b64 	%rd8842, {%r7767, %r7766};
	xor.b64  	%rd8843, %rd8841, %rd8842;
	and.b64  	%rd8844, %rd8837, %rd8811;
	not.b64 	%rd8845, %rd8837;
	and.b64  	%rd8846, %rd8785, %rd8845;
	or.b64  	%rd8847, %rd8844, %rd8846;
	add.s64 	%rd8848, %rd8847, %rd8759;
	add.s64 	%rd8849, %rd8848, %rd8843;
	ld.const.u64 	%rd8850, [K+72];
	add.s64 	%rd8851, %rd8849, %rd8850;
	add.s64 	%rd8852, %rd8851, %rd7660;
	mov.b64 	{%r7768, %r7769}, %rd8838;
	shf.l.wrap.b32 	%r7770, %r7769, %r7768, 4;
	shf.l.wrap.b32 	%r7771, %r7768, %r7769, 4;
	mov.b64 	%rd8853, {%r7771, %r7770};
	shf.l.wrap.b32 	%r7772, %r7768, %r7769, 30;
	shf.l.wrap.b32 	%r7773, %r7769, %r7768, 30;
	mov.b64 	%rd8854, {%r7773, %r7772};
	xor.b64  	%rd8855, %rd8853, %rd8854;
	shf.l.wrap.b32 	%r7774, %r7768, %r7769, 25;
	shf.l.wrap.b32 	%r7775, %r7769, %r7768, 25;
	mov.b64 	%rd8856, {%r7775, %r7774};
	xor.b64  	%rd8857, %rd8855, %rd8856;
	xor.b64  	%rd8858, %rd8812, %rd8786;
	and.b64  	%rd8859, %rd8838, %rd8858;
	and.b64  	%rd8860, %rd8812, %rd8786;
	xor.b64  	%rd8861, %rd8859, %rd8860;
	add.s64 	%rd8862, %rd8857, %rd8861;
	add.s64 	%rd8863, %rd8852, %rd8760;
	add.s64 	%rd8864, %rd8862, %rd8852;
	mov.b64 	{%r7776, %r7777}, %rd8863;
	shf.l.wrap.b32 	%r7778, %r7777, %r7776, 18;
	shf.l.wrap.b32 	%r7779, %r7776, %r7777, 18;
	mov.b64 	%rd8865, {%r7779, %r7778};
	shf.l.wrap.b32 	%r7780, %r7777, %r7776, 14;
	shf.l.wrap.b32 	%r7781, %r7776, %r7777, 14;
	mov.b64 	%rd8866, {%r7781, %r7780};
	xor.b64  	%rd8867, %rd8865, %rd8866;
	shf.l.wrap.b32 	%r7782, %r7776, %r7777, 23;
	shf.l.wrap.b32 	%r7783, %r7777, %r7776, 23;
	mov.b64 	%rd8868, {%r7783, %r7782};
	xor.b64  	%rd8869, %rd8867, %rd8868;
	and.b64  	%rd8870, %rd8863, %rd8837;
	not.b64 	%rd8871, %rd8863;
	and.b64  	%rd8872, %rd8811, %rd8871;
	or.b64  	%rd8873, %rd8870, %rd8872;
	add.s64 	%rd8874, %rd8873, %rd8785;
	add.s64 	%rd8875, %rd8874, %rd8869;
	ld.const.u64 	%rd8876, [K+80];
	add.s64 	%rd8877, %rd8875, %rd8876;
	add.s64 	%rd8878, %rd8877, %rd7683;
	mov.b64 	{%r7784, %r7785}, %rd8864;
	shf.l.wrap.b32 	%r7786, %r7785, %r7784, 4;
	shf.l.wrap.b32 	%r7787, %r7784, %r7785, 4;
	mov.b64 	%rd8879, {%r7787, %r7786};
	shf.l.wrap.b32 	%r7788, %r7784, %r7785, 30;
	shf.l.wrap.b32 	%r7789, %r7785, %r7784, 30;
	mov.b64 	%rd8880, {%r7789, %r7788};
	xor.b64  	%rd8881, %rd8879, %rd8880;
	shf.l.wrap.b32 	%r7790, %r7784, %r7785, 25;
	shf.l.wrap.b32 	%r7791, %r7785, %r7784, 25;
	mov.b64 	%rd8882, {%r7791, %r7790};
	xor.b64  	%rd8883, %rd8881, %rd8882;
	xor.b64  	%rd8884, %rd8838, %rd8812;
	and.b64  	%rd8885, %rd8864, %rd8884;
	and.b64  	%rd8886, %rd8838, %rd8812;
	xor.b64  	%rd8887, %rd8885, %rd8886;
	add.s64 	%rd8888, %rd8883, %rd8887;
	add.s64 	%rd8889, %rd8878, %rd8786;
	add.s64 	%rd8890, %rd8888, %rd8878;
	mov.b64 	{%r7792, %r7793}, %rd8889;
	shf.l.wrap.b32 	%r7794, %r7793, %r7792, 18;
	shf.l.wrap.b32 	%r7795, %r7792, %r7793, 18;
	mov.b64 	%rd8891, {%r7795, %r7794};
	shf.l.wrap.b32 	%r7796, %r7793, %r7792, 14;
	shf.l.wrap.b32 	%r7797, %r7792, %r7793, 14;
	mov.b64 	%rd8892, {%r7797, %r7796};
	xor.b64  	%rd8893, %rd8891, %rd8892;
	shf.l.wrap.b32 	%r7798, %r7792, %r7793, 23;
	shf.l.wrap.b32 	%r7799, %r7793, %r7792, 23;
	mov.b64 	%rd8894, {%r7799, %r7798};
	xor.b64  	%rd8895, %rd8893, %rd8894;
	and.b64  	%rd8896, %rd8889, %rd8863;
	not.b64 	%rd8897, %rd8889;
	and.b64  	%rd8898, %rd8837, %rd8897;
	or.b64  	%rd8899, %rd8896, %rd8898;
	add.s64 	%rd8900, %rd8899, %rd8811;
	add.s64 	%rd8901, %rd8900, %rd8895;
	ld.const.u64 	%rd8902, [K+88];
	add.s64 	%rd8903, %rd8901, %rd8902;
	add.s64 	%rd8904, %rd8903, %rd7706;
	mov.b64 	{%r7800, %r7801}, %rd8890;
	shf.l.wrap.b32 	%r7802, %r7801, %r7800, 4;
	shf.l.wrap.b32 	%r7803, %r7800, %r7801, 4;
	mov.b64 	%rd8905, {%r7803, %r7802};
	shf.l.wrap.b32 	%r7804, %r7800, %r7801, 30;
	shf.l.wrap.b32 	%r7805, %r7801, %r7800, 30;
	mov.b64 	%rd8906, {%r7805, %r7804};
	xor.b64  	%rd8907, %rd8905, %rd8906;
	shf.l.wrap.b32 	%r7806, %r7800, %r7801, 25;
	shf.l.wrap.b32 	%r7807, %r7801, %r7800, 25;
	mov.b64 	%rd8908, {%r7807, %r7806};
	xor.b64  	%rd8909, %rd8907, %rd8908;
	xor.b64  	%rd8910, %rd8864, %rd8838;
	and.b64  	%rd8911, %rd8890, %rd8910;
	and.b64  	%rd8912, %rd8864, %rd8838;
	xor.b64  	%rd8913, %rd8911, %rd8912;
	add.s64 	%rd8914, %rd8909, %rd8913;
	add.s64 	%rd8915, %rd8904, %rd8812;
	add.s64 	%rd8916, %rd8914, %rd8904;
	mov.b64 	{%r7808, %r7809}, %rd8915;
	shf.l.wrap.b32 	%r7810, %r7809, %r7808, 18;
	shf.l.wrap.b32 	%r7811, %r7808, %r7809, 18;
	mov.b64 	%rd8917, {%r7811, %r7810};
	shf.l.wrap.b32 	%r7812, %r7809, %r7808, 14;
	shf.l.wrap.b32 	%r7813, %r7808, %r7809, 14;
	mov.b64 	%rd8918, {%r7813, %r7812};
	xor.b64  	%rd8919, %rd8917, %rd8918;
	shf.l.wrap.b32 	%r7814, %r7808, %r7809, 23;
	shf.l.wrap.b32 	%r7815, %r7809, %r7808, 23;
	mov.b64 	%rd8920, {%r7815, %r7814};
	xor.b64  	%rd8921, %rd8919, %rd8920;
	and.b64  	%rd8922, %rd8915, %rd8889;
	not.b64 	%rd8923, %rd8915;
	and.b64  	%rd8924, %rd8863, %rd8923;
	or.b64  	%rd8925, %rd8922, %rd8924;
	add.s64 	%rd8926, %rd8925, %rd8837;
	add.s64 	%rd8927, %rd8926, %rd8921;
	ld.const.u64 	%rd8928, [K+96];
	add.s64 	%rd8929, %rd8927, %rd8928;
	add.s64 	%rd8930, %rd8929, %rd7729;
	mov.b64 	{%r7816, %r7817}, %rd8916;
	shf.l.wrap.b32 	%r7818, %r7817, %r7816, 4;
	shf.l.wrap.b32 	%r7819, %r7816, %r7817, 4;
	mov.b64 	%rd8931, {%r7819, %r7818};
	shf.l.wrap.b32 	%r7820, %r7816, %r7817, 30;
	shf.l.wrap.b32 	%r7821, %r7817, %r7816, 30;
	mov.b64 	%rd8932, {%r7821, %r7820};
	xor.b64  	%rd8933, %rd8931, %rd8932;
	shf.l.wrap.b32 	%r7822, %r7816, %r7817, 25;
	shf.l.wrap.b32 	%r7823, %r7817, %r7816, 25;
	mov.b64 	%rd8934, {%r7823, %r7822};
	xor.b64  	%rd8935, %rd8933, %rd8934;
	xor.b64  	%rd8936, %rd8890, %rd8864;
	and.b64  	%rd8937, %rd8916, %rd8936;
	and.b64  	%rd8938, %rd8890, %rd8864;
	xor.b64  	%rd8939, %rd8937, %rd8938;
	add.s64 	%rd8940, %rd8935, %rd8939;
	add.s64 	%rd8941, %rd8930, %rd8838;
	add.s64 	%rd8942, %rd8940, %rd8930;
	mov.b64 	{%r7824, %r7825}, %rd8941;
	shf.l.wrap.b32 	%r7826, %r7825, %r7824, 18;
	shf.l.wrap.b32 	%r7827, %r7824, %r7825, 18;
	mov.b64 	%rd8943, {%r7827, %r7826};
	shf.l.wrap.b32 	%r7828, %r7825, %r7824, 14;
	shf.l.wrap.b32 	%r7829, %r7824, %r7825, 14;
	mov.b64 	%rd8944, {%r7829, %r7828};
	xor.b64  	%rd8945, %rd8943, %rd8944;
	shf.l.wrap.b32 	%r7830, %r7824, %r7825, 23;
	shf.l.wrap.b32 	%r7831, %r7825, %r7824, 23;
	mov.b64 	%rd8946, {%r7831, %r7830};
	xor.b64  	%rd8947, %rd8945, %rd8946;
	and.b64  	%rd8948, %rd8941, %rd8915;
	not.b64 	%rd8949, %rd8941;
	and.b64  	%rd8950, %rd8889, %rd8949;
	or.b64  	%rd8951, %rd8948, %rd8950;
	add.s64 	%rd8952, %rd8951, %rd8863;
	add.s64 	%rd8953, %rd8952, %rd8947;
	ld.const.u64 	%rd8954, [K+104];
	add.s64 	%rd8955, %rd8953, %rd8954;
	add.s64 	%rd8956, %rd8955, %rd7752;
	mov.b64 	{%r7832, %r7833}, %rd8942;
	shf.l.wrap.b32 	%r7834, %r7833, %r7832, 4;
	shf.l.wrap.b32 	%r7835, %r7832, %r7833, 4;
	mov.b64 	%rd8957, {%r7835, %r7834};
	shf.l.wrap.b32 	%r7836, %r7832, %r7833, 30;
	shf.l.wrap.b32 	%r7837, %r7833, %r7832, 30;
	mov.b64 	%rd8958, {%r7837, %r7836};
	xor.b64  	%rd8959, %rd8957, %rd8958;
	shf.l.wrap.b32 	%r7838, %r7832, %r7833, 25;
	shf.l.wrap.b32 	%r7839, %r7833, %r7832, 25;
	mov.b64 	%rd8960, {%r7839, %r7838};
	xor.b64  	%rd8961, %rd8959, %rd8960;
	xor.b64  	%rd8962, %rd8916, %rd8890;
	and.b64  	%rd8963, %rd8942, %rd8962;
	and.b64  	%rd8964, %rd8916, %rd8890;
	xor.b64  	%rd8965, %rd8963, %rd8964;
	add.s64 	%rd8966, %rd8961, %rd8965;
	add.s64 	%rd8967, %rd8956, %rd8864;
	add.s64 	%rd8968, %rd8966, %rd8956;
	mov.b64 	{%r7840, %r7841}, %rd8967;
	shf.l.wrap.b32 	%r7842, %r7841, %r7840, 18;
	shf.l.wrap.b32 	%r7843, %r7840, %r7841, 18;
	mov.b64 	%rd8969, {%r7843, %r7842};
	shf.l.wrap.b32 	%r7844, %r7841, %r7840, 14;
	shf.l.wrap.b32 	%r7845, %r7840, %r7841, 14;
	mov.b64 	%rd8970, {%r7845, %r7844};
	xor.b64  	%rd8971, %rd8969, %rd8970;
	shf.l.wrap.b32 	%r7846, %r7840, %r7841, 23;
	shf.l.wrap.b32 	%r7847, %r7841, %r7840, 23;
	mov.b64 	%rd8972, {%r7847, %r7846};
	xor.b64  	%rd8973, %rd8971, %rd8972;
	and.b64  	%rd8974, %rd8967, %rd8941;
	not.b64 	%rd8975, %rd8967;
	and.b64  	%rd8976, %rd8915, %rd8975;
	or.b64  	%rd8977, %rd8974, %rd8976;
	add.s64 	%rd8978, %rd8977, %rd8889;
	add.s64 	%rd8979, %rd8978, %rd8973;
	ld.const.u64 	%rd8980, [K+112];
	add.s64 	%rd8981, %rd8979, %rd8980;
	add.s64 	%rd8982, %rd8981, %rd7775;
	mov.b64 	{%r7848, %r7849}, %rd8968;
	shf.l.wrap.b32 	%r7850, %r7849, %r7848, 4;
	shf.l.wrap.b32 	%r7851, %r7848, %r7849, 4;
	mov.b64 	%rd8983, {%r7851, %r7850};
	shf.l.wrap.b32 	%r7852, %r7848, %r7849, 30;
	shf.l.wrap.b32 	%r7853, %r7849, %r7848, 30;
	mov.b64 	%rd8984, {%r7853, %r7852};
	xor.b64  	%rd8985, %rd8983, %rd8984;
	shf.l.wrap.b32 	%r7854, %r7848, %r7849, 25;
	shf.l.wrap.b32 	%r7855, %r7849, %r7848, 25;
	mov.b64 	%rd8986, {%r7855, %r7854};
	xor.b64  	%rd8987, %rd8985, %rd8986;
	xor.b64  	%rd8988, %rd8942, %rd8916;
	and.b64  	%rd8989, %rd8968, %rd8988;
	and.b64  	%rd8990, %rd8942, %rd8916;
	xor.b64  	%rd8991, %rd8989, %rd8990;
	add.s64 	%rd8992, %rd8987, %rd8991;
	add.s64 	%rd8993, %rd8982, %rd8890;
	add.s64 	%rd8994, %rd8992, %rd8982;
	mov.b64 	{%r7856, %r7857}, %rd8993;
	shf.l.wrap.b32 	%r7858, %r7857, %r7856, 18;
	shf.l.wrap.b32 	%r7859, %r7856, %r7857, 18;
	mov.b64 	%rd8995, {%r7859, %r7858};
	shf.l.wrap.b32 	%r7860, %r7857, %r7856, 14;
	shf.l.wrap.b32 	%r7861, %r7856, %r7857, 14;
	mov.b64 	%rd8996, {%r7861, %r7860};
	xor.b64  	%rd8997, %rd8995, %rd8996;
	shf.l.wrap.b32 	%r7862, %r7856, %r7857, 23;
	shf.l.wrap.b32 	%r7863, %r7857, %r7856, 23;
	mov.b64 	%rd8998, {%r7863, %r7862};
	xor.b64  	%rd8999, %rd8997, %rd8998;
	and.b64  	%rd9000, %rd8993, %rd8967;
	not.b64 	%rd9001, %rd8993;
	and.b64  	%rd9002, %rd8941, %rd9001;
	or.b64  	%rd9003, %rd9000, %rd9002;
	add.s64 	%rd9004, %rd9003, %rd8915;
	add.s64 	%rd9005, %rd9004, %rd8999;
	ld.const.u64 	%rd9006, [K+120];
	add.s64 	%rd9007, %rd9005, %rd9006;
	add.s64 	%rd9008, %rd9007, %rd7798;
	mov.b64 	{%r7864, %r7865}, %rd8994;
	shf.l.wrap.b32 	%r7866, %r7865, %r7864, 4;
	shf.l.wrap.b32 	%r7867, %r7864, %r7865, 4;
	mov.b64 	%rd9009, {%r7867, %r7866};
	shf.l.wrap.b32 	%r7868, %r7864, %r7865, 30;
	shf.l.wrap.b32 	%r7869, %r7865, %r7864, 30;
	mov.b64 	%rd9010, {%r7869, %r7868};
	xor.b64  	%rd9011, %rd9009, %rd9010;
	shf.l.wrap.b32 	%r7870, %r7864, %r7865, 25;
	shf.l.wrap.b32 	%r7871, %r7865, %r7864, 25;
	mov.b64 	%rd9012, {%r7871, %r7870};
	xor.b64  	%rd9013, %rd9011, %rd9012;
	xor.b64  	%rd9014, %rd8968, %rd8942;
	and.b64  	%rd9015, %rd8994, %rd9014;
	and.b64  	%rd9016, %rd8968, %rd8942;
	xor.b64  	%rd9017, %rd9015, %rd9016;
	add.s64 	%rd9018, %rd9013, %rd9017;
	add.s64 	%rd9019, %rd9008, %rd8916;
	add.s64 	%rd9020, %rd9018, %rd9008;
	mov.b64 	{%r7872, %r7873}, %rd9019;
	shf.l.wrap.b32 	%r7874, %r7873, %r7872, 18;
	shf.l.wrap.b32 	%r7875, %r7872, %r7873, 18;
	mov.b64 	%rd9021, {%r7875, %r7874};
	shf.l.wrap.b32 	%r7876, %r7873, %r7872, 14;
	shf.l.wrap.b32 	%r7877, %r7872, %r7873, 14;
	mov.b64 	%rd9022, {%r7877, %r7876};
	xor.b64  	%rd9023, %rd9021, %rd9022;
	shf.l.wrap.b32 	%r7878, %r7872, %r7873, 23;
	shf.l.wrap.b32 	%r7879, %r7873, %r7872, 23;
	mov.b64 	%rd9024, {%r7879, %r7878};
	xor.b64  	%rd9025, %rd9023, %rd9024;
	and.b64  	%rd9026, %rd9019, %rd8993;
	not.b64 	%rd9027, %rd9019;
	and.b64  	%rd9028, %rd8967, %rd9027;
	or.b64  	%rd9029, %rd9026, %rd9028;
	add.s64 	%rd9030, %rd9029, %rd8941;
	add.s64 	%rd9031, %rd9030, %rd9025;
	ld.const.u64 	%rd9032, [K+128];
	add.s64 	%rd9033, %rd9031, %rd9032;
	add.s64 	%rd9034, %rd9033, %rd7811;
	mov.b64 	{%r7880, %r7881}, %rd9020;
	shf.l.wrap.b32 	%r7882, %r7881, %r7880, 4;
	shf.l.wrap.b32 	%r7883, %r7880, %r7881, 4;
	mov.b64 	%rd9035, {%r7883, %r7882};
	shf.l.wrap.b32 	%r7884, %r7880, %r7881, 30;
	shf.l.wrap.b32 	%r7885, %r7881, %r7880, 30;
	mov.b64 	%rd9036, {%r7885, %r7884};
	xor.b64  	%rd9037, %rd9035, %rd9036;
	shf.l.wrap.b32 	%r7886, %r7880, %r7881, 25;
	shf.l.wrap.b32 	%r7887, %r7881, %r7880, 25;
	mov.b64 	%rd9038, {%r7887, %r7886};
	xor.b64  	%rd9039, %rd9037, %rd9038;
	xor.b64  	%rd9040, %rd8994, %rd8968;
	and.b64  	%rd9041, %rd9020, %rd9040;
	and.b64  	%rd9042, %rd8994, %rd8968;
	xor.b64  	%rd9043, %rd9041, %rd9042;
	add.s64 	%rd9044, %rd9039, %rd9043;
	add.s64 	%rd9045, %rd9034, %rd8942;
	add.s64 	%rd9046, %rd9044, %rd9034;
	mov.b64 	{%r7888, %r7889}, %rd9045;
	shf.l.wrap.b32 	%r7890, %r7889, %r7888, 18;
	shf.l.wrap.b32 	%r7891, %r7888, %r7889, 18;
	mov.b64 	%rd9047, {%r7891, %r7890};
	shf.l.wrap.b32 	%r7892, %r7889, %r7888, 14;
	shf.l.wrap.b32 	%r7893, %r7888, %r7889, 14;
	mov.b64 	%rd9048, {%r7893, %r7892};
	xor.b64  	%rd9049, %rd9047, %rd9048;
	shf.l.wrap.b32 	%r7894, %r7888, %r7889, 23;
	shf.l.wrap.b32 	%r7895, %r7889, %r7888, 23;
	mov.b64 	%rd9050, {%r7895, %r7894};
	xor.b64  	%rd9051, %rd9049, %rd9050;
	and.b64  	%rd9052, %rd9045, %rd9019;
	not.b64 	%rd9053, %rd9045;
	and.b64  	%rd9054, %rd8993, %rd9053;
	or.b64  	%rd9055, %rd9052, %rd9054;
	add.s64 	%rd9056, %rd9055, %rd8967;
	add.s64 	%rd9057, %rd9056, %rd9051;
	ld.const.u64 	%rd9058, [K+136];
	add.s64 	%rd9059, %rd9057, %rd9058;
	add.s64 	%rd9060, %rd9059, %rd7824;
	mov.b64 	{%r7896, %r7897}, %rd9046;
	shf.l.wrap.b32 	%r7898, %r7897, %r7896, 4;
	shf.l.wrap.b32 	%r7899, %r7896, %r7897, 4;
	mov.b64 	%rd9061, {%r7899, %r7898};
	shf.l.wrap.b32 	%r7900, %r7896, %r7897, 30;
	shf.l.wrap.b32 	%r7901, %r7897, %r7896, 30;
	mov.b64 	%rd9062, {%r7901, %r7900};
	xor.b64  	%rd9063, %rd9061, %rd9062;
	shf.l.wrap.b32 	%r7902, %r7896, %r7897, 25;
	shf.l.wrap.b32 	%r7903, %r7897, %r7896, 25;
	mov.b64 	%rd9064, {%r7903, %r7902};
	xor.b64  	%rd9065, %rd9063, %rd9064;
	xor.b64  	%rd9066, %rd9020, %rd8994;
	and.b64  	%rd9067, %rd9046, %rd9066;
	and.b64  	%rd9068, %rd9020, %rd8994;
	xor.b64  	%rd9069, %rd9067, %rd9068;
	add.s64 	%rd9070, %rd9065, %rd9069;
	add.s64 	%rd9071, %rd9060, %rd8968;
	add.s64 	%rd9072, %rd9070, %rd9060;
	mov.b64 	{%r7904, %r7905}, %rd9071;
	shf.l.wrap.b32 	%r7906, %r7905, %r7904, 18;
	shf.l.wrap.b32 	%r7907, %r7904, %r7905, 18;
	mov.b64 	%rd9073, {%r7907, %r7906};
	shf.l.wrap.b32 	%r7908, %r7905, %r7904, 14;
	shf.l.wrap.b32 	%r7909, %r7904, %r7905, 14;
	mov.b64 	%rd9074, {%r7909, %r7908};
	xor.b64  	%rd9075, %rd9073, %rd9074;
	shf.l.wrap.b32 	%r7910, %r7904, %r7905, 23;
	shf.l.wrap.b32 	%r7911, %r7905, %r7904, 23;
	mov.b64 	%rd9076, {%r7911, %r7910};
	xor.b64  	%rd9077, %rd9075, %rd9076;
	and.b64  	%rd9078, %rd9071, %rd9045;
	not.b64 	%rd9079, %rd9071;
	and.b64  	%rd9080, %rd9019, %rd9079;
	or.b64  	%rd9081, %rd9078, %rd9080;
	add.s64 	%rd9082, %rd9081, %rd8993;
	add.s64 	%rd9083, %rd9082, %rd9077;
	ld.const.u64 	%rd9084, [K+144];
	add.s64 	%rd9085, %rd9083, %rd9084;
	add.s64 	%rd9086, %rd9085, %rd7837;
	mov.b64 	{%r7912, %r7913}, %rd9072;
	shf.l.wrap.b32 	%r7914, %r7913, %r7912, 4;
	shf.l.wrap.b32 	%r7915, %r7912, %r7913, 4;
	mov.b64 	%rd9087, {%r7915, %r7914};
	shf.l.wrap.b32 	%r7916, %r7912, %r7913, 30;
	shf.l.wrap.b32 	%r7917, %r7913, %r7912, 30;
	mov.b64 	%rd9088, {%r7917, %r7916};
	xor.b64  	%rd9089, %rd9087, %rd9088;
	shf.l.wrap.b32 	%r7918, %r7912, %r7913, 25;
	shf.l.wrap.b32 	%r7919, %r7913, %r7912, 25;
	mov.b64 	%rd9090, {%r7919, %r7918};
	xor.b64  	%rd9091, %rd9089, %rd9090;
	xor.b64  	%rd9092, %rd9046, %rd9020;
	and.b64  	%rd9093, %rd9072, %rd9092;
	and.b64  	%rd9094, %rd9046, %rd9020;
	xor.b64  	%rd9095, %rd9093, %rd9094;
	add.s64 	%rd9096, %rd9091, %rd9095;
	add.s64 	%rd9097, %rd9086, %rd8994;
	add.s64 	%rd9098, %rd9096, %rd9086;
	mov.b64 	{%r7920, %r7921}, %rd9097;
	shf.l.wrap.b32 	%r7922, %r7921, %r7920, 18;
	shf.l.wrap.b32 	%r7923, %r7920, %r7921, 18;
	mov.b64 	%rd9099, {%r7923, %r7922};
	shf.l.wrap.b32 	%r7924, %r7921, %r7920, 14;
	shf.l.wrap.b32 	%r7925, %r7920, %r7921, 14;
	mov.b64 	%rd9100, {%r7925, %r7924};
	xor.b64  	%rd9101, %rd9099, %rd9100;
	shf.l.wrap.b32 	%r7926, %r7920, %r7921, 23;
	shf.l.wrap.b32 	%r7927, %r7921, %r7920, 23;
	mov.b64 	%rd9102, {%r7927, %r7926};
	xor.b64  	%rd9103, %rd9101, %rd9102;
	and.b64  	%rd9104, %rd9097, %rd9071;
	not.b64 	%rd9105, %rd9097;
	and.b64  	%rd9106, %rd9045, %rd9105;
	or.b64  	%rd9107, %rd9104, %rd9106;
	add.s64 	%rd9108, %rd9107, %rd9019;
	add.s64 	%rd9109, %rd9108, %rd9103;
	ld.const.u64 	%rd9110, [K+152];
	add.s64 	%rd9111, %rd9109, %rd9110;
	add.s64 	%rd9112, %rd9111, %rd7850;
	mov.b64 	{%r7928, %r7929}, %rd9098;
	shf.l.wrap.b32 	%r7930, %r7929, %r7928, 4;
	shf.l.wrap.b32 	%r7931, %r7928, %r7929, 4;
	mov.b64 	%rd9113, {%r7931, %r7930};
	shf.l.wrap.b32 	%r7932, %r7928, %r7929, 30;
	shf.l.wrap.b32 	%r7933, %r7929, %r7928, 30;
	mov.b64 	%rd9114, {%r7933, %r7932};
	xor.b64  	%rd9115, %rd9113, %rd9114;
	shf.l.wrap.b32 	%r7934, %r7928, %r7929, 25;
	shf.l.wrap.b32 	%r7935, %r7929, %r7928, 25;
	mov.b64 	%rd9116, {%r7935, %r7934};
	xor.b64  	%rd9117, %rd9115, %rd9116;
	xor.b64  	%rd9118, %rd9072, %rd9046;
	and.b64  	%rd9119, %rd9098, %rd9118;
	and.b64  	%rd9120, %rd9072, %rd9046;
	xor.b64  	%rd9121, %rd9119, %rd9120;
	add.s64 	%rd9122, %rd9117, %rd9121;
	add.s64 	%rd9123, %rd9112, %rd9020;
	add.s64 	%rd9124, %rd9122, %rd9112;
	mov.b64 	{%r7936, %r7937}, %rd9123;
	shf.l.wrap.b32 	%r7938, %r7937, %r7936, 18;
	shf.l.wrap.b32 	%r7939, %r7936, %r7937, 18;
	mov.b64 	%rd9125, {%r7939, %r7938};
	shf.l.wrap.b32 	%r7940, %r7937, %r7936, 14;
	shf.l.wrap.b32 	%r7941, %r7936, %r7937, 14;
	mov.b64 	%rd9126, {%r7941, %r7940};
	xor.b64  	%rd9127, %rd9125, %rd9126;
	shf.l.wrap.b32 	%r7942, %r7936, %r7937, 23;
	shf.l.wrap.b32 	%r7943, %r7937, %r7936, 23;
	mov.b64 	%rd9128, {%r7943, %r7942};
	xor.b64  	%rd9129, %rd9127, %rd9128;
	and.b64  	%rd9130, %rd9123, %rd9097;
	not.b64 	%rd9131, %rd9123;
	and.b64  	%rd9132, %rd9071, %rd9131;
	or.b64  	%rd9133, %rd9130, %rd9132;
	add.s64 	%rd9134, %rd9133, %rd9045;
	add.s64 	%rd9135, %rd9134, %rd9129;
	ld.const.u64 	%rd9136, [K+160];
	add.s64 	%rd9137, %rd9135, %rd9136;
	add.s64 	%rd9138, %rd9137, %rd7863;
	mov.b64 	{%r7944, %r7945}, %rd9124;
	shf.l.wrap.b32 	%r7946, %r7945, %r7944, 4;
	shf.l.wrap.b32 	%r7947, %r7944, %r7945, 4;
	mov.b64 	%rd9139, {%r7947, %r7946};
	shf.l.wrap.b32 	%r7948, %r7944, %r7945, 30;
	shf.l.wrap.b32 	%r7949, %r7945, %r7944, 30;
	mov.b64 	%rd9140, {%r7949, %r7948};
	xor.b64  	%rd9141, %rd9139, %rd9140;
	shf.l.wrap.b32 	%r7950, %r7944, %r7945, 25;
	shf.l.wrap.b32 	%r7951, %r7945, %r7944, 25;
	mov.b64 	%rd9142, {%r7951, %r7950};
	xor.b64  	%rd9143, %rd9141, %rd9142;
	xor.b64  	%rd9144, %rd9098, %rd9072;
	and.b64  	%rd9145, %rd9124, %rd9144;
	and.b64  	%rd9146, %rd9098, %rd9072;
	xor.b64  	%rd9147, %rd9145, %rd9146;
	add.s64 	%rd9148, %rd9143, %rd9147;
	add.s64 	%rd9149, %rd9138, %rd9046;
	add.s64 	%rd9150, %rd9148, %rd9138;
	mov.b64 	{%r7952, %r7953}, %rd9149;
	shf.l.wrap.b32 	%r7954, %r7953, %r7952, 18;
	shf.l.wrap.b32 	%r7955, %r7952, %r7953, 18;
	mov.b64 	%rd9151, {%r7955, %r7954};
	shf.l.wrap.b32 	%r7956, %r7953, %r7952, 14;
	shf.l.wrap.b32 	%r7957, %r7952, %r7953, 14;
	mov.b64 	%rd9152, {%r7957, %r7956};
	xor.b64  	%rd9153, %rd9151, %rd9152;
	shf.l.wrap.b32 	%r7958, %r7952, %r7953, 23;
	shf.l.wrap.b32 	%r7959, %r7953, %r7952, 23;
	mov.b64 	%rd9154, {%r7959, %r7958};
	xor.b64  	%rd9155, %rd9153, %rd9154;
	and.b64  	%rd9156, %rd9149, %rd9123;
	not.b64 	%rd9157, %rd9149;
	and.b64  	%rd9158, %rd9097, %rd9157;
	or.b64  	%rd9159, %rd9156, %rd9158;
	add.s64 	%rd9160, %rd9159, %rd9071;
	add.s64 	%rd9161, %rd9160, %rd9155;
	ld.const.u64 	%rd9162, [K+168];
	add.s64 	%rd9163, %rd9161, %rd9162;
	add.s64 	%rd9164, %rd9163, %rd7876;
	mov.b64 	{%r7960, %r7961}, %rd9150;
	shf.l.wrap.b32 	%r7962, %r7961, %r7960, 4;
	shf.l.wrap.b32 	%r7963, %r7960, %r7961, 4;
	mov.b64 	%rd9165, {%r7963, %r7962};
	shf.l.wrap.b32 	%r7964, %r7960, %r7961, 30;
	shf.l.wrap.b32 	%r7965, %r7961, %r7960, 30;
	mov.b64 	%rd9166, {%r7965, %r7964};
	xor.b64  	%rd9167, %rd9165, %rd9166;
	shf.l.wrap.b32 	%r7966, %r7960, %r7961, 25;
	shf.l.wrap.b32 	%r7967, %r7961, %r7960, 25;
	mov.b64 	%rd9168, {%r7967, %r7966};
	xor.b64  	%rd9169, %rd9167, %rd9168;
	xor.b64  	%rd9170, %rd9124, %rd9098;
	and.b64  	%rd9171, %rd9150, %rd9170;
	and.b64  	%rd9172, %rd9124, %rd9098;
	xor.b64  	%rd9173, %rd9171, %rd9172;
	add.s64 	%rd9174, %rd9169, %rd9173;
	add.s64 	%rd9175, %rd9164, %rd9072;
	add.s64 	%rd9176, %rd9174, %rd9164;
	mov.b64 	{%r7968, %r7969}, %rd9175;
	shf.l.wrap.b32 	%r7970, %r7969, %r7968, 18;
	shf.l.wrap.b32 	%r7971, %r7968, %r7969, 18;
	mov.b64 	%rd9177, {%r7971, %r7970};
	shf.l.wrap.b32 	%r7972, %r7969, %r7968, 14;
	shf.l.wrap.b32 	%r7973, %r7968, %r7969, 14;
	mov.b64 	%rd9178, {%r7973, %r7972};
	xor.b64  	%rd9179, %rd9177, %rd9178;
	shf.l.wrap.b32 	%r7974, %r7968, %r7969, 23;
	shf.l.wrap.b32 	%r7975, %r7969, %r7968, 23;
	mov.b64 	%rd9180, {%r7975, %r7974};
	xor.b64  	%rd9181, %rd9179, %rd9180;
	and.b64  	%rd9182, %rd9175, %rd9149;
	not.b64 	%rd9183, %rd9175;
	and.b64  	%rd9184, %rd9123, %rd9183;
	or.b64  	%rd9185, %rd9182, %rd9184;
	add.s64 	%rd9186, %rd9185, %rd9097;
	add.s64 	%rd9187, %rd9186, %rd9181;
	ld.const.u64 	%rd9188, [K+176];
	add.s64 	%rd9189, %rd9187, %rd9188;
	add.s64 	%rd9190, %rd9189, %rd7889;
	mov.b64 	{%r7976, %r7977}, %rd9176;
	shf.l.wrap.b32 	%r7978, %r7977, %r7976, 4;
	shf.l.wrap.b32 	%r7979, %r7976, %r7977, 4;
	mov.b64 	%rd9191, {%r7979, %r7978};
	shf.l.wrap.b32 	%r7980, %r7976, %r7977, 30;
	shf.l.wrap.b32 	%r7981, %r7977, %r7976, 30;
	mov.b64 	%rd9192, {%r7981, %r7980};
	xor.b64  	%rd9193, %rd9191, %rd9192;
	shf.l.wrap.b32 	%r7982, %r7976, %r7977, 25;
	shf.l.wrap.b32 	%r7983, %r7977, %r7976, 25;
	mov.b64 	%rd9194, {%r7983, %r7982};
	xor.b64  	%rd9195, %rd9193, %rd9194;
	xor.b64  	%rd9196, %rd9150, %rd9124;
	and.b64  	%rd9197, %rd9176, %rd9196;
	and.b64  	%rd9198, %rd9150, %rd9124;
	xor.b64  	%rd9199, %rd9197, %rd9198;
	add.s64 	%rd9200, %rd9195, %rd9199;
	add.s64 	%rd9201, %rd9190, %rd9098;
	add.s64 	%rd9202, %rd9200, %rd9190;
	mov.b64 	{%r7984, %r7985}, %rd9201;
	shf.l.wrap.b32 	%r7986, %r7985, %r7984, 18;
	shf.l.wrap.b32 	%r7987, %r7984, %r7985, 18;
	mov.b64 	%rd9203, {%r7987, %r7986};
	shf.l.wrap.b32 	%r7988, %r7985, %r7984, 14;
	shf.l.wrap.b32 	%r7989, %r7984, %r7985, 14;
	mov.b64 	%rd9204, {%r7989, %r7988};
	xor.b64  	%rd9205, %rd9203, %rd9204;
	shf.l.wrap.b32 	%r7990, %r7984, %r7985, 23;
	shf.l.wrap.b32 	%r7991, %r7985, %r7984, 23;
	mov.b64 	%rd9206, {%r7991, %r7990};
	xor.b64  	%rd9207, %rd9205, %rd9206;
	and.b64  	%rd9208, %rd9201, %rd9175;
	not.b64 	%rd9209, %rd9201;
	and.b64  	%rd9210, %rd9149, %rd9209;
	or.b64  	%rd9211, %rd9208, %rd9210;
	add.s64 	%rd9212, %rd9211, %rd9123;
	add.s64 	%rd9213, %rd9212, %rd9207;
	ld.const.u64 	%rd9214, [K+184];
	add.s64 	%rd9215, %rd9213, %rd9214;
	add.s64 	%rd9216, %rd9215, %rd7902;
	mov.b64 	{%r7992, %r7993}, %rd9202;
	shf.l.wrap.b32 	%r7994, %r7993, %r7992, 4;
	shf.l.wrap.b32 	%r7995, %r7992, %r7993, 4;
	mov.b64 	%rd9217, {%r7995, %r7994};
	shf.l.wrap.b32 	%r7996, %r7992, %r7993, 30;
	shf.l.wrap.b32 	%r7997, %r7993, %r7992, 30;
	mov.b64 	%rd9218, {%r7997, %r7996};
	xor.b64  	%rd9219, %rd9217, %rd9218;
	shf.l.wrap.b32 	%r7998, %r7992, %r7993, 25;
	shf.l.wrap.b32 	%r7999, %r7993, %r7992, 25;
	mov.b64 	%rd9220, {%r7999, %r7998};
	xor.b64  	%rd9221, %rd9219, %rd9220;
	xor.b64  	%rd9222, %rd9176, %rd9150;
	and.b64  	%rd9223, %rd9202, %rd9222;
	and.b64  	%rd9224, %rd9176, %rd9150;
	xor.b64  	%rd9225, %rd9223, %rd9224;
	add.s64 	%rd9226, %rd9221, %rd9225;
	add.s64 	%rd9227, %rd9216, %rd9124;
	add.s64 	%rd9228, %rd9226, %rd9216;
	mov.b64 	{%r8000, %r8001}, %rd9227;
	shf.l.wrap.b32 	%r8002, %r8001, %r8000, 18;
	shf.l.wrap.b32 	%r8003, %r8000, %r8001, 18;
	mov.b64 	%rd9229, {%r8003, %r8002};
	shf.l.wrap.b32 	%r8004, %r8001, %r8000, 14;
	shf.l.wrap.b32 	%r8005, %r8000, %r8001, 14;
	mov.b64 	%rd9230, {%r8005, %r8004};
	xor.b64  	%rd9231, %rd9229, %rd9230;
	shf.l.wrap.b32 	%r8006, %r8000, %r8001, 23;
	shf.l.wrap.b32 	%r8007, %r8001, %r8000, 23;
	mov.b64 	%rd9232, {%r8007, %r8006};
	xor.b64  	%rd9233, %rd9231, %rd9232;
	and.b64  	%rd9234, %rd9227, %rd9201;
	not.b64 	%rd9235, %rd9227;
	and.b64  	%rd9236, %rd9175, %rd9235;
	or.b64  	%rd9237, %rd9234, %rd9236;
	add.s64 	%rd9238, %rd9237, %rd9149;
	add.s64 	%rd9239, %rd9238, %rd9233;
	add.s64 	%rd9240, %rd9239, %rd52;
	add.s64 	%rd9241, %rd9240, %rd7915;
	mov.b64 	{%r8008, %r8009}, %rd9228;
	shf.l.wrap.b32 	%r8010, %r8009, %r8008, 4;
	shf.l.wrap.b32 	%r8011, %r8008, %r8009, 4;
	mov.b64 	%rd9242, {%r8011, %r8010};
	shf.l.wrap.b32 	%r8012, %r8008, %r8009, 30;
	shf.l.wrap.b32 	%r8013, %r8009, %r8008, 30;
	mov.b64 	%rd9243, {%r8013, %r8012};
	xor.b64  	%rd9244, %rd9242, %rd9243;
	shf.l.wrap.b32 	%r8014, %r8008, %r8009, 25;
	shf.l.wrap.b32 	%r8015, %r8009, %r8008, 25;
	mov.b64 	%rd9245, {%r8015, %r8014};
	xor.b64  	%rd9246, %rd9244, %rd9245;
	xor.b64  	%rd9247, %rd9202, %rd9176;
	and.b64  	%rd9248, %rd9228, %rd9247;
	and.b64  	%rd9249, %rd9202, %rd9176;
	xor.b64  	%rd9250, %rd9248, %rd9249;
	add.s64 	%rd9251, %rd9246, %rd9250;
	add.s64 	%rd9252, %rd9241, %rd9150;
	add.s64 	%rd9253, %rd9251, %rd9241;
	mov.b64 	{%r8016, %r8017}, %rd9252;
	shf.l.wrap.b32 	%r8018, %r8017, %r8016, 18;
	shf.l.wrap.b32 	%r8019, %r8016, %r8017, 18;
	mov.b64 	%rd9254, {%r8019, %r8018};
	shf.l.wrap.b32 	%r8020, %r8017, %r8016, 14;
	shf.l.wrap.b32 	%r8021, %r8016, %r8017, 14;
	mov.b64 	%rd9255, {%r8021, %r8020};
	xor.b64  	%rd9256, %rd9254, %rd9255;
	shf.l.wrap.b32 	%r8022, %r8016, %r8017, 23;
	shf.l.wrap.b32 	%r8023, %r8017, %r8016, 23;
	mov.b64 	%rd9257, {%r8023, %r8022};
	xor.b64  	%rd9258, %rd9256, %rd9257;
	and.b64  	%rd9259, %rd9252, %rd9227;
	not.b64 	%rd9260, %rd9252;
	and.b64  	%rd9261, %rd9201, %rd9260;
	or.b64  	%rd9262, %rd9259, %rd9261;
	add.s64 	%rd9263, %rd9262, %rd9175;
	add.s64 	%rd9264, %rd9263, %rd9258;
	ld.const.u64 	%rd9265, [K+200];
	add.s64 	%rd9266, %rd9264, %rd9265;
	add.s64 	%rd9267, %rd9266, %rd7928;
	mov.b64 	{%r8024, %r8025}, %rd9253;
	shf.l.wrap.b32 	%r8026, %r8025, %r8024, 4;
	shf.l.wrap.b32 	%r8027, %r8024, %r8025, 4;
	mov.b64 	%rd9268, {%r8027, %r8026};
	shf.l.wrap.b32 	%r8028, %r8024, %r8025, 30;
	shf.l.wrap.b32 	%r8029, %r8025, %r8024, 30;
	mov.b64 	%rd9269, {%r8029, %r8028};
	xor.b64  	%rd9270, %rd9268, %rd9269;
	shf.l.wrap.b32 	%r8030, %r8024, %r8025, 25;
	shf.l.wrap.b32 	%r8031, %r8025, %r8024, 25;
	mov.b64 	%rd9271, {%r8031, %r8030};
	xor.b64  	%rd9272, %rd9270, %rd9271;
	xor.b64  	%rd9273, %rd9228, %rd9202;
	and.b64  	%rd9274, %rd9253, %rd9273;
	and.b64  	%rd9275, %rd9228, %rd9202;
	xor.b64  	%rd9276, %rd9274, %rd9275;
	add.s64 	%rd9277, %rd9272, %rd9276;
	add.s64 	%rd9278, %rd9267, %rd9176;
	add.s64 	%rd9279, %rd9277, %rd9267;
	mov.b64 	{%r8032, %r8033}, %rd9278;
	shf.l.wrap.b32 	%r8034, %r8033, %r8032, 18;
	shf.l.wrap.b32 	%r8035, %r8032, %r8033, 18;
	mov.b64 	%rd9280, {%r8035, %r8034};
	shf.l.wrap.b32 	%r8036, %r8033, %r8032, 14;
	shf.l.wrap.b32 	%r8037, %r8032, %r8033, 14;
	mov.b64 	%rd9281, {%r8037, %r8036};
	xor.b64  	%rd9282, %rd9280, %rd9281;
	shf.l.wrap.b32 	%r8038, %r8032, %r8033, 23;
	shf.l.wrap.b32 	%r8039, %r8033, %r8032, 23;
	mov.b64 	%rd9283, {%r8039, %r8038};
	xor.b64  	%rd9284, %rd9282, %rd9283;
	and.b64  	%rd9285, %rd9278, %rd9252;
	not.b64 	%rd9286, %rd9278;
	and.b64  	%rd9287, %rd9227, %rd9286;
	or.b64  	%rd9288, %rd9285, %rd9287;
	add.s64 	%rd9289, %rd9288, %rd9201;
	add.s64 	%rd9290, %rd9289, %rd9284;
	ld.const.u64 	%rd9291, [K+208];
	add.s64 	%rd9292, %rd9290, %rd9291;
	add.s64 	%rd9293, %rd9292, %rd7941;
	mov.b64 	{%r8040, %r8041}, %rd9279;
	shf.l.wrap.b32 	%r8042, %r8041, %r8040, 4;
	shf.l.wrap.b32 	%r8043, %r8040, %r8041, 4;
	mov.b64 	%rd9294, {%r8043, %r8042};
	shf.l.wrap.b32 	%r8044, %r8040, %r8041, 30;
	shf.l.wrap.b32 	%r8045, %r8041, %r8040, 30;
	mov.b64 	%rd9295, {%r8045, %r8044};
	xor.b64  	%rd9296, %rd9294, %rd9295;
	shf.l.wrap.b32 	%r8046, %r8040, %r8041, 25;
	shf.l.wrap.b32 	%r8047, %r8041, %r8040, 25;
	mov.b64 	%rd9297, {%r8047, %r8046};
	xor.b64  	%rd9298, %rd9296, %rd9297;
	xor.b64  	%rd9299, %rd9253, %rd9228;
	and.b64  	%rd9300, %rd9279, %rd9299;
	and.b64  	%rd9301, %rd9253, %rd9228;
	xor.b64  	%rd9302, %rd9300, %rd9301;
	add.s64 	%rd9303, %rd9298, %rd9302;
	add.s64 	%rd9304, %rd9293, %rd9202;
	add.s64 	%rd9305, %rd9303, %rd9293;
	mov.b64 	{%r8048, %r8049}, %rd9304;
	shf.l.wrap.b32 	%r8050, %r8049, %r8048, 18;
	shf.l.wrap.b32 	%r8051, %r8048, %r8049, 18;
	mov.b64 	%rd9306, {%r8051, %r8050};
	shf.l.wrap.b32 	%r8052, %r8049, %r8048, 14;
	shf.l.wrap.b32 	%r8053, %r8048, %r8049, 14;
	mov.b64 	%rd9307, {%r8053, %r8052};
	xor.b64  	%rd9308, %rd9306, %rd9307;
	shf.l.wrap.b32 	%r8054, %r8048, %r8049, 23;
	shf.l.wrap.b32 	%r8055, %r8049, %r8048, 23;
	mov.b64 	%rd9309, {%r8055, %r8054};
	xor.b64  	%rd9310, %rd9308, %rd9309;
	and.b64  	%rd9311, %rd9304, %rd9278;
	not.b64 	%rd9312, %rd9304;
	and.b64  	%rd9313, %rd9252, %rd9312;
	or.b64  	%rd9314, %rd9311, %rd9313;
	add.s64 	%rd9315, %rd9314, %rd9227;
	add.s64 	%rd9316, %rd9315, %rd9310;
	ld.const.u64 	%rd9317, [K+216];
	add.s64 	%rd9318, %rd9316, %rd9317;
	add.s64 	%rd9319, %rd9318, %rd7954;
	mov.b64 	{%r8056, %r8057}, %rd9305;
	shf.l.wrap.b32 	%r8058, %r8057, %r8056, 4;
	shf.l.wrap.b32 	%r8059, %r8056, %r8057, 4;
	mov.b64 	%rd9320, {%r8059, %r8058};
	shf.l.wrap.b32 	%r8060, %r8056, %r8057, 30;
	shf.l.wrap.b32 	%r8061, %r8057, %r8056, 30;
	mov.b64 	%rd9321, {%r8061, %r8060};
	xor.b64  	%rd9322, %rd9320, %rd9321;
	shf.l.wrap.b32 	%r8062, %r8056, %r8057, 25;
	shf.l.wrap.b32 	%r8063, %r8057, %r8056, 25;
	mov.b64 	%rd9323, {%r8063, %r8062};
	xor.b64  	%rd9324, %rd9322, %rd9323;
	xor.b64  	%rd9325, %rd9279, %rd9253;
	and.b64  	%rd9326, %rd9305, %rd9325;
	and.b64  	%rd9327, %rd9279, %rd9253;
	xor.b64  	%rd9328, %rd9326, %rd9327;
	add.s64 	%rd9329, %rd9324, %rd9328;
	add.s64 	%rd9330, %rd9319, %rd9228;
	add.s64 	%rd9331, %rd9329, %rd9319;
	mov.b64 	{%r8064, %r8065}, %rd9330;
	shf.l.wrap.b32 	%r8066, %r8065, %r8064, 18;
	shf.l.wrap.b32 	%r8067, %r8064, %r8065, 18;
	mov.b64 	%rd9332, {%r8067, %r8066};
	shf.l.wrap.b32 	%r8068, %r8065, %r8064, 14;
	shf.l.wrap.b32 	%r8069, %r8064, %r8065, 14;
	mov.b64 	%rd9333, {%r8069, %r8068};
	xor.b64  	%rd9334, %rd9332, %rd9333;
	shf.l.wrap.b32 	%r8070, %r8064, %r8065, 23;
	shf.l.wrap.b32 	%r8071, %r8065, %r8064, 23;
	mov.b64 	%rd9335, {%r8071, %r8070};
	xor.b64  	%rd9336, %rd9334, %rd9335;
	and.b64  	%rd9337, %rd9330, %rd9304;
	not.b64 	%rd9338, %rd9330;
	and.b64  	%rd9339, %rd9278, %rd9338;
	or.b64  	%rd9340, %rd9337, %rd9339;
	add.s64 	%rd9341, %rd9340, %rd9252;
	add.s64 	%rd9342, %rd9341, %rd9336;
	ld.const.u64 	%rd9343, [K+224];
	add.s64 	%rd9344, %rd9342, %rd9343;
	add.s64 	%rd9345, %rd9344, %rd7967;
	mov.b64 	{%r8072, %r8073}, %rd9331;
	shf.l.wrap.b32 	%r8074, %r8073, %r8072, 4;
	shf.l.wrap.b32 	%r8075, %r8072, %r8073, 4;
	mov.b64 	%rd9346, {%r8075, %r8074};
	shf.l.wrap.b32 	%r8076, %r8072, %r8073, 30;
	shf.l.wrap.b32 	%r8077, %r8073, %r8072, 30;
	mov.b64 	%rd9347, {%r8077, %r8076};
	xor.b64  	%rd9348, %rd9346, %rd9347;
	shf.l.wrap.b32 	%r8078, %r8072, %r8073, 25;
	shf.l.wrap.b32 	%r8079, %r8073, %r8072, 25;
	mov.b64 	%rd9349, {%r8079, %r8078};
	xor.b64  	%rd9350, %rd9348, %rd9349;
	xor.b64  	%rd9351, %rd9305, %rd9279;
	and.b64  	%rd9352, %rd9331, %rd9351;
	and.b64  	%rd9353, %rd9305, %rd9279;
	xor.b64  	%rd9354, %rd9352, %rd9353;
	add.s64 	%rd9355, %rd9350, %rd9354;
	add.s64 	%rd9356, %rd9345, %rd9253;
	add.s64 	%rd9357, %rd9355, %rd9345;
	mov.b64 	{%r8080, %r8081}, %rd9356;
	shf.l.wrap.b32 	%r8082, %r8081, %r8080, 18;
	shf.l.wrap.b32 	%r8083, %r8080, %r8081, 18;
	mov.b64 	%rd9358, {%r8083, %r8082};
	shf.l.wrap.b32 	%r8084, %r8081, %r8080, 14;
	shf.l.wrap.b32 	%r8085, %r8080, %r8081, 14;
	mov.b64 	%rd9359, {%r8085, %r8084};
	xor.b64  	%rd9360, %rd9358, %rd9359;
	shf.l.wrap.b32 	%r8086, %r8080, %r8081, 23;
	shf.l.wrap.b32 	%r8087, %r8081, %r8080, 23;
	mov.b64 	%rd9361, {%r8087, %r8086};
	xor.b64  	%rd9362, %rd9360, %rd9361;
	and.b64  	%rd9363, %rd9356, %rd9330;
	not.b64 	%rd9364, %rd9356;
	and.b64  	%rd9365, %rd9304, %rd9364;
	or.b64  	%rd9366, %rd9363, %rd9365;
	add.s64 	%rd9367, %rd9366, %rd9278;
	add.s64 	%rd9368, %rd9367, %rd9362;
	ld.const.u64 	%rd9369, [K+232];
	add.s64 	%rd9370, %rd9368, %rd9369;
	add.s64 	%rd9371, %rd9370, %rd7980;
	mov.b64 	{%r8088, %r8089}, %rd9357;
	shf.l.wrap.b32 	%r8090, %r8089, %r8088, 4;
	shf.l.wrap.b32 	%r8091, %r8088, %r8089, 4;
	mov.b64 	%rd9372, {%r8091, %r8090};
	shf.l.wrap.b32 	%r8092, %r8088, %r8089, 30;
	shf.l.wrap.b32 	%r8093, %r8089, %r8088, 30;
	mov.b64 	%rd9373, {%r8093, %r8092};
	xor.b64  	%rd9374, %rd9372, %rd9373;
	shf.l.wrap.b32 	%r8094, %r8088, %r8089, 25;
	shf.l.wrap.b32 	%r8095, %r8089, %r8088, 25;
	mov.b64 	%rd9375, {%r8095, %r8094};
	xor.b64  	%rd9376, %rd9374, %rd9375;
	xor.b64  	%rd9377, %rd9331, %rd9305;
	and.b64  	%rd9378, %rd9357, %rd9377;
	and.b64  	%rd9379, %rd9331, %rd9305;
	xor.b64  	%rd9380, %rd9378, %rd9379;
	add.s64 	%rd9381, %rd9376, %rd9380;
	add.s64 	%rd9382, %rd9371, %rd9279;
	add.s64 	%rd9383, %rd9381, %rd9371;
	mov.b64 	{%r8096, %r8097}, %rd9382;
	shf.l.wrap.b32 	%r8098, %r8097, %r8096, 18;
	shf.l.wrap.b32 	%r8099, %r8096, %r8097, 18;
	mov.b64 	%rd9384, {%r8099, %r8098};
	shf.l.wrap.b32 	%r8100, %r8097, %r8096, 14;
	shf.l.wrap.b32 	%r8101, %r8096, %r8097, 14;
	mov.b64 	%rd9385, {%r8101, %r8100};
	xor.b64  	%rd9386, %rd9384, %rd9385;
	shf.l.wrap.b32 	%r8102, %r8096, %r8097, 23;
	shf.l.wrap.b32 	%r8103, %r8097, %r8096, 23;
	mov.b64 	%rd9387, {%r8103, %r8102};
	xor.b64  	%rd9388, %rd9386, %rd9387;
	and.b64  	%rd9389, %rd9382, %rd9356;
	not.b64 	%rd9390, %rd9382;
	and.b64  	%rd9391, %rd9330, %rd9390;
	or.b64  	%rd9392, %rd9389, %rd9391;
	add.s64 	%rd9393, %rd9392, %rd9304;
	add.s64 	%rd9394, %rd9393, %rd9388;
	ld.const.u64 	%rd9395, [K+240];
	add.s64 	%rd9396, %rd9394, %rd9395;
	add.s64 	%rd9397, %rd9396, %rd7993;
	mov.b64 	{%r8104, %r8105}, %rd9383;
	shf.l.wrap.b32 	%r8106, %r8105, %r8104, 4;
	shf.l.wrap.b32 	%r8107, %r8104, %r8105, 4;
	mov.b64 	%rd9398, {%r8107, %r8106};
	shf.l.wrap.b32 	%r8108, %r8104, %r8105, 30;
	shf.l.wrap.b32 	%r8109, %r8105, %r8104, 30;
	mov.b64 	%rd9399, {%r8109, %r8108};
	xor.b64  	%rd9400, %rd9398, %rd9399;
	shf.l.wrap.b32 	%r8110, %r8104, %r8105, 25;
	shf.l.wrap.b32 	%r8111, %r8105, %r8104, 25;
	mov.b64 	%rd9401, {%r8111, %r8110};
	xor.b64  	%rd9402, %rd9400, %rd9401;
	xor.b64  	%rd9403, %rd9357, %rd9331;
	and.b64  	%rd9404, %rd9383, %rd9403;
	and.b64  	%rd9405, %rd9357, %rd9331;
	xor.b64  	%rd9406, %rd9404, %rd9405;
	add.s64 	%rd9407, %rd9402, %rd9406;
	add.s64 	%rd9408, %rd9397, %rd9305;
	add.s64 	%rd9409, %rd9407, %rd9397;
	mov.b64 	{%r8112, %r8113}, %rd9408;
	shf.l.wrap.b32 	%r8114, %r8113, %r8112, 18;
	shf.l.wrap.b32 	%r8115, %r8112, %r8113, 18;
	mov.b64 	%rd9410, {%r8115, %r8114};
	shf.l.wrap.b32 	%r8116, %r8113, %r8112, 14;
	shf.l.wrap.b32 	%r8117, %r8112, %r8113, 14;
	mov.b64 	%rd9411, {%r8117, %r8116};
	xor.b64  	%rd9412, %rd9410, %rd9411;
	shf.l.wrap.b32 	%r8118, %r8112, %r8113, 23;
	shf.l.wrap.b32 	%r8119, %r8113, %r8112, 23;
	mov.b64 	%rd9413, {%r8119, %r8118};
	xor.b64  	%rd9414, %rd9412, %rd9413;
	and.b64  	%rd9415, %rd9408, %rd9382;
	not.b64 	%rd9416, %rd9408;
	and.b64  	%rd9417, %rd9356, %rd9416;
	or.b64  	%rd9418, %rd9415, %rd9417;
	add.s64 	%rd9419, %rd9418, %rd9330;
	add.s64 	%rd9420, %rd9419, %rd9414;
	ld.const.u64 	%rd9421, [K+248];
	add.s64 	%rd9422, %rd9420, %rd9421;
	add.s64 	%rd9423, %rd9422, %rd8006;
	mov.b64 	{%r8120, %r8121}, %rd9409;
	shf.l.wrap.b32 	%r8122, %r8121, %r8120, 4;
	shf.l.wrap.b32 	%r8123, %r8120, %r8121, 4;
	mov.b64 	%rd9424, {%r8123, %r8122};
	shf.l.wrap.b32 	%r8124, %r8120, %r8121, 30;
	shf.l.wrap.b32 	%r8125, %r8121, %r8120, 30;
	mov.b64 	%rd9425, {%r8125, %r8124};
	xor.b64  	%rd9426, %rd9424, %rd9425;
	shf.l.wrap.b32 	%r8126, %r8120, %r8121, 25;
	shf.l.wrap.b32 	%r8127, %r8121, %r8120, 25;
	mov.b64 	%rd9427, {%r8127, %r8126};
	xor.b64  	%rd9428, %rd9426, %rd9427;
	xor.b64  	%rd9429, %rd9383, %rd9357;
	and.b64  	%rd9430, %rd9409, %rd9429;
	and.b64  	%rd9431, %rd9383, %rd9357;
	xor.b64  	%rd9432, %rd9430, %rd9431;
	add.s64 	%rd9433, %rd9428, %rd9432;
	add.s64 	%rd9434, %rd9423, %rd9331;
	add.s64 	%rd9435, %rd9433, %rd9423;
	mov.b64 	{%r8128, %r8129}, %rd9434;
	shf.l.wrap.b32 	%r8130, %r8129, %r8128, 18;
	shf.l.wrap.b32 	%r8131, %r8128, %r8129, 18;
	mov.b64 	%rd9436, {%r8131, %r8130};
	shf.l.wrap.b32 	%r8132, %r8129, %r8128, 14;
	shf.l.wrap.b32 	%r8133, %r8128, %r8129, 14;
	mov.b64 	%rd9437, {%r8133, %r8132};
	xor.b64  	%rd9438, %rd9436, %rd9437;
	shf.l.wrap.b32 	%r8134, %r8128, %r8129, 23;
	shf.l.wrap.b32 	%r8135, %r8129, %r8128, 23;
	mov.b64 	%rd9439, {%r8135, %r8134};
	xor.b64  	%rd9440, %rd9438, %rd9439;
	and.b64  	%rd9441, %rd9434, %rd9408;
	not.b64 	%rd9442, %rd9434;
	and.b64  	%rd9443, %rd9382, %rd9442;
	or.b64  	%rd9444, %rd9441, %rd9443;
	add.s64 	%rd9445, %rd9444, %rd9356;
	add.s64 	%rd9446, %rd9445, %rd9440;
	ld.const.u64 	%rd9447, [K+256];
	add.s64 	%rd9448, %rd9446, %rd9447;
	add.s64 	%rd9449, %rd9448, %rd8019;
	mov.b64 	{%r8136, %r8137}, %rd9435;
	shf.l.wrap.b32 	%r8138, %r8137, %r8136, 4;
	shf.l.wrap.b32 	%r8139, %r8136, %r8137, 4;
	mov.b64 	%rd9450, {%r8139, %r8138};
	shf.l.wrap.b32 	%r8140, %r8136, %r8137, 30;
	shf.l.wrap.b32 	%r8141, %r8137, %r8136, 30;
	mov.b64 	%rd9451, {%r8141, %r8140};
	xor.b64  	%rd9452, %rd9450, %rd9451;
	shf.l.wrap.b32 	%r8142, %r8136, %r8137, 25;
	shf.l.wrap.b32 	%r8143, %r8137, %r8136, 25;
	mov.b64 	%rd9453, {%r8143, %r8142};
	xor.b64  	%rd9454, %rd9452, %rd9453;
	xor.b64  	%rd9455, %rd9409, %rd9383;
	and.b64  	%rd9456, %rd9435, %rd9455;
	and.b64  	%rd9457, %rd9409, %rd9383;
	xor.b64  	%rd9458, %rd9456, %rd9457;
	add.s64 	%rd9459, %rd9454, %rd9458;
	add.s64 	%rd9460, %rd9449, %rd9357;
	add.s64 	%rd9461, %rd9459, %rd9449;
	mov.b64 	{%r8144, %r8145}, %rd9460;
	shf.l.wrap.b32 	%r8146, %r8145, %r8144, 18;
	shf.l.wrap.b32 	%r8147, %r8144, %r8145, 18;
	mov.b64 	%rd9462, {%r8147, %r8146};
	shf.l.wrap.b32 	%r8148, %r8145, %r8144, 14;
	shf.l.wrap.b32 	%r8149, %r8144, %r8145, 14;
	mov.b64 	%rd9463, {%r8149, %r8148};
	xor.b64  	%rd9464, %rd9462, %rd9463;
	shf.l.wrap.b32 	%r8150, %r8144, %r8145, 23;
	shf.l.wrap.b32 	%r8151, %r8145, %r8144, 23;
	mov.b64 	%rd9465, {%r8151, %r8150};
	xor.b64  	%rd9466, %rd9464, %rd9465;
	and.b64  	%rd9467, %rd9460, %rd9434;
	not.b64 	%rd9468, %rd9460;
	and.b64  	%rd9469, %rd9408, %rd9468;
	or.b64  	%rd9470, %rd9467, %rd9469;
	add.s64 	%rd9471, %rd9470, %rd9382;
	add.s64 	%rd9472, %rd9471, %rd9466;
	ld.const.u64 	%rd9473, [K+264];
	add.s64 	%rd9474, %rd9472, %rd9473;
	add.s64 	%rd9475, %rd9474, %rd8032;
	mov.b64 	{%r8152, %r8153}, %rd9461;
	shf.l.wrap.b32 	%r8154, %r8153, %r8152, 4;
	shf.l.wrap.b32 	%r8155, %r8152, %r8153, 4;
	mov.b64 	%rd9476, {%r8155, %r8154};
	shf.l.wrap.b32 	%r8156, %r8152, %r8153, 30;
	shf.l.wrap.b32 	%r8157, %r8153, %r8152, 30;
	mov.b64 	%rd9477, {%r8157, %r8156};
	xor.b64  	%rd9478, %rd9476, %rd9477;
	shf.l.wrap.b32 	%r8158, %r8152, %r8153, 25;
	shf.l.wrap.b32 	%r8159, %r8153, %r8152, 25;
	mov.b64 	%rd9479, {%r8159, %r8158};
	xor.b64  	%rd9480, %rd9478, %rd9479;
	xor.b64  	%rd9481, %rd9435, %rd9409;
	and.b64  	%rd9482, %rd9461, %rd9481;
	and.b64  	%rd9483, %rd9435, %rd9409;
	xor.b64  	%rd9484, %rd9482, %rd9483;
	add.s64 	%rd9485, %rd9480, %rd9484;
	add.s64 	%rd9486, %rd9475, %rd9383;
	add.s64 	%rd9487, %rd9485, %rd9475;
	mov.b64 	{%r8160, %r8161}, %rd9486;
	shf.l.wrap.b32 	%r8162, %r8161, %r8160, 18;
	shf.l.wrap.b32 	%r8163, %r8160, %r8161, 18;
	mov.b64 	%rd9488, {%r8163, %r8162};
	shf.l.wrap.b32 	%r8164, %r8161, %r8160, 14;
	shf.l.wrap.b32 	%r8165, %r8160, %r8161, 14;
	mov.b64 	%rd9489, {%r8165, %r8164};
	xor.b64  	%rd9490, %rd9488, %rd9489;
	shf.l.wrap.b32 	%r8166, %r8160, %r8161, 23;
	shf.l.wrap.b32 	%r8167, %r8161, %r8160, 23;
	mov.b64 	%rd9491, {%r8167, %r8166};
	xor.b64  	%rd9492, %rd9490, %rd9491;
	and.b64  	%rd9493, %rd9486, %rd9460;
	not.b64 	%rd9494, %rd9486;
	and.b64  	%rd9495, %rd9434, %rd9494;
	or.b64  	%rd9496, %rd9493, %rd9495;
	add.s64 	%rd9497, %rd9496, %rd9408;
	add.s64 	%rd9498, %rd9497, %rd9492;
	ld.const.u64 	%rd9499, [K+272];
	add.s64 	%rd9500, %rd9498, %rd9499;
	add.s64 	%rd9501, %rd9500, %rd8045;
	mov.b64 	{%r8168, %r8169}, %rd9487;
	shf.l.wrap.b32 	%r8170, %r8169, %r8168, 4;
	shf.l.wrap.b32 	%r8171, %r8168, %r8169, 4;
	mov.b64 	%rd9502, {%r8171, %r8170};
	shf.l.wrap.b32 	%r8172, %r8168, %r8169, 30;
	shf.l.wrap.b32 	%r8173, %r8169, %r8168, 30;
	mov.b64 	%rd9503, {%r8173, %r8172};
	xor.b64  	%rd9504, %rd9502, %rd9503;
	shf.l.wrap.b32 	%r8174, %r8168, %r8169, 25;
	shf.l.wrap.b32 	%r8175, %r8169, %r8168, 25;
	mov.b64 	%rd9505, {%r8175, %r8174};
	xor.b64  	%rd9506, %rd9504, %rd9505;
	xor.b64  	%rd9507, %rd9461, %rd9435;
	and.b64  	%rd9508, %rd9487, %rd9507;
	and.b64  	%rd9509, %rd9461, %rd9435;
	xor.b64  	%rd9510, %rd9508, %rd9509;
	add.s64 	%rd9511, %rd9506, %rd9510;
	add.s64 	%rd9512, %rd9501, %rd9409;
	add.s64 	%rd9513, %rd9511, %rd9501;
	mov.b64 	{%r8176, %r8177}, %rd9512;
	shf.l.wrap.b32 	%r8178, %r8177, %r8176, 18;
	shf.l.wrap.b32 	%r8179, %r8176, %r8177, 18;
	mov.b64 	%rd9514, {%r8179, %r8178};
	shf.l.wrap.b32 	%r8180, %r8177, %r8176, 14;
	shf.l.wrap.b32 	%r8181, %r8176, %r8177, 14;
	mov.b64 	%rd9515, {%r8181, %r8180};
	xor.b64  	%rd9516, %rd9514, %rd9515;
	shf.l.wrap.b32 	%r8182, %r8176, %r8177, 23;
	shf.l.wrap.b32 	%r8183, %r8177, %r8176, 23;
	mov.b64 	%rd9517, {%r8183, %r8182};
	xor.b64  	%rd9518, %rd9516, %rd9517;
	and.b64  	%rd9519, %rd9512, %rd9486;
	not.b64 	%rd9520, %rd9512;
	and.b64  	%rd9521, %rd9460, %rd9520;
	or.b64  	%rd9522, %rd9519, %rd9521;
	add.s64 	%rd9523, %rd9522, %rd9434;
	add.s64 	%rd9524, %rd9523, %rd9518;
	ld.const.u64 	%rd9525, [K+280];
	add.s64 	%rd9526, %rd9524, %rd9525;
	add.s64 	%rd9527, %rd9526, %rd8058;
	mov.b64 	{%r8184, %r8185}, %rd9513;
	shf.l.wrap.b32 	%r8186, %r8185, %r8184, 4;
	shf.l.wrap.b32 	%r8187, %r8184, %r8185, 4;
	mov.b64 	%rd9528, {%r8187, %r8186};
	shf.l.wrap.b32 	%r8188, %r8184, %r8185, 30;
	shf.l.wrap.b32 	%r8189, %r8185, %r8184, 30;
	mov.b64 	%rd9529, {%r8189, %r8188};
	xor.b64  	%rd9530, %rd9528, %rd9529;
	shf.l.wrap.b32 	%r8190, %r8184, %r8185, 25;
	shf.l.wrap.b32 	%r8191, %r8185, %r8184, 25;
	mov.b64 	%rd9531, {%r8191, %r8190};
	xor.b64  	%rd9532, %rd9530, %rd9531;
	xor.b64  	%rd9533, %rd9487, %rd9461;
	and.b64  	%rd9534, %rd9513, %rd9533;
	and.b64  	%rd9535, %rd9487, %rd9461;
	xor.b64  	%rd9536, %rd9534, %rd9535;
	add.s64 	%rd9537, %rd9532, %rd9536;
	add.s64 	%rd9538, %rd9527, %rd9435;
	add.s64 	%rd9539, %rd9537, %rd9527;
	mov.b64 	{%r8192, %r8193}, %rd9538;
	shf.l.wrap.b32 	%r8194, %r8193, %r8192, 18;
	shf.l.wrap.b32 	%r8195, %r8192, %r8193, 18;
	mov.b64 	%rd9540, {%r8195, %r8194};
	shf.l.wrap.b32 	%r8196, %r8193, %r8192, 14;
	shf.l.wrap.b32 	%r8197, %r8192, %r8193, 14;
	mov.b64 	%rd9541, {%r8197, %r8196};
	xor.b64  	%rd9542, %rd9540, %rd9541;
	shf.l.wrap.b32 	%r8198, %r8192, %r8193, 23;
	shf.l.wrap.b32 	%r8199, %r8193, %r8192, 23;
	mov.b64 	%rd9543, {%r8199, %r8198};
	xor.b64  	%rd9544, %rd9542, %rd9543;
	and.b64  	%rd9545, %rd9538, %rd9512;
	not.b64 	%rd9546, %rd9538;
	and.b64  	%rd9547, %rd9486, %rd9546;
	or.b64  	%rd9548, %rd9545, %rd9547;
	add.s64 	%rd9549, %rd9548, %rd9460;
	add.s64 	%rd9550, %rd9549, %rd9544;
	ld.const.u64 	%rd9551, [K+288];
	add.s64 	%rd9552, %rd9550, %rd9551;
	add.s64 	%rd9553, %rd9552, %rd8071;
	mov.b64 	{%r8200, %r8201}, %rd9539;
	shf.l.wrap.b32 	%r8202, %r8201, %r8200, 4;
	shf.l.wrap.b32 	%r8203, %r8200, %r8201, 4;
	mov.b64 	%rd9554, {%r8203, %r8202};
	shf.l.wrap.b32 	%r8204, %r8200, %r8201, 30;
	shf.l.wrap.b32 	%r8205, %r8201, %r8200, 30;
	mov.b64 	%rd9555, {%r8205, %r8204};
	xor.b64  	%rd9556, %rd9554, %rd9555;
	shf.l.wrap.b32 	%r8206, %r8200, %r8201, 25;
	shf.l.wrap.b32 	%r8207, %r8201, %r8200, 25;
	mov.b64 	%rd9557, {%r8207, %r8206};
	xor.b64  	%rd9558, %rd9556, %rd9557;
	xor.b64  	%rd9559, %rd9513, %rd9487;
	and.b64  	%rd9560, %rd9539, %rd9559;
	and.b64  	%rd9561, %rd9513, %rd9487;
	xor.b64  	%rd9562, %rd9560, %rd9561;
	add.s64 	%rd9563, %rd9558, %rd9562;
	add.s64 	%rd9564, %rd9553, %rd9461;
	add.s64 	%rd9565, %rd9563, %rd9553;
	mov.b64 	{%r8208, %r8209}, %rd9564;
	shf.l.wrap.b32 	%r8210, %r8209, %r8208, 18;
	shf.l.wrap.b32 	%r8211, %r8208, %r8209, 18;
	mov.b64 	%rd9566, {%r8211, %r8210};
	shf.l.wrap.b32 	%r8212, %r8209, %r8208, 14;
	shf.l.wrap.b32 	%r8213, %r8208, %r8209, 14;
	mov.b64 	%rd9567, {%r8213, %r8212};
	xor.b64  	%rd9568, %rd9566, %rd9567;
	shf.l.wrap.b32 	%r8214, %r8208, %r8209, 23;
	shf.l.wrap.b32 	%r8215, %r8209, %r8208, 23;
	mov.b64 	%rd9569, {%r8215, %r8214};
	xor.b64  	%rd9570, %rd9568, %rd9569;
	and.b64  	%rd9571, %rd9564, %rd9538;
	not.b64 	%rd9572, %rd9564;
	and.b64  	%rd9573, %rd9512, %rd9572;
	or.b64  	%rd9574, %rd9571, %rd9573;
	add.s64 	%rd9575, %rd9574, %rd9486;
	add.s64 	%rd9576, %rd9575, %rd9570;
	ld.const.u64 	%rd9577, [K+296];
	add.s64 	%rd9578, %rd9576, %rd9577;
	add.s64 	%rd9579, %rd9578, %rd8084;
	mov.b64 	{%r8216, %r8217}, %rd9565;
	shf.l.wrap.b32 	%r8218, %r8217, %r8216, 4;
	shf.l.wrap.b32 	%r8219, %r8216, %r8217, 4;
	mov.b64 	%rd9580, {%r8219, %r8218};
	shf.l.wrap.b32 	%r8220, %r8216, %r8217, 30;
	shf.l.wrap.b32 	%r8221, %r8217, %r8216, 30;
	mov.b64 	%rd9581, {%r8221, %r8220};
	xor.b64  	%rd9582, %rd9580, %rd9581;
	shf.l.wrap.b32 	%r8222, %r8216, %r8217, 25;
	shf.l.wrap.b32 	%r8223, %r8217, %r8216, 25;
	mov.b64 	%rd9583, {%r8223, %r8222};
	xor.b64  	%rd9584, %rd9582, %rd9583;
	xor.b64  	%rd9585, %rd9539, %rd9513;
	and.b64  	%rd9586, %rd9565, %rd9585;
	and.b64  	%rd9587, %rd9539, %rd9513;
	xor.b64  	%rd9588, %rd9586, %rd9587;
	add.s64 	%rd9589, %rd9584, %rd9588;
	add.s64 	%rd9590, %rd9579, %rd9487;
	add.s64 	%rd9591, %rd9589, %rd9579;
	mov.b64 	{%r8224, %r8225}, %rd9590;
	shf.l.wrap.b32 	%r8226, %r8225, %r8224, 18;
	shf.l.wrap.b32 	%r8227, %r8224, %r8225, 18;
	mov.b64 	%rd9592, {%r8227, %r8226};
	shf.l.wrap.b32 	%r8228, %r8225, %r8224, 14;
	shf.l.wrap.b32 	%r8229, %r8224, %r8225, 14;
	mov.b64 	%rd9593, {%r8229, %r8228};
	xor.b64  	%rd9594, %rd9592, %rd9593;
	shf.l.wrap.b32 	%r8230, %r8224, %r8225, 23;
	shf.l.wrap.b32 	%r8231, %r8225, %r8224, 23;
	mov.b64 	%rd9595, {%r8231, %r8230};
	xor.b64  	%rd9596, %rd9594, %rd9595;
	and.b64  	%rd9597, %rd9590, %rd9564;
	not.b64 	%rd9598, %rd9590;
	and.b64  	%rd9599, %rd9538, %rd9598;
	or.b64  	%rd9600, %rd9597, %rd9599;
	add.s64 	%rd9601, %rd9600, %rd9512;
	add.s64 	%rd9602, %rd9601, %rd9596;
	ld.const.u64 	%rd9603, [K+304];
	add.s64 	%rd9604, %rd9602, %rd9603;
	add.s64 	%rd9605, %rd9604, %rd8097;
	mov.b64 	{%r8232, %r8233}, %rd9591;
	shf.l.wrap.b32 	%r8234, %r8233, %r8232, 4;
	shf.l.wrap.b32 	%r8235, %r8232, %r8233, 4;
	mov.b64 	%rd9606, {%r8235, %r8234};
	shf.l.wrap.b32 	%r8236, %r8232, %r8233, 30;
	shf.l.wrap.b32 	%r8237, %r8233, %r8232, 30;
	mov.b64 	%rd9607, {%r8237, %r8236};
	xor.b64  	%rd9608, %rd9606, %rd9607;
	shf.l.wrap.b32 	%r8238, %r8232, %r8233, 25;
	shf.l.wrap.b32 	%r8239, %r8233, %r8232, 25;
	mov.b64 	%rd9609, {%r8239, %r8238};
	xor.b64  	%rd9610, %rd9608, %rd9609;
	xor.b64  	%rd9611, %rd9565, %rd9539;
	and.b64  	%rd9612, %rd9591, %rd9611;
	and.b64  	%rd9613, %rd9565, %rd9539;
	xor.b64  	%rd9614, %rd9612, %rd9613;
	add.s64 	%rd9615, %rd9610, %rd9614;
	add.s64 	%rd9616, %rd9605, %rd9513;
	add.s64 	%rd9617, %rd9615, %rd9605;
	mov.b64 	{%r8240, %r8241}, %rd9616;
	shf.l.wrap.b32 	%r8242, %r8241, %r8240, 18;
	shf.l.wrap.b32 	%r8243, %r8240, %r8241, 18;
	mov.b64 	%rd9618, {%r8243, %r8242};
	shf.l.wrap.b32 	%r8244, %r8241, %r8240, 14;
	shf.l.wrap.b32 	%r8245, %r8240, %r8241, 14;
	mov.b64 	%rd9619, {%r8245, %r8244};
	xor.b64  	%rd9620, %rd9618, %rd9619;
	shf.l.wrap.b32 	%r8246, %r8240, %r8241, 23;
	shf.l.wrap.b32 	%r8247, %r8241, %r8240, 23;
	mov.b64 	%rd9621, {%r8247, %r8246};
	xor.b64  	%rd9622, %rd9620, %rd9621;
	and.b64  	%rd9623, %rd9616, %rd9590;
	not.b64 	%rd9624, %rd9616;
	and.b64  	%rd9625, %rd9564, %rd9624;
	or.b64  	%rd9626, %rd9623, %rd9625;
	add.s64 	%rd9627, %rd9626, %rd9538;
	add.s64 	%rd9628, %rd9627, %rd9622;
	ld.const.u64 	%rd9629, [K+312];
	add.s64 	%rd9630, %rd9628, %rd9629;
	add.s64 	%rd9631, %rd9630, %rd8110;
	mov.b64 	{%r8248, %r8249}, %rd9617;
	shf.l.wrap.b32 	%r8250, %r8249, %r8248, 4;
	shf.l.wrap.b32 	%r8251, %r8248, %r8249, 4;
	mov.b64 	%rd9632, {%r8251, %r8250};
	shf.l.wrap.b32 	%r8252, %r8248, %r8249, 30;
	shf.l.wrap.b32 	%r8253, %r8249, %r8248, 30;
	mov.b64 	%rd9633, {%r8253, %r8252};
	xor.b64  	%rd9634, %rd9632, %rd9633;
	shf.l.wrap.b32 	%r8254, %r8248, %r8249, 25;
	shf.l.wrap.b32 	%r8255, %r8249, %r8248, 25;
	mov.b64 	%rd9635, {%r8255, %r8254};
	xor.b64  	%rd9636, %rd9634, %rd9635;
	xor.b64  	%rd9637, %rd9591, %rd9565;
	and.b64  	%rd9638, %rd9617, %rd9637;
	and.b64  	%rd9639, %rd9591, %rd9565;
	xor.b64  	%rd9640, %rd9638, %rd9639;
	add.s64 	%rd9641, %rd9636, %rd9640;
	add.s64 	%rd9642, %rd9631, %rd9539;
	add.s64 	%rd9643, %rd9641, %rd9631;
	mov.b64 	{%r8256, %r8257}, %rd9642;
	shf.l.wrap.b32 	%r8258, %r8257, %r8256, 18;
	shf.l.wrap.b32 	%r8259, %r8256, %r8257, 18;
	mov.b64 	%rd9644, {%r8259, %r8258};
	shf.l.wrap.b32 	%r8260, %r8257, %r8256, 14;
	shf.l.wrap.b32 	%r8261, %r8256, %r8257, 14;
	mov.b64 	%rd9645, {%r8261, %r8260};
	xor.b64  	%rd9646, %rd9644, %rd9645;
	shf.l.wrap.b32 	%r8262, %r8256, %r8257, 23;
	shf.l.wrap.b32 	%r8263, %r8257, %r8256, 23;
	mov.b64 	%rd9647, {%r8263, %r8262};
	xor.b64  	%rd9648, %rd9646, %rd9647;
	and.b64  	%rd9649, %rd9642, %rd9616;
	not.b64 	%rd9650, %rd9642;
	and.b64  	%rd9651, %rd9590, %rd9650;
	or.b64  	%rd9652, %rd9649, %rd9651;
	add.s64 	%rd9653, %rd9652, %rd9564;
	add.s64 	%rd9654, %rd9653, %rd9648;
	ld.const.u64 	%rd9655, [K+320];
	add.s64 	%rd9656, %rd9654, %rd9655;
	add.s64 	%rd9657, %rd9656, %rd8123;
	mov.b64 	{%r8264, %r8265}, %rd9643;
	shf.l.wrap.b32 	%r8266, %r8265, %r8264, 4;
	shf.l.wrap.b32 	%r8267, %r8264, %r8265, 4;
	mov.b64 	%rd9658, {%r8267, %r8266};
	shf.l.wrap.b32 	%r8268, %r8264, %r8265, 30;
	shf.l.wrap.b32 	%r8269, %r8265, %r8264, 30;
	mov.b64 	%rd9659, {%r8269, %r8268};
	xor.b64  	%rd9660, %rd9658, %rd9659;
	shf.l.wrap.b32 	%r8270, %r8264, %r8265, 25;
	shf.l.wrap.b32 	%r8271, %r8265, %r8264, 25;
	mov.b64 	%rd9661, {%r8271, %r8270};
	xor.b64  	%rd9662, %rd9660, %rd9661;
	xor.b64  	%rd9663, %rd9617, %rd9591;
	and.b64  	%rd9664, %rd9643, %rd9663;
	and.b64  	%rd9665, %rd9617, %rd9591;
	xor.b64  	%rd9666, %rd9664, %rd9665;
	add.s64 	%rd9667, %rd9662, %rd9666;
	add.s64 	%rd9668, %rd9657, %rd9565;
	add.s64 	%rd9669, %rd9667, %rd9657;
	mov.b64 	{%r8272, %r8273}, %rd9668;
	shf.l.wrap.b32 	%r8274, %r8273, %r8272, 18;
	shf.l.wrap.b32 	%r8275, %r8272, %r8273, 18;
	mov.b64 	%rd9670, {%r8275, %r8274};
	shf.l.wrap.b32 	%r8276, %r8273, %r8272, 14;
	shf.l.wrap.b32 	%r8277, %r8272, %r8273, 14;
	mov.b64 	%rd9671, {%r8277, %r8276};
	xor.b64  	%rd9672, %rd9670, %rd9671;
	shf.l.wrap.b32 	%r8278, %r8272, %r8273, 23;
	shf.l.wrap.b32 	%r8279, %r8273, %r8272, 23;
	mov.b64 	%rd9673, {%r8279, %r8278};
	xor.b64  	%rd9674, %rd9672, %rd9673;
	and.b64  	%rd9675, %rd9668, %rd9642;
	not.b64 	%rd9676, %rd9668;
	and.b64  	%rd9677, %rd9616, %rd9676;
	or.b64  	%rd9678, %rd9675, %rd9677;
	add.s64 	%rd9679, %rd9678, %rd9590;
	add.s64 	%rd9680, %rd9679, %rd9674;
	ld.const.u64 	%rd9681, [K+328];
	add.s64 	%rd9682, %rd9680, %rd9681;
	add.s64 	%rd9683, %rd9682, %rd8136;
	mov.b64 	{%r8280, %r8281}, %rd9669;
	shf.l.wrap.b32 	%r8282, %r8281, %r8280, 4;
	shf.l.wrap.b32 	%r8283, %r8280, %r8281, 4;
	mov.b64 	%rd9684, {%r8283, %r8282};
	shf.l.wrap.b32 	%r8284, %r8280, %r8281, 30;
	shf.l.wrap.b32 	%r8285, %r8281, %r8280, 30;
	mov.b64 	%rd9685, {%r8285, %r8284};
	xor.b64  	%rd9686, %rd9684, %rd9685;
	shf.l.wrap.b32 	%r8286, %r8280, %r8281, 25;
	shf.l.wrap.b32 	%r8287, %r8281, %r8280, 25;
	mov.b64 	%rd9687, {%r8287, %r8286};
	xor.b64  	%rd9688, %rd9686, %rd9687;
	xor.b64  	%rd9689, %rd9643, %rd9617;
	and.b64  	%rd9690, %rd9669, %rd9689;
	and.b64  	%rd9691, %rd9643, %rd9617;
	xor.b64  	%rd9692, %rd9690, %rd9691;
	add.s64 	%rd9693, %rd9688, %rd9692;
	add.s64 	%rd9694, %rd9683, %rd9591;
	add.s64 	%rd9695, %rd9693, %rd9683;
	mov.b64 	{%r8288, %r8289}, %rd9694;
	shf.l.wrap.b32 	%r8290, %r8289, %r8288, 18;
	shf.l.wrap.b32 	%r8291, %r8288, %r8289, 18;
	mov.b64 	%rd9696, {%r8291, %r8290};
	shf.l.wrap.b32 	%r8292, %r8289, %r8288, 14;
	shf.l.wrap.b32 	%r8293, %r8288, %r8289, 14;
	mov.b64 	%rd9697, {%r8293, %r8292};
	xor.b64  	%rd9698, %rd9696, %rd9697;
	shf.l.wrap.b32 	%r8294, %r8288, %r8289, 23;
	shf.l.wrap.b32 	%r8295, %r8289, %r8288, 23;
	mov.b64 	%rd9699, {%r8295, %r8294};
	xor.b64  	%rd9700, %rd9698, %rd9699;
	and.b64  	%rd9701, %rd9694, %rd9668;
	not.b64 	%rd9702, %rd9694;
	and.b64  	%rd9703, %rd9642, %rd9702;
	or.b64  	%rd9704, %rd9701, %rd9703;
	add.s64 	%rd9705, %rd9704, %rd9616;
	add.s64 	%rd9706, %rd9705, %rd9700;
	ld.const.u64 	%rd9707, [K+336];
	add.s64 	%rd9708, %rd9706, %rd9707;
	add.s64 	%rd9709, %rd9708, %rd8149;
	mov.b64 	{%r8296, %r8297}, %rd9695;
	shf.l.wrap.b32 	%r8298, %r8297, %r8296, 4;
	shf.l.wrap.b32 	%r8299, %r8296, %r8297, 4;
	mov.b64 	%rd9710, {%r8299, %r8298};
	shf.l.wrap.b32 	%r8300, %r8296, %r8297, 30;
	shf.l.wrap.b32 	%r8301, %r8297, %r8296, 30;
	mov.b64 	%rd9711, {%r8301, %r8300};
	xor.b64  	%rd9712, %rd9710, %rd9711;
	shf.l.wrap.b32 	%r8302, %r8296, %r8297, 25;
	shf.l.wrap.b32 	%r8303, %r8297, %r8296, 25;
	mov.b64 	%rd9713, {%r8303, %r8302};
	xor.b64  	%rd9714, %rd9712, %rd9713;
	xor.b64  	%rd9715, %rd9669, %rd9643;
	and.b64  	%rd9716, %rd9695, %rd9715;
	and.b64  	%rd9717, %rd9669, %rd9643;
	xor.b64  	%rd9718, %rd9716, %rd9717;
	add.s64 	%rd9719, %rd9714, %rd9718;
	add.s64 	%rd9720, %rd9709, %rd9617;
	add.s64 	%rd9721, %rd9719, %rd9709;
	mov.b64 	{%r8304, %r8305}, %rd9720;
	shf.l.wrap.b32 	%r8306, %r8305, %r8304, 18;
	shf.l.wrap.b32 	%r8307, %r8304, %r8305, 18;
	mov.b64 	%rd9722, {%r8307, %r8306};
	shf.l.wrap.b32 	%r8308, %r8305, %r8304, 14;
	shf.l.wrap.b32 	%r8309, %r8304, %r8305, 14;
	mov.b64 	%rd9723, {%r8309, %r8308};
	xor.b64  	%rd9724, %rd9722, %rd9723;
	shf.l.wrap.b32 	%r8310, %r8304, %r8305, 23;
	shf.l.wrap.b32 	%r8311, %r8305, %r8304, 23;
	mov.b64 	%rd9725, {%r8311, %r8310};
	xor.b64  	%rd9726, %rd9724, %rd9725;
	and.b64  	%rd9727, %rd9720, %rd9694;
	not.b64 	%rd9728, %rd9720;
	and.b64  	%rd9729, %rd9668, %rd9728;
	or.b64  	%rd9730, %rd9727, %rd9729;
	add.s64 	%rd9731, %rd9730, %rd9642;
	add.s64 	%rd9732, %rd9731, %rd9726;
	ld.const.u64 	%rd9733, [K+344];
	add.s64 	%rd9734, %rd9732, %rd9733;
	add.s64 	%rd9735, %rd9734, %rd8162;
	mov.b64 	{%r8312, %r8313}, %rd9721;
	shf.l.wrap.b32 	%r8314, %r8313, %r8312, 4;
	shf.l.wrap.b32 	%r8315, %r8312, %r8313, 4;
	mov.b64 	%rd9736, {%r8315, %r8314};
	shf.l.wrap.b32 	%r8316, %r8312, %r8313, 30;
	shf.l.wrap.b32 	%r8317, %r8313, %r8312, 30;
	mov.b64 	%rd9737, {%r8317, %r8316};
	xor.b64  	%rd9738, %rd9736, %rd9737;
	shf.l.wrap.b32 	%r8318, %r8312, %r8313, 25;
	shf.l.wrap.b32 	%r8319, %r8313, %r8312, 25;
	mov.b64 	%rd9739, {%r8319, %r8318};
	xor.b64  	%rd9740, %rd9738, %rd9739;
	xor.b64  	%rd9741, %rd9695, %rd9669;
	and.b64  	%rd9742, %rd9721, %rd9741;
	and.b64  	%rd9743, %rd9695, %rd9669;
	xor.b64  	%rd9744, %rd9742, %rd9743;
	add.s64 	%rd9745, %rd9740, %rd9744;
	add.s64 	%rd9746, %rd9735, %rd9643;
	add.s64 	%rd9747, %rd9745, %rd9735;
	mov.b64 	{%r8320, %r8321}, %rd9746;
	shf.l.wrap.b32 	%r8322, %r8321, %r8320, 18;
	shf.l.wrap.b32 	%r8323, %r8320, %r8321, 18;
	mov.b64 	%rd9748, {%r8323, %r8322};
	shf.l.wrap.b32 	%r8324, %r8321, %r8320, 14;
	shf.l.wrap.b32 	%r8325, %r8320, %r8321, 14;
	mov.b64 	%rd9749, {%r8325, %r8324};
	xor.b64  	%rd9750, %rd9748, %rd9749;
	shf.l.wrap.b32 	%r8326, %r8320, %r8321, 23;
	shf.l.wrap.b32 	%r8327, %r8321, %r8320, 23;
	mov.b64 	%rd9751, {%r8327, %r8326};
	xor.b64  	%rd9752, %rd9750, %rd9751;
	and.b64  	%rd9753, %rd9746, %rd9720;
	not.b64 	%rd9754, %rd9746;
	and.b64  	%rd9755, %rd9694, %rd9754;
	or.b64  	%rd9756, %rd9753, %rd9755;
	add.s64 	%rd9757, %rd9756, %rd9668;
	add.s64 	%rd9758, %rd9757, %rd9752;
	ld.const.u64 	%rd9759, [K+352];
	add.s64 	%rd9760, %rd9758, %rd9759;
	add.s64 	%rd9761, %rd9760, %rd8175;
	mov.b64 	{%r8328, %r8329}, %rd9747;
	shf.l.wrap.b32 	%r8330, %r8329, %r8328, 4;
	shf.l.wrap.b32 	%r8331, %r8328, %r8329, 4;
	mov.b64 	%rd9762, {%r8331, %r8330};
	shf.l.wrap.b32 	%r8332, %r8328, %r8329, 30;
	shf.l.wrap.b32 	%r8333, %r8329, %r8328, 30;
	mov.b64 	%rd9763, {%r8333, %r8332};
	xor.b64  	%rd9764, %rd9762, %rd9763;
	shf.l.wrap.b32 	%r8334, %r8328, %r8329, 25;
	shf.l.wrap.b32 	%r8335, %r8329, %r8328, 25;
	mov.b64 	%rd9765, {%r8335, %r8334};
	xor.b64  	%rd9766, %rd9764, %rd9765;
	xor.b64  	%rd9767, %rd9721, %rd9695;
	and.b64  	%rd9768, %rd9747, %rd9767;
	and.b64  	%rd9769, %rd9721, %rd9695;
	xor.b64  	%rd9770, %rd9768, %rd9769;
	add.s64 	%rd9771, %rd9766, %rd9770;
	add.s64 	%rd9772, %rd9761, %rd9669;
	add.s64 	%rd9773, %rd9771, %rd9761;
	mov.b64 	{%r8336, %r8337}, %rd9772;
	shf.l.wrap.b32 	%r8338, %r8337, %r8336, 18;
	shf.l.wrap.b32 	%r8339, %r8336, %r8337, 18;
	mov.b64 	%rd9774, {%r8339, %r8338};
	shf.l.wrap.b32 	%r8340, %r8337, %r8336, 14;
	shf.l.wrap.b32 	%r8341, %r8336, %r8337, 14;
	mov.b64 	%rd9775, {%r8341, %r8340};
	xor.b64  	%rd9776, %rd9774, %rd9775;
	shf.l.wrap.b32 	%r8342, %r8336, %r8337, 23;
	shf.l.wrap.b32 	%r8343, %r8337, %r8336, 23;
	mov.b64 	%rd9777, {%r8343, %r8342};
	xor.b64  	%rd9778, %rd9776, %rd9777;
	and.b64  	%rd9779, %rd9772, %rd9746;
	not.b64 	%rd9780, %rd9772;
	and.b64  	%rd9781, %rd9720, %rd9780;
	or.b64  	%rd9782, %rd9779, %rd9781;
	add.s64 	%rd9783, %rd9782, %rd9694;
	add.s64 	%rd9784, %rd9783, %rd9778;
	ld.const.u64 	%rd9785, [K+360];
	add.s64 	%rd9786, %rd9784, %rd9785;
	add.s64 	%rd9787, %rd9786, %rd8188;
	mov.b64 	{%r8344, %r8345}, %rd9773;
	shf.l.wrap.b32 	%r8346, %r8345, %r8344, 4;
	shf.l.wrap.b32 	%r8347, %r8344, %r8345, 4;
	mov.b64 	%rd9788, {%r8347, %r8346};
	shf.l.wrap.b32 	%r8348, %r8344, %r8345, 30;
	shf.l.wrap.b32 	%r8349, %r8345, %r8344, 30;
	mov.b64 	%rd9789, {%r8349, %r8348};
	xor.b64  	%rd9790, %rd9788, %rd9789;
	shf.l.wrap.b32 	%r8350, %r8344, %r8345, 25;
	shf.l.wrap.b32 	%r8351, %r8345, %r8344, 25;
	mov.b64 	%rd9791, {%r8351, %r8350};
	xor.b64  	%rd9792, %rd9790, %rd9791;
	xor.b64  	%rd9793, %rd9747, %rd9721;
	and.b64  	%rd9794, %rd9773, %rd9793;
	and.b64  	%rd9795, %rd9747, %rd9721;
	xor.b64  	%rd9796, %rd9794, %rd9795;
	add.s64 	%rd9797, %rd9792, %rd9796;
	add.s64 	%rd9798, %rd9787, %rd9695;
	add.s64 	%rd9799, %rd9797, %rd9787;
	mov.b64 	{%r8352, %r8353}, %rd9798;
	shf.l.wrap.b32 	%r8354, %r8353, %r8352, 18;
	shf.l.wrap.b32 	%r8355, %r8352, %r8353, 18;
	mov.b64 	%rd9800, {%r8355, %r8354};
	shf.l.wrap.b32 	%r8356, %r8353, %r8352, 14;
	shf.l.wrap.b32 	%r8357, %r8352, %r8353, 14;
	mov.b64 	%rd9801, {%r8357, %r8356};
	xor.b64  	%rd9802, %rd9800, %rd9801;
	shf.l.wrap.b32 	%r8358, %r8352, %r8353, 23;
	shf.l.wrap.b32 	%r8359, %r8353, %r8352, 23;
	mov.b64 	%rd9803, {%r8359, %r8358};
	xor.b64  	%rd9804, %rd9802, %rd9803;
	and.b64  	%rd9805, %rd9798, %rd9772;
	not.b64 	%rd9806, %rd9798;
	and.b64  	%rd9807, %rd9746, %rd9806;
	or.b64  	%rd9808, %rd9805, %rd9807;
	add.s64 	%rd9809, %rd9808, %rd9720;
	add.s64 	%rd9810, %rd9809, %rd9804;
	ld.const.u64 	%rd9811, [K+368];
	add.s64 	%rd9812, %rd9810, %rd9811;
	add.s64 	%rd9813, %rd9812, %rd8201;
	mov.b64 	{%r8360, %r8361}, %rd9799;
	shf.l.wrap.b32 	%r8362, %r8361, %r8360, 4;
	shf.l.wrap.b32 	%r8363, %r8360, %r8361, 4;
	mov.b64 	%rd9814, {%r8363, %r8362};
	shf.l.wrap.b32 	%r8364, %r8360, %r8361, 30;
	shf.l.wrap.b32 	%r8365, %r8361, %r8360, 30;
	mov.b64 	%rd9815, {%r8365, %r8364};
	xor.b64  	%rd9816, %rd9814, %rd9815;
	shf.l.wrap.b32 	%r8366, %r8360, %r8361, 25;
	shf.l.wrap.b32 	%r8367, %r8361, %r8360, 25;
	mov.b64 	%rd9817, {%r8367, %r8366};
	xor.b64  	%rd9818, %rd9816, %rd9817;
	xor.b64  	%rd9819, %rd9773, %rd9747;
	and.b64  	%rd9820, %rd9799, %rd9819;
	and.b64  	%rd9821, %rd9773, %rd9747;
	xor.b64  	%rd9822, %rd9820, %rd9821;
	add.s64 	%rd9823, %rd9818, %rd9822;
	add.s64 	%rd9824, %rd9813, %rd9721;
	add.s64 	%rd9825, %rd9823, %rd9813;
	mov.b64 	{%r8368, %r8369}, %rd9824;
	shf.l.wrap.b32 	%r8370, %r8369, %r8368, 18;
	shf.l.wrap.b32 	%r8371, %r8368, %r8369, 18;
	mov.b64 	%rd9826, {%r8371, %r8370};
	shf.l.wrap.b32 	%r8372, %r8369, %r8368, 14;
	shf.l.wrap.b32 	%r8373, %r8368, %r8369, 14;
	mov.b64 	%rd9827, {%r8373, %r8372};
	xor.b64  	%rd9828, %rd9826, %rd9827;
	shf.l.wrap.b32 	%r8374, %r8368, %r8369, 23;
	shf.l.wrap.b32 	%r8375, %r8369, %r8368, 23;
	mov.b64 	%rd9829, {%r8375, %r8374};
	xor.b64  	%rd9830, %rd9828, %rd9829;
	and.b64  	%rd9831, %rd9824, %rd9798;
	not.b64 	%rd9832, %rd9824;
	and.b64  	%rd9833, %rd9772, %rd9832;
	or.b64  	%rd9834, %rd9831, %rd9833;
	add.s64 	%rd9835, %rd9834, %rd9746;
	add.s64 	%rd9836, %rd9835, %rd9830;
	ld.const.u64 	%rd9837, [K+376];
	add.s64 	%rd9838, %rd9836, %rd9837;
	add.s64 	%rd9839, %rd9838, %rd8214;
	mov.b64 	{%r8376, %r8377}, %rd9825;
	shf.l.wrap.b32 	%r8378, %r8377, %r8376, 4;
	shf.l.wrap.b32 	%r8379, %r8376, %r8377, 4;
	mov.b64 	%rd9840, {%r8379, %r8378};
	shf.l.wrap.b32 	%r8380, %r8376, %r8377, 30;
	shf.l.wrap.b32 	%r8381, %r8377, %r8376, 30;
	mov.b64 	%rd9841, {%r8381, %r8380};
	xor.b64  	%rd9842, %rd9840, %rd9841;
	shf.l.wrap.b32 	%r8382, %r8376, %r8377, 25;
	shf.l.wrap.b32 	%r8383, %r8377, %r8376, 25;
	mov.b64 	%rd9843, {%r8383, %r8382};
	xor.b64  	%rd9844, %rd9842, %rd9843;
	xor.b64  	%rd9845, %rd9799, %rd9773;
	and.b64  	%rd9846, %rd9825, %rd9845;
	and.b64  	%rd9847, %rd9799, %rd9773;
	xor.b64  	%rd9848, %rd9846, %rd9847;
	add.s64 	%rd9849, %rd9844, %rd9848;
	add.s64 	%rd9850, %rd9839, %rd9747;
	add.s64 	%rd9851, %rd9849, %rd9839;
	mov.b64 	{%r8384, %r8385}, %rd9850;
	shf.l.wrap.b32 	%r8386, %r8385, %r8384, 18;
	shf.l.wrap.b32 	%r8387, %r8384, %r8385, 18;
	mov.b64 	%rd9852, {%r8387, %r8386};
	shf.l.wrap.b32 	%r8388, %r8385, %r8384, 14;
	shf.l.wrap.b32 	%r8389, %r8384, %r8385, 14;
	mov.b64 	%rd9853, {%r8389, %r8388};
	xor.b64  	%rd9854, %rd9852, %rd9853;
	shf.l.wrap.b32 	%r8390, %r8384, %r8385, 23;
	shf.l.wrap.b32 	%r8391, %r8385, %r8384, 23;
	mov.b64 	%rd9855, {%r8391, %r8390};
	xor.b64  	%rd9856, %rd9854, %rd9855;
	and.b64  	%rd9857, %rd9850, %rd9824;
	not.b64 	%rd9858, %rd9850;
	and.b64  	%rd9859, %rd9798, %rd9858;
	or.b64  	%rd9860, %rd9857, %rd9859;
	add.s64 	%rd9861, %rd9860, %rd9772;
	add.s64 	%rd9862, %rd9861, %rd9856;
	ld.const.u64 	%rd9863, [K+384];
	add.s64 	%rd9864, %rd9862, %rd9863;
	add.s64 	%rd9865, %rd9864, %rd8227;
	mov.b64 	{%r8392, %r8393}, %rd9851;
	shf.l.wrap.b32 	%r8394, %r8393, %r8392, 4;
	shf.l.wrap.b32 	%r8395, %r8392, %r8393, 4;
	mov.b64 	%rd9866, {%r8395, %r8394};
	shf.l.wrap.b32 	%r8396, %r8392, %r8393, 30;
	shf.l.wrap.b32 	%r8397, %r8393, %r8392, 30;
	mov.b64 	%rd9867, {%r8397, %r8396};
	xor.b64  	%rd9868, %rd9866, %rd9867;
	shf.l.wrap.b32 	%r8398, %r8392, %r8393, 25;
	shf.l.wrap.b32 	%r8399, %r8393, %r8392, 25;
	mov.b64 	%rd9869, {%r8399, %r8398};
	xor.b64  	%rd9870, %rd9868, %rd9869;
	xor.b64  	%rd9871, %rd9825, %rd9799;
	and.b64  	%rd9872, %rd9851, %rd9871;
	and.b64  	%rd9873, %rd9825, %rd9799;
	xor.b64  	%rd9874, %rd9872, %rd9873;
	add.s64 	%rd9875, %rd9870, %rd9874;
	add.s64 	%rd9876, %rd9865, %rd9773;
	add.s64 	%rd9877, %rd9875, %rd9865;
	mov.b64 	{%r8400, %r8401}, %rd9876;
	shf.l.wrap.b32 	%r8402, %r8401, %r8400, 18;
	shf.l.wrap.b32 	%r8403, %r8400, %r8401, 18;
	mov.b64 	%rd9878, {%r8403, %r8402};
	shf.l.wrap.b32 	%r8404, %r8401, %r8400, 14;
	shf.l.wrap.b32 	%r8405, %r8400, %r8401, 14;
	mov.b64 	%rd9879, {%r8405, %r8404};
	xor.b64  	%rd9880, %rd9878, %rd9879;
	shf.l.wrap.b32 	%r8406, %r8400, %r8401, 23;
	shf.l.wrap.b32 	%r8407, %r8401, %r8400, 23;
	mov.b64 	%rd9881, {%r8407, %r8406};
	xor.b64  	%rd9882, %rd9880, %rd9881;
	and.b64  	%rd9883, %rd9876, %rd9850;
	not.b64 	%rd9884, %rd9876;
	and.b64  	%rd9885, %rd9824, %rd9884;
	or.b64  	%rd9886, %rd9883, %rd9885;
	add.s64 	%rd9887, %rd9886, %rd9798;
	add.s64 	%rd9888, %rd9887, %rd9882;
	ld.const.u64 	%rd9889, [K+392];
	add.s64 	%rd9890, %rd9888, %rd9889;
	add.s64 	%rd9891, %rd9890, %rd8240;
	mov.b64 	{%r8408, %r8409}, %rd9877;
	shf.l.wrap.b32 	%r8410, %r8409, %r8408, 4;
	shf.l.wrap.b32 	%r8411, %r8408, %r8409, 4;
	mov.b64 	%rd9892, {%r8411, %r8410};
	shf.l.wrap.b32 	%r8412, %r8408, %r8409, 30;
	shf.l.wrap.b32 	%r8413, %r8409, %r8408, 30;
	mov.b64 	%rd9893, {%r8413, %r8412};
	xor.b64  	%rd9894, %rd9892, %rd9893;
	shf.l.wrap.b32 	%r8414, %r8408, %r8409, 25;
	shf.l.wrap.b32 	%r8415, %r8409, %r8408, 25;
	mov.b64 	%rd9895, {%r8415, %r8414};
	xor.b64  	%rd9896, %rd9894, %rd9895;
	xor.b64  	%rd9897, %rd9851, %rd9825;
	and.b64  	%rd9898, %rd9877, %rd9897;
	and.b64  	%rd9899, %rd9851, %rd9825;
	xor.b64  	%rd9900, %rd9898, %rd9899;
	add.s64 	%rd9901, %rd9896, %rd9900;
	add.s64 	%rd9902, %rd9891, %rd9799;
	add.s64 	%rd9903, %rd9901, %rd9891;
	mov.b64 	{%r8416, %r8417}, %rd9902;
	shf.l.wrap.b32 	%r8418, %r8417, %r8416, 18;
	shf.l.wrap.b32 	%r8419, %r8416, %r8417, 18;
	mov.b64 	%rd9904, {%r8419, %r8418};
	shf.l.wrap.b32 	%r8420, %r8417, %r8416, 14;
	shf.l.wrap.b32 	%r8421, %r8416, %r8417, 14;
	mov.b64 	%rd9905, {%r8421, %r8420};
	xor.b64  	%rd9906, %rd9904, %rd9905;
	shf.l.wrap.b32 	%r8422, %r8416, %r8417, 23;
	shf.l.wrap.b32 	%r8423, %r8417, %r8416, 23;
	mov.b64 	%rd9907, {%r8423, %r8422};
	xor.b64  	%rd9908, %rd9906, %rd9907;
	and.b64  	%rd9909, %rd9902, %rd9876;
	not.b64 	%rd9910, %rd9902;
	and.b64  	%rd9911, %rd9850, %rd9910;
	or.b64  	%rd9912, %rd9909, %rd9911;
	add.s64 	%rd9913, %rd9912, %rd9824;
	add.s64 	%rd9914, %rd9913, %rd9908;
	ld.const.u64 	%rd9915, [K+400];
	add.s64 	%rd9916, %rd9914, %rd9915;
	add.s64 	%rd9917, %rd9916, %rd8253;
	mov.b64 	{%r8424, %r8425}, %rd9903;
	shf.l.wrap.b32 	%r8426, %r8425, %r8424, 4;
	shf.l.wrap.b32 	%r8427, %r8424, %r8425, 4;
	mov.b64 	%rd9918, {%r8427, %r8426};
	shf.l.wrap.b32 	%r8428, %r8424, %r8425, 30;
	shf.l.wrap.b32 	%r8429, %r8425, %r8424, 30;
	mov.b64 	%rd9919, {%r8429, %r8428};
	xor.b64  	%rd9920, %rd9918, %rd9919;
	shf.l.wrap.b32 	%r8430, %r8424, %r8425, 25;
	shf.l.wrap.b32 	%r8431, %r8425, %r8424, 25;
	mov.b64 	%rd9921, {%r8431, %r8430};
	xor.b64  	%rd9922, %rd9920, %rd9921;
	xor.b64  	%rd9923, %rd9877, %rd9851;
	and.b64  	%rd9924, %rd9903, %rd9923;
	and.b64  	%rd9925, %rd9877, %rd9851;
	xor.b64  	%rd9926, %rd9924, %rd9925;
	add.s64 	%rd9927, %rd9922, %rd9926;
	add.s64 	%rd9928, %rd9917, %rd9825;
	add.s64 	%rd9929, %rd9927, %rd9917;
	mov.b64 	{%r8432, %r8433}, %rd9928;
	shf.l.wrap.b32 	%r8434, %r8433, %r8432, 18;
	shf.l.wrap.b32 	%r8435, %r8432, %r8433, 18;
	mov.b64 	%rd9930, {%r8435, %r8434};
	shf.l.wrap.b32 	%r8436, %r8433, %r8432, 14;
	shf.l.wrap.b32 	%r8437, %r8432, %r8433, 14;
	mov.b64 	%rd9931, {%r8437, %r8436};
	xor.b64  	%rd9932, %rd9930, %rd9931;
	shf.l.wrap.b32 	%r8438, %r8432, %r8433, 23;
	shf.l.wrap.b32 	%r8439, %r8433, %r8432, 23;
	mov.b64 	%rd9933, {%r8439, %r8438};
	xor.b64  	%rd9934, %rd9932, %rd9933;
	and.b64  	%rd9935, %rd9928, %rd9902;
	not.b64 	%rd9936, %rd9928;
	and.b64  	%rd9937, %rd9876, %rd9936;
	or.b64  	%rd9938, %rd9935, %rd9937;
	add.s64 	%rd9939, %rd9938, %rd9850;
	add.s64 	%rd9940, %rd9939, %rd9934;
	ld.const.u64 	%rd9941, [K+408];
	add.s64 	%rd9942, %rd9940, %rd9941;
	add.s64 	%rd9943, %rd9942, %rd8266;
	mov.b64 	{%r8440, %r8441}, %rd9929;
	shf.l.wrap.b32 	%r8442, %r8441, %r8440, 4;
	shf.l.wrap.b32 	%r8443, %r8440, %r8441, 4;
	mov.b64 	%rd9944, {%r8443, %r8442};
	shf.l.wrap.b32 	%r8444, %r8440, %r8441, 30;
	shf.l.wrap.b32 	%r8445, %r8441, %r8440, 30;
	mov.b64 	%rd9945, {%r8445, %r8444};
	xor.b64  	%rd9946, %rd9944, %rd9945;
	shf.l.wrap.b32 	%r8446, %r8440, %r8441, 25;
	shf.l.wrap.b32 	%r8447, %r8441, %r8440, 25;
	mov.b64 	%rd9947, {%r8447, %r8446};
	xor.b64  	%rd9948, %rd9946, %rd9947;
	xor.b64  	%rd9949, %rd9903, %rd9877;
	and.b64  	%rd9950, %rd9929, %rd9949;
	and.b64  	%rd9951, %rd9903, %rd9877;
	xor.b64  	%rd9952, %rd9950, %rd9951;
	add.s64 	%rd9953, %rd9948, %rd9952;
	add.s64 	%rd9954, %rd9943, %rd9851;
	add.s64 	%rd9955, %rd9953, %rd9943;
	mov.b64 	{%r8448, %r8449}, %rd9954;
	shf.l.wrap.b32 	%r8450, %r8449, %r8448, 18;
	shf.l.wrap.b32 	%r8451, %r8448, %r8449, 18;
	mov.b64 	%rd9956, {%r8451, %r8450};
	shf.l.wrap.b32 	%r8452, %r8449, %r8448, 14;
	shf.l.wrap.b32 	%r8453, %r8448, %r8449, 14;
	mov.b64 	%rd9957, {%r8453, %r8452};
	xor.b64  	%rd9958, %rd9956, %rd9957;
	shf.l.wrap.b32 	%r8454, %r8448, %r8449, 23;
	shf.l.wrap.b32 	%r8455, %r8449, %r8448, 23;
	mov.b64 	%rd9959, {%r8455, %r8454};
	xor.b64  	%rd9960, %rd9958, %rd9959;
	and.b64  	%rd9961, %rd9954, %rd9928;
	not.b64 	%rd9962, %rd9954;
	and.b64  	%rd9963, %rd9902, %rd9962;
	or.b64  	%rd9964, %rd9961, %rd9963;
	add.s64 	%rd9965, %rd9964, %rd9876;
	add.s64 	%rd9966, %rd9965, %rd9960;
	ld.const.u64 	%rd9967, [K+416];
	add.s64 	%rd9968, %rd9966, %rd9967;
	add.s64 	%rd9969, %rd9968, %rd8279;
	mov.b64 	{%r8456, %r8457}, %rd9955;
	shf.l.wrap.b32 	%r8458, %r8457, %r8456, 4;
	shf.l.wrap.b32 	%r8459, %r8456, %r8457, 4;
	mov.b64 	%rd9970, {%r8459, %r8458};
	shf.l.wrap.b32 	%r8460, %r8456, %r8457, 30;
	shf.l.wrap.b32 	%r8461, %r8457, %r8456, 30;
	mov.b64 	%rd9971, {%r8461, %r8460};
	xor.b64  	%rd9972, %rd9970, %rd9971;
	shf.l.wrap.b32 	%r8462, %r8456, %r8457, 25;
	shf.l.wrap.b32 	%r8463, %r8457, %r8456, 25;
	mov.b64 	%rd9973, {%r8463, %r8462};
	xor.b64  	%rd9974, %rd9972, %rd9973;
	xor.b64  	%rd9975, %rd9929, %rd9903;
	and.b64  	%rd9976, %rd9955, %rd9975;
	and.b64  	%rd9977, %rd9929, %rd9903;
	xor.b64  	%rd9978, %rd9976, %rd9977;
	add.s64 	%rd9979, %rd9974, %rd9978;
	add.s64 	%rd9980, %rd9969, %rd9877;
	add.s64 	%rd9981, %rd9979, %rd9969;
	mov.b64 	{%r8464, %r8465}, %rd9980;
	shf.l.wrap.b32 	%r8466, %r8465, %r8464, 18;
	shf.l.wrap.b32 	%r8467, %r8464, %r8465, 18;
	mov.b64 	%rd9982, {%r8467, %r8466};
	shf.l.wrap.b32 	%r8468, %r8465, %r8464, 14;
	shf.l.wrap.b32 	%r8469, %r8464, %r8465, 14;
	mov.b64 	%rd9983, {%r8469, %r8468};
	xor.b64  	%rd9984, %rd9982, %rd9983;
	shf.l.wrap.b32 	%r8470, %r8464, %r8465, 23;
	shf.l.wrap.b32 	%r8471, %r8465, %r8464, 23;
	mov.b64 	%rd9985, {%r8471, %r8470};
	xor.b64  	%rd9986, %rd9984, %rd9985;
	and.b64  	%rd9987, %rd9980, %rd9954;
	not.b64 	%rd9988, %rd9980;
	and.b64  	%rd9989, %rd9928, %rd9988;
	or.b64  	%rd9990, %rd9987, %rd9989;
	add.s64 	%rd9991, %rd9990, %rd9902;
	add.s64 	%rd9992, %rd9991, %rd9986;
	ld.const.u64 	%rd9993, [K+424];
	add.s64 	%rd9994, %rd9992, %rd9993;
	add.s64 	%rd9995, %rd9994, %rd8292;
	mov.b64 	{%r8472, %r8473}, %rd9981;
	shf.l.wrap.b32 	%r8474, %r8473, %r8472, 4;
	shf.l.wrap.b32 	%r8475, %r8472, %r8473, 4;
	mov.b64 	%rd9996, {%r8475, %r8474};
	shf.l.wrap.b32 	%r8476, %r8472, %r8473, 30;
	shf.l.wrap.b32 	%r8477, %r8473, %r8472, 30;
	mov.b64 	%rd9997, {%r8477, %r8476};
	xor.b64  	%rd9998, %rd9996, %rd9997;
	shf.l.wrap.b32 	%r8478, %r8472, %r8473, 25;
	shf.l.wrap.b32 	%r8479, %r8473, %r8472, 25;
	mov.b64 	%rd9999, {%r8479, %r8478};
	xor.b64  	%rd10000, %rd9998, %rd9999;
	xor.b64  	%rd10001, %rd9955, %rd9929;
	and.b64  	%rd10002, %rd9981, %rd10001;
	and.b64  	%rd10003, %rd9955, %rd9929;
	xor.b64  	%rd10004, %rd10002, %rd10003;
	add.s64 	%rd10005, %rd10000, %rd10004;
	add.s64 	%rd10006, %rd9995, %rd9903;
	add.s64 	%rd10007, %rd10005, %rd9995;
	mov.b64 	{%r8480, %r8481}, %rd10006;
	shf.l.wrap.b32 	%r8482, %r8481, %r8480, 18;
	shf.l.wrap.b32 	%r8483, %r8480, %r8481, 18;
	mov.b64 	%rd10008, {%r8483, %r8482};
	shf.l.wrap.b32 	%r8484, %r8481, %r8480, 14;
	shf.l.wrap.b32 	%r8485, %r8480, %r8481, 14;
	mov.b64 	%rd10009, {%r8485, %r8484};
	xor.b64  	%rd10010, %rd10008, %rd10009;
	shf.l.wrap.b32 	%r8486, %r8480, %r8481, 23;
	shf.l.wrap.b32 	%r8487, %r8481, %r8480, 23;
	mov.b64 	%rd10011, {%r8487, %r8486};
	xor.b64  	%rd10012, %rd10010, %rd10011;
	and.b64  	%rd10013, %rd10006, %rd9980;
	not.b64 	%rd10014, %rd10006;
	and.b64  	%rd10015, %rd9954, %rd10014;
	or.b64  	%rd10016, %rd10013, %rd10015;
	add.s64 	%rd10017, %rd10016, %rd9928;
	add.s64 	%rd10018, %rd10017, %rd10012;
	ld.const.u64 	%rd10019, [K+432];
	add.s64 	%rd10020, %rd10018, %rd10019;
	add.s64 	%rd10021, %rd10020, %rd8305;
	mov.b64 	{%r8488, %r8489}, %rd10007;
	shf.l.wrap.b32 	%r8490, %r8489, %r8488, 4;
	shf.l.wrap.b32 	%r8491, %r8488, %r8489, 4;
	mov.b64 	%rd10022, {%r8491, %r8490};
	shf.l.wrap.b32 	%r8492, %r8488, %r8489, 30;
	shf.l.wrap.b32 	%r8493, %r8489, %r8488, 30;
	mov.b64 	%rd10023, {%r8493, %r8492};
	xor.b64  	%rd10024, %rd10022, %rd10023;
	shf.l.wrap.b32 	%r8494, %r8488, %r8489, 25;
	shf.l.wrap.b32 	%r8495, %r8489, %r8488, 25;
	mov.b64 	%rd10025, {%r8495, %r8494};
	xor.b64  	%rd10026, %rd10024, %rd10025;
	xor.b64  	%rd10027, %rd9981, %rd9955;
	and.b64  	%rd10028, %rd10007, %rd10027;
	and.b64  	%rd10029, %rd9981, %rd9955;
	xor.b64  	%rd10030, %rd10028, %rd10029;
	add.s64 	%rd10031, %rd10026, %rd10030;
	add.s64 	%rd10032, %rd10021, %rd9929;
	add.s64 	%rd10033, %rd10031, %rd10021;
	mov.b64 	{%r8496, %r8497}, %rd10032;
	shf.l.wrap.b32 	%r8498, %r8497, %r8496, 18;
	shf.l.wrap.b32 	%r8499, %r8496, %r8497, 18;
	mov.b64 	%rd10034, {%r8499, %r8498};
	shf.l.wrap.b32 	%r8500, %r8497, %r8496, 14;
	shf.l.wrap.b32 	%r8501, %r8496, %r8497, 14;
	mov.b64 	%rd10035, {%r8501, %r8500};
	xor.b64  	%rd10036, %rd10034, %rd10035;
	shf.l.wrap.b32 	%r8502, %r8496, %r8497, 23;
	shf.l.wrap.b32 	%r8503, %r8497, %r8496, 23;
	mov.b64 	%rd10037, {%r8503, %r8502};
	xor.b64  	%rd10038, %rd10036, %rd10037;
	and.b64  	%rd10039, %rd10032, %rd10006;
	not.b64 	%rd10040, %rd10032;
	and.b64  	%rd10041, %rd9980, %rd10040;
	or.b64  	%rd10042, %rd10039, %rd10041;
	add.s64 	%rd10043, %rd10042, %rd9954;
	add.s64 	%rd10044, %rd10043, %rd10038;
	ld.const.u64 	%rd10045, [K+440];
	add.s64 	%rd10046, %rd10044, %rd10045;
	add.s64 	%rd10047, %rd10046, %rd8318;
	mov.b64 	{%r8504, %r8505}, %rd10033;
	shf.l.wrap.b32 	%r8506, %r8505, %r8504, 4;
	shf.l.wrap.b32 	%r8507, %r8504, %r8505, 4;
	mov.b64 	%rd10048, {%r8507, %r8506};
	shf.l.wrap.b32 	%r8508, %r8504, %r8505, 30;
	shf.l.wrap.b32 	%r8509, %r8505, %r8504, 30;
	mov.b64 	%rd10049, {%r8509, %r8508};
	xor.b64  	%rd10050, %rd10048, %rd10049;
	shf.l.wrap.b32 	%r8510, %r8504, %r8505, 25;
	shf.l.wrap.b32 	%r8511, %r8505, %r8504, 25;
	mov.b64 	%rd10051, {%r8511, %r8510};
	xor.b64  	%rd10052, %rd10050, %rd10051;
	xor.b64  	%rd10053, %rd10007, %rd9981;
	and.b64  	%rd10054, %rd10033, %rd10053;
	and.b64  	%rd10055, %rd10007, %rd9981;
	xor.b64  	%rd10056, %rd10054, %rd10055;
	add.s64 	%rd10057, %rd10052, %rd10056;
	add.s64 	%rd10058, %rd10047, %rd9955;
	add.s64 	%rd10059, %rd10057, %rd10047;
	mov.b64 	{%r8512, %r8513}, %rd10058;
	shf.l.wrap.b32 	%r8514, %r8513, %r8512, 18;
	shf.l.wrap.b32 	%r8515, %r8512, %r8513, 18;
	mov.b64 	%rd10060, {%r8515, %r8514};
	shf.l.wrap.b32 	%r8516, %r8513, %r8512, 14;
	shf.l.wrap.b32 	%r8517, %r8512, %r8513, 14;
	mov.b64 	%rd10061, {%r8517, %r8516};
	xor.b64  	%rd10062, %rd10060, %rd10061;
	shf.l.wrap.b32 	%r8518, %r8512, %r8513, 23;
	shf.l.wrap.b32 	%r8519, %r8513, %r8512, 23;
	mov.b64 	%rd10063, {%r8519, %r8518};
	xor.b64  	%rd10064, %rd10062, %rd10063;
	and.b64  	%rd10065, %rd10058, %rd10032;
	not.b64 	%rd10066, %rd10058;
	and.b64  	%rd10067, %rd10006, %rd10066;
	or.b64  	%rd10068, %rd10065, %rd10067;
	add.s64 	%rd10069, %rd10068, %rd9980;
	add.s64 	%rd10070, %rd10069, %rd10064;
	ld.const.u64 	%rd10071, [K+448];
	add.s64 	%rd10072, %rd10070, %rd10071;
	add.s64 	%rd10073, %rd10072, %rd8331;
	mov.b64 	{%r8520, %r8521}, %rd10059;
	shf.l.wrap.b32 	%r8522, %r8521, %r8520, 4;
	shf.l.wrap.b32 	%r8523, %r8520, %r8521, 4;
	mov.b64 	%rd10074, {%r8523, %r8522};
	shf.l.wrap.b32 	%r8524, %r8520, %r8521, 30;
	shf.l.wrap.b32 	%r8525, %r8521, %r8520, 30;
	mov.b64 	%rd10075, {%r8525, %r8524};
	xor.b64  	%rd10076, %rd10074, %rd10075;
	shf.l.wrap.b32 	%r8526, %r8520, %r8521, 25;
	shf.l.wrap.b32 	%r8527, %r8521, %r8520, 25;
	mov.b64 	%rd10077, {%r8527, %r8526};
	xor.b64  	%rd10078, %rd10076, %rd10077;
	xor.b64  	%rd10079, %rd10033, %rd10007;
	and.b64  	%rd10080, %rd10059, %rd10079;
	and.b64  	%rd10081, %rd10033, %rd10007;
	xor.b64  	%rd10082, %rd10080, %rd10081;
	add.s64 	%rd10083, %rd10078, %rd10082;
	add.s64 	%rd10084, %rd10073, %rd9981;
	add.s64 	%rd10085, %rd10083, %rd10073;
	mov.b64 	{%r8528, %r8529}, %rd10084;
	shf.l.wrap.b32 	%r8530, %r8529, %r8528, 18;
	shf.l.wrap.b32 	%r8531, %r8528, %r8529, 18;
	mov.b64 	%rd10086, {%r8531, %r8530};
	shf.l.wrap.b32 	%r8532, %r8529, %r8528, 14;
	shf.l.wrap.b32 	%r8533, %r8528, %r8529, 14;
	mov.b64 	%rd10087, {%r8533, %r8532};
	xor.b64  	%rd10088, %rd10086, %rd10087;
	shf.l.wrap.b32 	%r8534, %r8528, %r8529, 23;
	shf.l.wrap.b32 	%r8535, %r8529, %r8528, 23;
	mov.b64 	%rd10089, {%r8535, %r8534};
	xor.b64  	%rd10090, %rd10088, %rd10089;
	and.b64  	%rd10091, %rd10084, %rd10058;
	not.b64 	%rd10092, %rd10084;
	and.b64  	%rd10093, %rd10032, %rd10092;
	or.b64  	%rd10094, %rd10091, %rd10093;
	add.s64 	%rd10095, %rd10094, %rd10006;
	add.s64 	%rd10096, %rd10095, %rd10090;
	ld.const.u64 	%rd10097, [K+456];
	add.s64 	%rd10098, %rd10096, %rd10097;
	add.s64 	%rd10099, %rd10098, %rd8344;
	mov.b64 	{%r8536, %r8537}, %rd10085;
	shf.l.wrap.b32 	%r8538, %r8537, %r8536, 4;
	shf.l.wrap.b32 	%r8539, %r8536, %r8537, 4;
	mov.b64 	%rd10100, {%r8539, %r8538};
	shf.l.wrap.b32 	%r8540, %r8536, %r8537, 30;
	shf.l.wrap.b32 	%r8541, %r8537, %r8536, 30;
	mov.b64 	%rd10101, {%r8541, %r8540};
	xor.b64  	%rd10102, %rd10100, %rd10101;
	shf.l.wrap.b32 	%r8542, %r8536, %r8537, 25;
	shf.l.wrap.b32 	%r8543, %r8537, %r8536, 25;
	mov.b64 	%rd10103, {%r8543, %r8542};
	xor.b64  	%rd10104, %rd10102, %rd10103;
	xor.b64  	%rd10105, %rd10059, %rd10033;
	and.b64  	%rd10106, %rd10085, %rd10105;
	and.b64  	%rd10107, %rd10059, %rd10033;
	xor.b64  	%rd10108, %rd10106, %rd10107;
	add.s64 	%rd10109, %rd10104, %rd10108;
	add.s64 	%rd10110, %rd10099, %rd10007;
	add.s64 	%rd10111, %rd10109, %rd10099;
	mov.b64 	{%r8544, %r8545}, %rd10110;
	shf.l.wrap.b32 	%r8546, %r8545, %r8544, 18;
	shf.l.wrap.b32 	%r8547, %r8544, %r8545, 18;
	mov.b64 	%rd10112, {%r8547, %r8546};
	shf.l.wrap.b32 	%r8548, %r8545, %r8544, 14;
	shf.l.wrap.b32 	%r8549, %r8544, %r8545, 14;
	mov.b64 	%rd10113, {%r8549, %r8548};
	xor.b64  	%rd10114, %rd10112, %rd10113;
	shf.l.wrap.b32 	%r8550, %r8544, %r8545, 23;
	shf.l.wrap.b32 	%r8551, %r8545, %r8544, 23;
	mov.b64 	%rd10115, {%r8551, %r8550};
	xor.b64  	%rd10116, %rd10114, %rd10115;
	and.b64  	%rd10117, %rd10110, %rd10084;
	not.b64 	%rd10118, %rd10110;
	and.b64  	%rd10119, %rd10058, %rd10118;
	or.b64  	%rd10120, %rd10117, %rd10119;
	add.s64 	%rd10121, %rd10120, %rd10032;
	add.s64 	%rd10122, %rd10121, %rd10116;
	ld.const.u64 	%rd10123, [K+464];
	add.s64 	%rd10124, %rd10122, %rd10123;
	add.s64 	%rd10125, %rd10124, %rd8357;
	mov.b64 	{%r8552, %r8553}, %rd10111;
	shf.l.wrap.b32 	%r8554, %r8553, %r8552, 4;
	shf.l.wrap.b32 	%r8555, %r8552, %r8553, 4;
	mov.b64 	%rd10126, {%r8555, %r8554};
	shf.l.wrap.b32 	%r8556, %r8552, %r8553, 30;
	shf.l.wrap.b32 	%r8557, %r8553, %r8552, 30;
	mov.b64 	%rd10127, {%r8557, %r8556};
	xor.b64  	%rd10128, %rd10126, %rd10127;
	shf.l.wrap.b32 	%r8558, %r8552, %r8553, 25;
	shf.l.wrap.b32 	%r8559, %r8553, %r8552, 25;
	mov.b64 	%rd10129, {%r8559, %r8558};
	xor.b64  	%rd10130, %rd10128, %rd10129;
	xor.b64  	%rd10131, %rd10085, %rd10059;
	and.b64  	%rd10132, %rd10111, %rd10131;
	and.b64  	%rd10133, %rd10085, %rd10059;
	xor.b64  	%rd10134, %rd10132, %rd10133;
	add.s64 	%rd10135, %rd10130, %rd10134;
	add.s64 	%rd10136, %rd10125, %rd10033;
	add.s64 	%rd10137, %rd10135, %rd10125;
	mov.b64 	{%r8560, %r8561}, %rd10136;
	shf.l.wrap.b32 	%r8562, %r8561, %r8560, 18;
	shf.l.wrap.b32 	%r8563, %r8560, %r8561, 18;
	mov.b64 	%rd10138, {%r8563, %r8562};
	shf.l.wrap.b32 	%r8564, %r8561, %r8560, 14;
	shf.l.wrap.b32 	%r8565, %r8560, %r8561, 14;
	mov.b64 	%rd10139, {%r8565, %r8564};
	xor.b64  	%rd10140, %rd10138, %rd10139;
	shf.l.wrap.b32 	%r8566, %r8560, %r8561, 23;
	shf.l.wrap.b32 	%r8567, %r8561, %r8560, 23;
	mov.b64 	%rd10141, {%r8567, %r8566};
	xor.b64  	%rd10142, %rd10140, %rd10141;
	and.b64  	%rd10143, %rd10136, %rd10110;
	not.b64 	%rd10144, %rd10136;
	and.b64  	%rd10145, %rd10084, %rd10144;
	or.b64  	%rd10146, %rd10143, %rd10145;
	add.s64 	%rd10147, %rd10146, %rd10058;
	add.s64 	%rd10148, %rd10147, %rd10142;
	ld.const.u64 	%rd10149, [K+472];
	add.s64 	%rd10150, %rd10148, %rd10149;
	add.s64 	%rd10151, %rd10150, %rd8370;
	mov.b64 	{%r8568, %r8569}, %rd10137;
	shf.l.wrap.b32 	%r8570, %r8569, %r8568, 4;
	shf.l.wrap.b32 	%r8571, %r8568, %r8569, 4;
	mov.b64 	%rd10152, {%r8571, %r8570};
	shf.l.wrap.b32 	%r8572, %r8568, %r8569, 30;
	shf.l.wrap.b32 	%r8573, %r8569, %r8568, 30;
	mov.b64 	%rd10153, {%r8573, %r8572};
	xor.b64  	%rd10154, %rd10152, %rd10153;
	shf.l.wrap.b32 	%r8574, %r8568, %r8569, 25;
	shf.l.wrap.b32 	%r8575, %r8569, %r8568, 25;
	mov.b64 	%rd10155, {%r8575, %r8574};
	xor.b64  	%rd10156, %rd10154, %rd10155;
	xor.b64  	%rd10157, %rd10111, %rd10085;
	and.b64  	%rd10158, %rd10137, %rd10157;
	and.b64  	%rd10159, %rd10111, %rd10085;
	xor.b64  	%rd10160, %rd10158, %rd10159;
	add.s64 	%rd10161, %rd10156, %rd10160;
	add.s64 	%rd10162, %rd10151, %rd10059;
	add.s64 	%rd10163, %rd10161, %rd10151;
	mov.b64 	{%r8576, %r8577}, %rd10162;
	shf.l.wrap.b32 	%r8578, %r8577, %r8576, 18;
	shf.l.wrap.b32 	%r8579, %r8576, %r8577, 18;
	mov.b64 	%rd10164, {%r8579, %r8578};
	shf.l.wrap.b32 	%r8580, %r8577, %r8576, 14;
	shf.l.wrap.b32 	%r8581, %r8576, %r8577, 14;
	mov.b64 	%rd10165, {%r8581, %r8580};
	xor.b64  	%rd10166, %rd10164, %rd10165;
	shf.l.wrap.b32 	%r8582, %r8576, %r8577, 23;
	shf.l.wrap.b32 	%r8583, %r8577, %r8576, 23;
	mov.b64 	%rd10167, {%r8583, %r8582};
	xor.b64  	%rd10168, %rd10166, %rd10167;
	and.b64  	%rd10169, %rd10162, %rd10136;
	not.b64 	%rd10170, %rd10162;
	and.b64  	%rd10171, %rd10110, %rd10170;
	or.b64  	%rd10172, %rd10169, %rd10171;
	add.s64 	%rd10173, %rd10172, %rd10084;
	add.s64 	%rd10174, %rd10173, %rd10168;
	ld.const.u64 	%rd10175, [K+480];
	add.s64 	%rd10176, %rd10174, %rd10175;
	add.s64 	%rd10177, %rd10176, %rd8383;
	mov.b64 	{%r8584, %r8585}, %rd10163;
	shf.l.wrap.b32 	%r8586, %r8585, %r8584, 4;
	shf.l.wrap.b32 	%r8587, %r8584, %r8585, 4;
	mov.b64 	%rd10178, {%r8587, %r8586};
	shf.l.wrap.b32 	%r8588, %r8584, %r8585, 30;
	shf.l.wrap.b32 	%r8589, %r8585, %r8584, 30;
	mov.b64 	%rd10179, {%r8589, %r8588};
	xor.b64  	%rd10180, %rd10178, %rd10179;
	shf.l.wrap.b32 	%r8590, %r8584, %r8585, 25;
	shf.l.wrap.b32 	%r8591, %r8585, %r8584, 25;
	mov.b64 	%rd10181, {%r8591, %r8590};
	xor.b64  	%rd10182, %rd10180, %rd10181;
	xor.b64  	%rd10183, %rd10137, %rd10111;
	and.b64  	%rd10184, %rd10163, %rd10183;
	and.b64  	%rd10185, %rd10137, %rd10111;
	xor.b64  	%rd10186, %rd10184, %rd10185;
	add.s64 	%rd10187, %rd10182, %rd10186;
	add.s64 	%rd10188, %rd10177, %rd10085;
	add.s64 	%rd10189, %rd10187, %rd10177;
	mov.b64 	{%r8592, %r8593}, %rd10188;
	shf.l.wrap.b32 	%r8594, %r8593, %r8592, 18;
	shf.l.wrap.b32 	%r8595, %r8592, %r8593, 18;
	mov.b64 	%rd10190, {%r8595, %r8594};
	shf.l.wrap.b32 	%r8596, %r8593, %r8592, 14;
	shf.l.wrap.b32 	%r8597, %r8592, %r8593, 14;
	mov.b64 	%rd10191, {%r8597, %r8596};
	xor.b64  	%rd10192, %rd10190, %rd10191;
	shf.l.wrap.b32 	%r8598, %r8592, %r8593, 23;
	shf.l.wrap.b32 	%r8599, %r8593, %r8592, 23;
	mov.b64 	%rd10193, {%r8599, %r8598};
	xor.b64  	%rd10194, %rd10192, %rd10193;
	and.b64  	%rd10195, %rd10188, %rd10162;
	not.b64 	%rd10196, %rd10188;
	and.b64  	%rd10197, %rd10136, %rd10196;
	or.b64  	%rd10198, %rd10195, %rd10197;
	add.s64 	%rd10199, %rd10198, %rd10110;
	add.s64 	%rd10200, %rd10199, %rd10194;
	ld.const.u64 	%rd10201, [K+488];
	add.s64 	%rd10202, %rd10200, %rd10201;
	add.s64 	%rd10203, %rd10202, %rd8396;
	mov.b64 	{%r8600, %r8601}, %rd10189;
	shf.l.wrap.b32 	%r8602, %r8601, %r8600, 4;
	shf.l.wrap.b32 	%r8603, %r8600, %r8601, 4;
	mov.b64 	%rd10204, {%r8603, %r8602};
	shf.l.wrap.b32 	%r8604, %r8600, %r8601, 30;
	shf.l.wrap.b32 	%r8605, %r8601, %r8600, 30;
	mov.b64 	%rd10205, {%r8605, %r8604};
	xor.b64  	%rd10206, %rd10204, %rd10205;
	shf.l.wrap.b32 	%r8606, %r8600, %r8601, 25;
	shf.l.wrap.b32 	%r8607, %r8601, %r8600, 25;
	mov.b64 	%rd10207, {%r8607, %r8606};
	xor.b64  	%rd10208, %rd10206, %rd10207;
	xor.b64  	%rd10209, %rd10163, %rd10137;
	and.b64  	%rd10210, %rd10189, %rd10209;
	and.b64  	%rd10211, %rd10163, %rd10137;
	xor.b64  	%rd10212, %rd10210, %rd10211;
	add.s64 	%rd10213, %rd10208, %rd10212;
	add.s64 	%rd10214, %rd10203, %rd10111;
	add.s64 	%rd10215, %rd10213, %rd10203;
	mov.b64 	{%r8608, %r8609}, %rd10214;
	shf.l.wrap.b32 	%r8610, %r8609, %r8608, 18;
	shf.l.wrap.b32 	%r8611, %r8608, %r8609, 18;
	mov.b64 	%rd10216, {%r8611, %r8610};
	shf.l.wrap.b32 	%r8612, %r8609, %r8608, 14;
	shf.l.wrap.b32 	%r8613, %r8608, %r8609, 14;
	mov.b64 	%rd10217, {%r8613, %r8612};
	xor.b64  	%rd10218, %rd10216, %rd10217;
	shf.l.wrap.b32 	%r8614, %r8608, %r8609, 23;
	shf.l.wrap.b32 	%r8615, %r8609, %r8608, 23;
	mov.b64 	%rd10219, {%r8615, %r8614};
	xor.b64  	%rd10220, %rd10218, %rd10219;
	and.b64  	%rd10221, %rd10214, %rd10188;
	not.b64 	%rd10222, %rd10214;
	and.b64  	%rd10223, %rd10162, %rd10222;
	or.b64  	%rd10224, %rd10221, %rd10223;
	add.s64 	%rd10225, %rd10224, %rd10136;
	add.s64 	%rd10226, %rd10225, %rd10220;
	ld.const.u64 	%rd10227, [K+496];
	add.s64 	%rd10228, %rd10226, %rd10227;
	add.s64 	%rd10229, %rd10228, %rd8409;
	mov.b64 	{%r8616, %r8617}, %rd10215;
	shf.l.wrap.b32 	%r8618, %r8617, %r8616, 4;
	shf.l.wrap.b32 	%r8619, %r8616, %r8617, 4;
	mov.b64 	%rd10230, {%r8619, %r8618};
	shf.l.wrap.b32 	%r8620, %r8616, %r8617, 30;
	shf.l.wrap.b32 	%r8621, %r8617, %r8616, 30;
	mov.b64 	%rd10231, {%r8621, %r8620};
	xor.b64  	%rd10232, %rd10230, %rd10231;
	shf.l.wrap.b32 	%r8622, %r8616, %r8617, 25;
	shf.l.wrap.b32 	%r8623, %r8617, %r8616, 25;
	mov.b64 	%rd10233, {%r8623, %r8622};
	xor.b64  	%rd10234, %rd10232, %rd10233;
	xor.b64  	%rd10235, %rd10189, %rd10163;
	and.b64  	%rd10236, %rd10215, %rd10235;
	and.b64  	%rd10237, %rd10189, %rd10163;
	xor.b64  	%rd10238, %rd10236, %rd10237;
	add.s64 	%rd10239, %rd10234, %rd10238;
	add.s64 	%rd10240, %rd10229, %rd10137;
	add.s64 	%rd10241, %rd10239, %rd10229;
	mov.b64 	{%r8624, %r8625}, %rd10240;
	shf.l.wrap.b32 	%r8626, %r8625, %r8624, 18;
	shf.l.wrap.b32 	%r8627, %r8624, %r8625, 18;
	mov.b64 	%rd10242, {%r8627, %r8626};
	shf.l.wrap.b32 	%r8628, %r8625, %r8624, 14;
	shf.l.wrap.b32 	%r8629, %r8624, %r8625, 14;
	mov.b64 	%rd10243, {%r8629, %r8628};
	xor.b64  	%rd10244, %rd10242, %rd10243;
	shf.l.wrap.b32 	%r8630, %r8624, %r8625, 23;
	shf.l.wrap.b32 	%r8631, %r8625, %r8624, 23;
	mov.b64 	%rd10245, {%r8631, %r8630};
	xor.b64  	%rd10246, %rd10244, %rd10245;
	and.b64  	%rd10247, %rd10240, %rd10214;
	not.b64 	%rd10248, %rd10240;
	and.b64  	%rd10249, %rd10188, %rd10248;
	or.b64  	%rd10250, %rd10247, %rd10249;
	add.s64 	%rd10251, %rd10250, %rd10162;
	add.s64 	%rd10252, %rd10251, %rd10246;
	ld.const.u64 	%rd10253, [K+504];
	add.s64 	%rd10254, %rd10252, %rd10253;
	add.s64 	%rd10255, %rd10254, %rd8422;
	mov.b64 	{%r8632, %r8633}, %rd10241;
	shf.l.wrap.b32 	%r8634, %r8633, %r8632, 4;
	shf.l.wrap.b32 	%r8635, %r8632, %r8633, 4;
	mov.b64 	%rd10256, {%r8635, %r8634};
	shf.l.wrap.b32 	%r8636, %r8632, %r8633, 30;
	shf.l.wrap.b32 	%r8637, %r8633, %r8632, 30;
	mov.b64 	%rd10257, {%r8637, %r8636};
	xor.b64  	%rd10258, %rd10256, %rd10257;
	shf.l.wrap.b32 	%r8638, %r8632, %r8633, 25;
	shf.l.wrap.b32 	%r8639, %r8633, %r8632, 25;
	mov.b64 	%rd10259, {%r8639, %r8638};
	xor.b64  	%rd10260, %rd10258, %rd10259;
	xor.b64  	%rd10261, %rd10215, %rd10189;
	and.b64  	%rd10262, %rd10241, %rd10261;
	and.b64  	%rd10263, %rd10215, %rd10189;
	xor.b64  	%rd10264, %rd10262, %rd10263;
	add.s64 	%rd10265, %rd10260, %rd10264;
	add.s64 	%rd10266, %rd10255, %rd10163;
	add.s64 	%rd10267, %rd10265, %rd10255;
	mov.b64 	{%r8640, %r8641}, %rd10266;
	shf.l.wrap.b32 	%r8642, %r8641, %r8640, 18;
	shf.l.wrap.b32 	%r8643, %r8640, %r8641, 18;
	mov.b64 	%rd10268, {%r8643, %r8642};
	shf.l.wrap.b32 	%r8644, %r8641, %r8640, 14;
	shf.l.wrap.b32 	%r8645, %r8640, %r8641, 14;
	mov.b64 	%rd10269, {%r8645, %r8644};
	xor.b64  	%rd10270, %rd10268, %rd10269;
	shf.l.wrap.b32 	%r8646, %r8640, %r8641, 23;
	shf.l.wrap.b32 	%r8647, %r8641, %r8640, 23;
	mov.b64 	%rd10271, {%r8647, %r8646};
	xor.b64  	%rd10272, %rd10270, %rd10271;
	and.b64  	%rd10273, %rd10266, %rd10240;
	not.b64 	%rd10274, %rd10266;
	and.b64  	%rd10275, %rd10214, %rd10274;
	or.b64  	%rd10276, %rd10273, %rd10275;
	add.s64 	%rd10277, %rd10276, %rd10188;
	add.s64 	%rd10278, %rd10277, %rd10272;
	ld.const.u64 	%rd10279, [K+512];
	add.s64 	%rd10280, %rd10278, %rd10279;
	add.s64 	%rd10281, %rd10280, %rd8435;
	mov.b64 	{%r8648, %r8649}, %rd10267;
	shf.l.wrap.b32 	%r8650, %r8649, %r8648, 4;
	shf.l.wrap.b32 	%r8651, %r8648, %r8649, 4;
	mov.b64 	%rd10282, {%r8651, %r8650};
	shf.l.wrap.b32 	%r8652, %r8648, %r8649, 30;
	shf.l.wrap.b32 	%r8653, %r8649, %r8648, 30;
	mov.b64 	%rd10283, {%r8653, %r8652};
	xor.b64  	%rd10284, %rd10282, %rd10283;
	shf.l.wrap.b32 	%r8654, %r8648, %r8649, 25;
	shf.l.wrap.b32 	%r8655, %r8649, %r8648, 25;
	mov.b64 	%rd10285, {%r8655, %r8654};
	xor.b64  	%rd10286, %rd10284, %rd10285;
	xor.b64  	%rd10287, %rd10241, %rd10215;
	and.b64  	%rd10288, %rd10267, %rd10287;
	and.b64  	%rd10289, %rd10241, %rd10215;
	xor.b64  	%rd10290, %rd10288, %rd10289;
	add.s64 	%rd10291, %rd10286, %rd10290;
	add.s64 	%rd10292, %rd10281, %rd10189;
	add.s64 	%rd10293, %rd10291, %rd10281;
	mov.b64 	{%r8656, %r8657}, %rd10292;
	shf.l.wrap.b32 	%r8658, %r8657, %r8656, 18;
	shf.l.wrap.b32 	%r8659, %r8656, %r8657, 18;
	mov.b64 	%rd10294, {%r8659, %r8658};
	shf.l.wrap.b32 	%r8660, %r8657, %r8656, 14;
	shf.l.wrap.b32 	%r8661, %r8656, %r8657, 14;
	mov.b64 	%rd10295, {%r8661, %r8660};
	xor.b64  	%rd10296, %rd10294, %rd10295;
	shf.l.wrap.b32 	%r8662, %r8656, %r8657, 23;
	shf.l.wrap.b32 	%r8663, %r8657, %r8656, 23;
	mov.b64 	%rd10297, {%r8663, %r8662};
	xor.b64  	%rd10298, %rd10296, %rd10297;
	and.b64  	%rd10299, %rd10292, %rd10266;
	not.b64 	%rd10300, %rd10292;
	and.b64  	%rd10301, %rd10240, %rd10300;
	or.b64  	%rd10302, %rd10299, %rd10301;
	add.s64 	%rd10303, %rd10302, %rd10214;
	add.s64 	%rd10304, %rd10303, %rd10298;
	ld.const.u64 	%rd10305, [K+520];
	add.s64 	%rd10306, %rd10304, %rd10305;
	add.s64 	%rd10307, %rd10306, %rd8448;
	mov.b64 	{%r8664, %r8665}, %rd10293;
	shf.l.wrap.b32 	%r8666, %r8665, %r8664, 4;
	shf.l.wrap.b32 	%r8667, %r8664, %r8665, 4;
	mov.b64 	%rd10308, {%r8667, %r8666};
	shf.l.wrap.b32 	%r8668, %r8664, %r8665, 30;
	shf.l.wrap.b32 	%r8669, %r8665, %r8664, 30;
	mov.b64 	%rd10309, {%r8669, %r8668};
	xor.b64  	%rd10310, %rd10308, %rd10309;
	shf.l.wrap.b32 	%r8670, %r8664, %r8665, 25;
	shf.l.wrap.b32 	%r8671, %r8665, %r8664, 25;
	mov.b64 	%rd10311, {%r8671, %r8670};
	xor.b64  	%rd10312, %rd10310, %rd10311;
	xor.b64  	%rd10313, %rd10267, %rd10241;
	and.b64  	%rd10314, %rd10293, %rd10313;
	and.b64  	%rd10315, %rd10267, %rd10241;
	xor.b64  	%rd10316, %rd10314, %rd10315;
	add.s64 	%rd10317, %rd10312, %rd10316;
	add.s64 	%rd10318, %rd10307, %rd10215;
	add.s64 	%rd10319, %rd10317, %rd10307;
	mov.b64 	{%r8672, %r8673}, %rd10318;
	shf.l.wrap.b32 	%r8674, %r8673, %r8672, 18;
	shf.l.wrap.b32 	%r8675, %r8672, %r8673, 18;
	mov.b64 	%rd10320, {%r8675, %r8674};
	shf.l.wrap.b32 	%r8676, %r8673, %r8672, 14;
	shf.l.wrap.b32 	%r8677, %r8672, %r8673, 14;
	mov.b64 	%rd10321, {%r8677, %r8676};
	xor.b64  	%rd10322, %rd10320, %rd10321;
	shf.l.wrap.b32 	%r8678, %r8672, %r8673, 23;
	shf.l.wrap.b32 	%r8679, %r8673, %r8672, 23;
	mov.b64 	%rd10323, {%r8679, %r8678};
	xor.b64  	%rd10324, %rd10322, %rd10323;
	and.b64  	%rd10325, %rd10318, %rd10292;
	not.b64 	%rd10326, %rd10318;
	and.b64  	%rd10327, %rd10266, %rd10326;
	or.b64  	%rd10328, %rd10325, %rd10327;
	add.s64 	%rd10329, %rd10328, %rd10240;
	add.s64 	%rd10330, %rd10329, %rd10324;
	ld.const.u64 	%rd10331, [K+528];
	add.s64 	%rd10332, %rd10330, %rd10331;
	add.s64 	%rd10333, %rd10332, %rd8461;
	mov.b64 	{%r8680, %r8681}, %rd10319;
	shf.l.wrap.b32 	%r8682, %r8681, %r8680, 4;
	shf.l.wrap.b32 	%r8683, %r8680, %r8681, 4;
	mov.b64 	%rd10334, {%r8683, %r8682};
	shf.l.wrap.b32 	%r8684, %r8680, %r8681, 30;
	shf.l.wrap.b32 	%r8685, %r8681, %r8680, 30;
	mov.b64 	%rd10335, {%r8685, %r8684};
	xor.b64  	%rd10336, %rd10334, %rd10335;
	shf.l.wrap.b32 	%r8686, %r8680, %r8681, 25;
	shf.l.wrap.b32 	%r8687, %r8681, %r8680, 25;
	mov.b64 	%rd10337, {%r8687, %r8686};
	xor.b64  	%rd10338, %rd10336, %rd10337;
	xor.b64  	%rd10339, %rd10293, %rd10267;
	and.b64  	%rd10340, %rd10319, %rd10339;
	and.b64  	%rd10341, %rd10293, %rd10267;
	xor.b64  	%rd10342, %rd10340, %rd10341;
	add.s64 	%rd10343, %rd10338, %rd10342;
	add.s64 	%rd10344, %rd10333, %rd10241;
	add.s64 	%rd10345, %rd10343, %rd10333;
	mov.b64 	{%r8688, %r8689}, %rd10344;
	shf.l.wrap.b32 	%r8690, %r8689, %r8688, 18;
	shf.l.wrap.b32 	%r8691, %r8688, %r8689, 18;
	mov.b64 	%rd10346, {%r8691, %r8690};
	shf.l.wrap.b32 	%r8692, %r8689, %r8688, 14;
	shf.l.wrap.b32 	%r8693, %r8688, %r8689, 14;
	mov.b64 	%rd10347, {%r8693, %r8692};
	xor.b64  	%rd10348, %rd10346, %rd10347;
	shf.l.wrap.b32 	%r8694, %r8688, %r8689, 23;
	shf.l.wrap.b32 	%r8695, %r8689, %r8688, 23;
	mov.b64 	%rd10349, {%r8695, %r8694};
	xor.b64  	%rd10350, %rd10348, %rd10349;
	and.b64  	%rd10351, %rd10344, %rd10318;
	not.b64 	%rd10352, %rd10344;
	and.b64  	%rd10353, %rd10292, %rd10352;
	or.b64  	%rd10354, %rd10351, %rd10353;
	add.s64 	%rd10355, %rd10354, %rd10266;
	add.s64 	%rd10356, %rd10355, %rd10350;
	ld.const.u64 	%rd10357, [K+536];
	add.s64 	%rd10358, %rd10356, %rd10357;
	add.s64 	%rd10359, %rd10358, %rd8474;
	mov.b64 	{%r8696, %r8697}, %rd10345;
	shf.l.wrap.b32 	%r8698, %r8697, %r8696, 4;
	shf.l.wrap.b32 	%r8699, %r8696, %r8697, 4;
	mov.b64 	%rd10360, {%r8699, %r8698};
	shf.l.wrap.b32 	%r8700, %r8696, %r8697, 30;
	shf.l.wrap.b32 	%r8701, %r8697, %r8696, 30;
	mov.b64 	%rd10361, {%r8701, %r8700};
	xor.b64  	%rd10362, %rd10360, %rd10361;
	shf.l.wrap.b32 	%r8702, %r8696, %r8697, 25;
	shf.l.wrap.b32 	%r8703, %r8697, %r8696, 25;
	mov.b64 	%rd10363, {%r8703, %r8702};
	xor.b64  	%rd10364, %rd10362, %rd10363;
	xor.b64  	%rd10365, %rd10319, %rd10293;
	and.b64  	%rd10366, %rd10345, %rd10365;
	and.b64  	%rd10367, %rd10319, %rd10293;
	xor.b64  	%rd10368, %rd10366, %rd10367;
	add.s64 	%rd10369, %rd10364, %rd10368;
	add.s64 	%rd10370, %rd10359, %rd10267;
	add.s64 	%rd10371, %rd10369, %rd10359;
	mov.b64 	{%r8704, %r8705}, %rd10370;
	shf.l.wrap.b32 	%r8706, %r8705, %r8704, 18;
	shf.l.wrap.b32 	%r8707, %r8704, %r8705, 18;
	mov.b64 	%rd10372, {%r8707, %r8706};
	shf.l.wrap.b32 	%r8708, %r8705, %r8704, 14;
	shf.l.wrap.b32 	%r8709, %r8704, %r8705, 14;
	mov.b64 	%rd10373, {%r8709, %r8708};
	xor.b64  	%rd10374, %rd10372, %rd10373;
	shf.l.wrap.b32 	%r8710, %r8704, %r8705, 23;
	shf.l.wrap.b32 	%r8711, %r8705, %r8704, 23;
	mov.b64 	%rd10375, {%r8711, %r8710};
	xor.b64  	%rd10376, %rd10374, %rd10375;
	and.b64  	%rd10377, %rd10370, %rd10344;
	not.b64 	%rd10378, %rd10370;
	and.b64  	%rd10379, %rd10318, %rd10378;
	or.b64  	%rd10380, %rd10377, %rd10379;
	add.s64 	%rd10381, %rd10380, %rd10292;
	add.s64 	%rd10382, %rd10381, %rd10376;
	ld.const.u64 	%rd10383, [K+544];
	add.s64 	%rd10384, %rd10382, %rd10383;
	add.s64 	%rd10385, %rd10384, %rd8487;
	mov.b64 	{%r8712, %r8713}, %rd10371;
	shf.l.wrap.b32 	%r8714, %r8713, %r8712, 4;
	shf.l.wrap.b32 	%r8715, %r8712, %r8713, 4;
	mov.b64 	%rd10386, {%r8715, %r8714};
	shf.l.wrap.b32 	%r8716, %r8712, %r8713, 30;
	shf.l.wrap.b32 	%r8717, %r8713, %r8712, 30;
	mov.b64 	%rd10387, {%r8717, %r8716};
	xor.b64  	%rd10388, %rd10386, %rd10387;
	shf.l.wrap.b32 	%r8718, %r8712, %r8713, 25;
	shf.l.wrap.b32 	%r8719, %r8713, %r8712, 25;
	mov.b64 	%rd10389, {%r8719, %r8718};
	xor.b64  	%rd10390, %rd10388, %rd10389;
	xor.b64  	%rd10391, %rd10345, %rd10319;
	and.b64  	%rd10392, %rd10371, %rd10391;
	and.b64  	%rd10393, %rd10345, %rd10319;
	xor.b64  	%rd10394, %rd10392, %rd10393;
	add.s64 	%rd10395, %rd10390, %rd10394;
	add.s64 	%rd10396, %rd10385, %rd10293;
	add.s64 	%rd10397, %rd10395, %rd10385;
	mov.b64 	{%r8720, %r8721}, %rd10396;
	shf.l.wrap.b32 	%r8722, %r8721, %r8720, 18;
	shf.l.wrap.b32 	%r8723, %r8720, %r8721, 18;
	mov.b64 	%rd10398, {%r8723, %r8722};
	shf.l.wrap.b32 	%r8724, %r8721, %r8720, 14;
	shf.l.wrap.b32 	%r8725, %r8720, %r8721, 14;
	mov.b64 	%rd10399, {%r8725, %r8724};
	xor.b64  	%rd10400, %rd10398, %rd10399;
	shf.l.wrap.b32 	%r8726, %r8720, %r8721, 23;
	shf.l.wrap.b32 	%r8727, %r8721, %r8720, 23;
	mov.b64 	%rd10401, {%r8727, %r8726};
	xor.b64  	%rd10402, %rd10400, %rd10401;
	and.b64  	%rd10403, %rd10396, %rd10370;
	not.b64 	%rd10404, %rd10396;
	and.b64  	%rd10405, %rd10344, %rd10404;
	or.b64  	%rd10406, %rd10403, %rd10405;
	add.s64 	%rd10407, %rd10406, %rd10318;
	add.s64 	%rd10408, %rd10407, %rd10402;
	ld.const.u64 	%rd10409, [K+552];
	add.s64 	%rd10410, %rd10408, %rd10409;
	add.s64 	%rd10411, %rd10410, %rd8500;
	mov.b64 	{%r8728, %r8729}, %rd10397;
	shf.l.wrap.b32 	%r8730, %r8729, %r8728, 4;
	shf.l.wrap.b32 	%r8731, %r8728, %r8729, 4;
	mov.b64 	%rd10412, {%r8731, %r8730};
	shf.l.wrap.b32 	%r8732, %r8728, %r8729, 30;
	shf.l.wrap.b32 	%r8733, %r8729, %r8728, 30;
	mov.b64 	%rd10413, {%r8733, %r8732};
	xor.b64  	%rd10414, %rd10412, %rd10413;
	shf.l.wrap.b32 	%r8734, %r8728, %r8729, 25;
	shf.l.wrap.b32 	%r8735, %r8729, %r8728, 25;
	mov.b64 	%rd10415, {%r8735, %r8734};
	xor.b64  	%rd10416, %rd10414, %rd10415;
	xor.b64  	%rd10417, %rd10371, %rd10345;
	and.b64  	%rd10418, %rd10397, %rd10417;
	and.b64  	%rd10419, %rd10371, %rd10345;
	xor.b64  	%rd10420, %rd10418, %rd10419;
	add.s64 	%rd10421, %rd10416, %rd10420;
	add.s64 	%rd10422, %rd10411, %rd10319;
	add.s64 	%rd10423, %rd10421, %rd10411;
	mov.b64 	{%r8736, %r8737}, %rd10422;
	shf.l.wrap.b32 	%r8738, %r8737, %r8736, 18;
	shf.l.wrap.b32 	%r8739, %r8736, %r8737, 18;
	mov.b64 	%rd10424, {%r8739, %r8738};
	shf.l.wrap.b32 	%r8740, %r8737, %r8736, 14;
	shf.l.wrap.b32 	%r8741, %r8736, %r8737, 14;
	mov.b64 	%rd10425, {%r8741, %r8740};
	xor.b64  	%rd10426, %rd10424, %rd10425;
	shf.l.wrap.b32 	%r8742, %r8736, %r8737, 23;
	shf.l.wrap.b32 	%r8743, %r8737, %r8736, 23;
	mov.b64 	%rd10427, {%r8743, %r8742};
	xor.b64  	%rd10428, %rd10426, %rd10427;
	and.b64  	%rd10429, %rd10422, %rd10396;
	not.b64 	%rd10430, %rd10422;
	and.b64  	%rd10431, %rd10370, %rd10430;
	or.b64  	%rd10432, %rd10429, %rd10431;
	add.s64 	%rd10433, %rd10432, %rd10344;
	add.s64 	%rd10434, %rd10433, %rd10428;
	ld.const.u64 	%rd10435, [K+560];
	add.s64 	%rd10436, %rd10434, %rd10435;
	add.s64 	%rd10437, %rd10436, %rd8513;
	mov.b64 	{%r8744, %r8745}, %rd10423;
	shf.l.wrap.b32 	%r8746, %r8745, %r8744, 4;
	shf.l.wrap.b32 	%r8747, %r8744, %r8745, 4;
	mov.b64 	%rd10438, {%r8747, %r8746};
	shf.l.wrap.b32 	%r8748, %r8744, %r8745, 30;
	shf.l.wrap.b32 	%r8749, %r8745, %r8744, 30;
	mov.b64 	%rd10439, {%r8749, %r8748};
	xor.b64  	%rd10440, %rd10438, %rd10439;
	shf.l.wrap.b32 	%r8750, %r8744, %r8745, 25;
	shf.l.wrap.b32 	%r8751, %r8745, %r8744, 25;
	mov.b64 	%rd10441, {%r8751, %r8750};
	xor.b64  	%rd10442, %rd10440, %rd10441;
	xor.b64  	%rd10443, %rd10397, %rd10371;
	and.b64  	%rd10444, %rd10423, %rd10443;
	and.b64  	%rd10445, %rd10397, %rd10371;
	xor.b64  	%rd10446, %rd10444, %rd10445;
	add.s64 	%rd10447, %rd10442, %rd10446;
	add.s64 	%rd10448, %rd10437, %rd10345;
	add.s64 	%rd10449, %rd10447, %rd10437;
	mov.b64 	{%r8752, %r8753}, %rd10448;
	shf.l.wrap.b32 	%r8754, %r8753, %r8752, 18;
	shf.l.wrap.b32 	%r8755, %r8752, %r8753, 18;
	mov.b64 	%rd10450, {%r8755, %r8754};
	shf.l.wrap.b32 	%r8756, %r8753, %r8752, 14;
	shf.l.wrap.b32 	%r8757, %r8752, %r8753, 14;
	mov.b64 	%rd10451, {%r8757, %r8756};
	xor.b64  	%rd10452, %rd10450, %rd10451;
	shf.l.wrap.b32 	%r8758, %r8752, %r8753, 23;
	shf.l.wrap.b32 	%r8759, %r8753, %r8752, 23;
	mov.b64 	%rd10453, {%r8759, %r8758};
	xor.b64  	%rd10454, %rd10452, %rd10453;
	and.b64  	%rd10455, %rd10448, %rd10422;
	not.b64 	%rd10456, %rd10448;
	and.b64  	%rd10457, %rd10396, %rd10456;
	or.b64  	%rd10458, %rd10455, %rd10457;
	add.s64 	%rd10459, %rd10458, %rd10370;
	add.s64 	%rd10460, %rd10459, %rd10454;
	ld.const.u64 	%rd15635, [K+568];
	add.s64 	%rd10461, %rd10460, %rd15635;
	add.s64 	%rd10462, %rd10461, %rd8526;
	mov.b64 	{%r8760, %r8761}, %rd10449;
	shf.l.wrap.b32 	%r8762, %r8761, %r8760, 4;
	shf.l.wrap.b32 	%r8763, %r8760, %r8761, 4;
	mov.b64 	%rd10463, {%r8763, %r8762};
	shf.l.wrap.b32 	%r8764, %r8760, %r8761, 30;
	shf.l.wrap.b32 	%r8765, %r8761, %r8760, 30;
	mov.b64 	%rd10464, {%r8765, %r8764};
	xor.b64  	%rd10465, %rd10463, %rd10464;
	shf.l.wrap.b32 	%r8766, %r8760, %r8761, 25;
	shf.l.wrap.b32 	%r8767, %r8761, %r8760, 25;
	mov.b64 	%rd10466, {%r8767, %r8766};
	xor.b64  	%rd10467, %rd10465, %rd10466;
	xor.b64  	%rd10468, %rd10423, %rd10397;
	and.b64  	%rd10469, %rd10449, %rd10468;
	and.b64  	%rd10470, %rd10423, %rd10397;
	xor.b64  	%rd10471, %rd10469, %rd10470;
	add.s64 	%rd10472, %rd10467, %rd10471;
	add.s64 	%rd10473, %rd10462, %rd10371;
	add.s64 	%rd10474, %rd10472, %rd10462;
	mov.b64 	{%r8768, %r8769}, %rd10473;
	shf.l.wrap.b32 	%r8770, %r8769, %r8768, 18;
	shf.l.wrap.b32 	%r8771, %r8768, %r8769, 18;
	mov.b64 	%rd10475, {%r8771, %r8770};
	shf.l.wrap.b32 	%r8772, %r8769, %r8768, 14;
	shf.l.wrap.b32 	%r8773, %r8768, %r8769, 14;
	mov.b64 	%rd10476, {%r8773, %r8772};
	xor.b64  	%rd10477, %rd10475, %rd10476;
	shf.l.wrap.b32 	%r8774, %r8768, %r8769, 23;
	shf.l.wrap.b32 	%r8775, %r8769, %r8768, 23;
	mov.b64 	%rd10478, {%r8775, %r8774};
	xor.b64  	%rd10479, %rd10477, %rd10478;
	and.b64  	%rd10480, %rd10473, %rd10448;
	not.b64 	%rd10481, %rd10473;
	and.b64  	%rd10482, %rd10422, %rd10481;
	or.b64  	%rd10483, %rd10480, %rd10482;
	add.s64 	%rd10484, %rd10483, %rd10396;
	add.s64 	%rd10485, %rd10484, %rd10479;
	ld.const.u64 	%rd10486, [K+576];
	add.s64 	%rd10487, %rd10485, %rd10486;
	add.s64 	%rd10488, %rd10487, %rd8539;
	mov.b64 	{%r8776, %r8777}, %rd10474;
	shf.l.wrap.b32 	%r8778, %r8777, %r8776, 4;
	shf.l.wrap.b32 	%r8779, %r8776, %r8777, 4;
	mov.b64 	%rd10489, {%r8779, %r8778};
	shf.l.wrap.b32 	%r8780, %r8776, %r8777, 30;
	shf.l.wrap.b32 	%r8781, %r8777, %r8776, 30;
	mov.b64 	%rd10490, {%r8781, %r8780};
	xor.b64  	%rd10491, %rd10489, %rd10490;
	shf.l.wrap.b32 	%r8782, %r8776, %r8777, 25;
	shf.l.wrap.b32 	%r8783, %r8777, %r8776, 25;
	mov.b64 	%rd10492, {%r8783, %r8782};
	xor.b64  	%rd10493, %rd10491, %rd10492;
	xor.b64  	%rd10494, %rd10449, %rd10423;
	and.b64  	%rd10495, %rd10474, %rd10494;
	and.b64  	%rd10496, %rd10449, %rd10423;
	xor.b64  	%rd10497, %rd10495, %rd10496;
	add.s64 	%rd10498, %rd10493, %rd10497;
	add.s64 	%rd10499, %rd10488, %rd10397;
	add.s64 	%rd10500, %rd10498, %rd10488;
	mov.b64 	{%r8784, %r8785}, %rd10499;
	shf.l.wrap.b32 	%r8786, %r8785, %r8784, 18;
	shf.l.wrap.b32 	%r8787, %r8784, %r8785, 18;
	mov.b64 	%rd10501, {%r8787, %r8786};
	shf.l.wrap.b32 	%r8788, %r8785, %r8784, 14;
	shf.l.wrap.b32 	%r8789, %r8784, %r8785, 14;
	mov.b64 	%rd10502, {%r8789, %r8788};
	xor.b64  	%rd10503, %rd10501, %rd10502;
	shf.l.wrap.b32 	%r8790, %r8784, %r8785, 23;
	shf.l.wrap.b32 	%r8791, %r8785, %r8784, 23;
	mov.b64 	%rd10504, {%r8791, %r8790};
	xor.b64  	%rd10505, %rd10503, %rd10504;
	and.b64  	%rd10506, %rd10499, %rd10473;
	not.b64 	%rd10507, %rd10499;
	and.b64  	%rd10508, %rd10448, %rd10507;
	or.b64  	%rd10509, %rd10506, %rd10508;
	add.s64 	%rd10510, %rd10509, %rd10422;
	add.s64 	%rd10511, %rd10510, %rd10505;
	ld.const.u64 	%rd15634, [K+584];
	add.s64 	%rd10512, %rd10511, %rd15634;
	add.s64 	%rd10513, %rd10512, %rd8552;
	mov.b64 	{%r8792, %r8793}, %rd10500;
	shf.l.wrap.b32 	%r8794, %r8793, %r8792, 4;
	shf.l.wrap.b32 	%r8795, %r8792, %r8793, 4;
	mov.b64 	%rd10514, {%r8795, %r8794};
	shf.l.wrap.b32 	%r8796, %r8792, %r8793, 30;
	shf.l.wrap.b32 	%r8797, %r8793, %r8792, 30;
	mov.b64 	%rd10515, {%r8797, %r8796};
	xor.b64  	%rd10516, %rd10514, %rd10515;
	shf.l.wrap.b32 	%r8798, %r8792, %r8793, 25;
	shf.l.wrap.b32 	%r8799, %r8793, %r8792, 25;
	mov.b64 	%rd10517, {%r8799, %r8798};
	xor.b64  	%rd10518, %rd10516, %rd10517;
	xor.b64  	%rd10519, %rd10474, %rd10449;
	and.b64  	%rd10520, %rd10500, %rd10519;
	and.b64  	%rd10521, %rd10474, %rd10449;
	xor.b64  	%rd10522, %rd10520, %rd10521;
	add.s64 	%rd10523, %rd10518, %rd10522;
	add.s64 	%rd10524, %rd10513, %rd10423;
	add.s64 	%rd10525, %rd10523, %rd10513;
	mov.b64 	{%r8800, %r8801}, %rd10524;
	shf.l.wrap.b32 	%r8802, %r8801, %r8800, 18;
	shf.l.wrap.b32 	%r8803, %r8800, %r8801, 18;
	mov.b64 	%rd10526, {%r8803, %r8802};
	shf.l.wrap.b32 	%r8804, %r8801, %r8800, 14;
	shf.l.wrap.b32 	%r8805, %r8800, %r8801, 14;
	mov.b64 	%rd10527, {%r8805, %r8804};
	xor.b64  	%rd10528, %rd10526, %rd10527;
	shf.l.wrap.b32 	%r8806, %r8800, %r8801, 23;
	shf.l.wrap.b32 	%r8807, %r8801, %r8800, 23;
	mov.b64 	%rd10529, {%r8807, %r8806};
	xor.b64  	%rd10530, %rd10528, %rd10529;
	and.b64  	%rd10531, %rd10524, %rd10499;
	not.b64 	%rd10532, %rd10524;
	and.b64  	%rd10533, %rd10473, %rd10532;
	or.b64  	%rd10534, %rd10531, %rd10533;
	add.s64 	%rd10535, %rd10534, %rd10448;
	add.s64 	%rd10536, %rd10535, %rd10530;
	ld.const.u64 	%rd10537, [K+592];
	add.s64 	%rd10538, %rd10536, %rd10537;
	add.s64 	%rd10539, %rd10538, %rd8565;
	mov.b64 	{%r8808, %r8809}, %rd10525;
	shf.l.wrap.b32 	%r8810, %r8809, %r8808, 4;
	shf.l.wrap.b32 	%r8811, %r8808, %r8809, 4;
	mov.b64 	%rd10540, {%r8811, %r8810};
	shf.l.wrap.b32 	%r8812, %r8808, %r8809, 30;
	shf.l.wrap.b32 	%r8813, %r8809, %r8808, 30;
	mov.b64 	%rd10541, {%r8813, %r8812};
	xor.b64  	%rd10542, %rd10540, %rd10541;
	shf.l.wrap.b32 	%r8814, %r8808, %r8809, 25;
	shf.l.wrap.b32 	%r8815, %r8809, %r8808, 25;
	mov.b64 	%rd10543, {%r8815, %r8814};
	xor.b64  	%rd10544, %rd10542, %rd10543;
	xor.b64  	%rd10545, %rd10500, %rd10474;
	and.b64  	%rd10546, %rd10525, %rd10545;
	and.b64  	%rd10547, %rd10500, %rd10474;
	xor.b64  	%rd10548, %rd10546, %rd10547;
	add.s64 	%rd10549, %rd10544, %rd10548;
	add.s64 	%rd10550, %rd10539, %rd10449;
	add.s64 	%rd10551, %rd10549, %rd10539;
	mov.b64 	{%r8816, %r8817}, %rd10550;
	shf.l.wrap.b32 	%r8818, %r8817, %r8816, 18;
	shf.l.wrap.b32 	%r8819, %r8816, %r8817, 18;
	mov.b64 	%rd10552, {%r8819, %r8818};
	shf.l.wrap.b32 	%r8820, %r8817, %r8816, 14;
	shf.l.wrap.b32 	%r8821, %r8816, %r8817, 14;
	mov.b64 	%rd10553, {%r8821, %r8820};
	xor.b64  	%rd10554, %rd10552, %rd10553;
	shf.l.wrap.b32 	%r8822, %r8816, %r8817, 23;
	shf.l.wrap.b32 	%r8823, %r8817, %r8816, 23;
	mov.b64 	%rd10555, {%r8823, %r8822};
	xor.b64  	%rd10556, %rd10554, %rd10555;
	and.b64  	%rd10557, %rd10550, %rd10524;
	not.b64 	%rd10558, %rd10550;
	and.b64  	%rd10559, %rd10499, %rd10558;
	or.b64  	%rd10560, %rd10557, %rd10559;
	add.s64 	%rd10561, %rd10560, %rd10473;
	add.s64 	%rd10562, %rd10561, %rd10556;
	ld.const.u64 	%rd15633, [K+600];
	add.s64 	%rd10563, %rd10562, %rd15633;
	add.s64 	%rd10564, %rd10563, %rd8578;
	mov.b64 	{%r8824, %r8825}, %rd10551;
	shf.l.wrap.b32 	%r8826, %r8825, %r8824, 4;
	shf.l.wrap.b32 	%r8827, %r8824, %r8825, 4;
	mov.b64 	%rd10565, {%r8827, %r8826};
	shf.l.wrap.b32 	%r8828, %r8824, %r8825, 30;
	shf.l.wrap.b32 	%r8829, %r8825, %r8824, 30;
	mov.b64 	%rd10566, {%r8829, %r8828};
	xor.b64  	%rd10567, %rd10565, %rd10566;
	shf.l.wrap.b32 	%r8830, %r8824, %r8825, 25;
	shf.l.wrap.b32 	%r8831, %r8825, %r8824, 25;
	mov.b64 	%rd10568, {%r8831, %r8830};
	xor.b64  	%rd10569, %rd10567, %rd10568;
	xor.b64  	%rd10570, %rd10525, %rd10500;
	and.b64  	%rd10571, %rd10551, %rd10570;
	and.b64  	%rd10572, %rd10525, %rd10500;
	xor.b64  	%rd10573, %rd10571, %rd10572;
	add.s64 	%rd10574, %rd10569, %rd10573;
	add.s64 	%rd10575, %rd10564, %rd10474;
	add.s64 	%rd10576, %rd10574, %rd10564;
	mov.b64 	{%r8832, %r8833}, %rd10575;
	shf.l.wrap.b32 	%r8834, %r8833, %r8832, 18;
	shf.l.wrap.b32 	%r8835, %r8832, %r8833, 18;
	mov.b64 	%rd10577, {%r8835, %r8834};
	shf.l.wrap.b32 	%r8836, %r8833, %r8832, 14;
	shf.l.wrap.b32 	%r8837, %r8832, %r8833, 14;
	mov.b64 	%rd10578, {%r8837, %r8836};
	xor.b64  	%rd10579, %rd10577, %rd10578;
	shf.l.wrap.b32 	%r8838, %r8832, %r8833, 23;
	shf.l.wrap.b32 	%r8839, %r8833, %r8832, 23;
	mov.b64 	%rd10580, {%r8839, %r8838};
	xor.b64  	%rd10581, %rd10579, %rd10580;
	and.b64  	%rd10582, %rd10575, %rd10550;
	not.b64 	%rd10583, %rd10575;
	and.b64  	%rd10584, %rd10524, %rd10583;
	or.b64  	%rd10585, %rd10582, %rd10584;
	add.s64 	%rd10586, %rd10585, %rd10499;
	add.s64 	%rd10587, %rd10586, %rd10581;
	ld.const.u64 	%rd10588, [K+608];
	add.s64 	%rd10589, %rd10587, %rd10588;
	add.s64 	%rd10590, %rd10589, %rd8591;
	mov.b64 	{%r8840, %r8841}, %rd10576;
	shf.l.wrap.b32 	%r8842, %r8841, %r8840, 4;
	shf.l.wrap.b32 	%r8843, %r8840, %r8841, 4;
	mov.b64 	%rd10591, {%r8843, %r8842};
	shf.l.wrap.b32 	%r8844, %r8840, %r8841, 30;
	shf.l.wrap.b32 	%r8845, %r8841, %r8840, 30;
	mov.b64 	%rd10592, {%r8845, %r8844};
	xor.b64  	%rd10593, %rd10591, %rd10592;
	shf.l.wrap.b32 	%r8846, %r8840, %r8841, 25;
	shf.l.wrap.b32 	%r8847, %r8841, %r8840, 25;
	mov.b64 	%rd10594, {%r8847, %r8846};
	xor.b64  	%rd10595, %rd10593, %rd10594;
	xor.b64  	%rd10596, %rd10551, %rd10525;
	and.b64  	%rd10597, %rd10576, %rd10596;
	and.b64  	%rd10598, %rd10551, %rd10525;
	xor.b64  	%rd10599, %rd10597, %rd10598;
	add.s64 	%rd10600, %rd10595, %rd10599;
	add.s64 	%rd10601, %rd10590, %rd10500;
	add.s64 	%rd10602, %rd10600, %rd10590;
	mov.b64 	{%r8848, %r8849}, %rd10601;
	shf.l.wrap.b32 	%r8850, %r8849, %r8848, 18;
	shf.l.wrap.b32 	%r8851, %r8848, %r8849, 18;
	mov.b64 	%rd10603, {%r8851, %r8850};
	shf.l.wrap.b32 	%r8852, %r8849, %r8848, 14;
	shf.l.wrap.b32 	%r8853, %r8848, %r8849, 14;
	mov.b64 	%rd10604, {%r8853, %r8852};
	xor.b64  	%rd10605, %rd10603, %rd10604;
	shf.l.wrap.b32 	%r8854, %r8848, %r8849, 23;
	shf.l.wrap.b32 	%r8855, %r8849, %r8848, 23;
	mov.b64 	%rd10606, {%r8855, %r8854};
	xor.b64  	%rd10607, %rd10605, %rd10606;
	and.b64  	%rd10608, %rd10601, %rd10575;
	not.b64 	%rd10609, %rd10601;
	and.b64  	%rd10610, %rd10550, %rd10609;
	or.b64  	%rd10611, %rd10608, %rd10610;
	add.s64 	%rd10612, %rd10611, %rd10524;
	add.s64 	%rd10613, %rd10612, %rd10607;
	ld.const.u64 	%rd15632, [K+616];
	add.s64 	%rd10614, %rd10613, %rd15632;
	add.s64 	%rd10615, %rd10614, %rd8604;
	mov.b64 	{%r8856, %r8857}, %rd10602;
	shf.l.wrap.b32 	%r8858, %r8857, %r8856, 4;
	shf.l.wrap.b32 	%r8859, %r8856, %r8857, 4;
	mov.b64 	%rd10616, {%r8859, %r8858};
	shf.l.wrap.b32 	%r8860, %r8856, %r8857, 30;
	shf.l.wrap.b32 	%r8861, %r8857, %r8856, 30;
	mov.b64 	%rd10617, {%r8861, %r8860};
	xor.b64  	%rd10618, %rd10616, %rd10617;
	shf.l.wrap.b32 	%r8862, %r8856, %r8857, 25;
	shf.l.wrap.b32 	%r8863, %r8857, %r8856, 25;
	mov.b64 	%rd10619, {%r8863, %r8862};
	xor.b64  	%rd10620, %rd10618, %rd10619;
	xor.b64  	%rd10621, %rd10576, %rd10551;
	and.b64  	%rd10622, %rd10602, %rd10621;
	and.b64  	%rd10623, %rd10576, %rd10551;
	xor.b64  	%rd10624, %rd10622, %rd10623;
	add.s64 	%rd10625, %rd10620, %rd10624;
	add.s64 	%rd10626, %rd10615, %rd10525;
	add.s64 	%rd10627, %rd10625, %rd10615;
	mov.b64 	{%r8864, %r8865}, %rd10626;
	shf.l.wrap.b32 	%r8866, %r8865, %r8864, 18;
	shf.l.wrap.b32 	%r8867, %r8864, %r8865, 18;
	mov.b64 	%rd10628, {%r8867, %r8866};
	shf.l.wrap.b32 	%r8868, %r8865, %r8864, 14;
	shf.l.wrap.b32 	%r8869, %r8864, %r8865, 14;
	mov.b64 	%rd10629, {%r8869, %r8868};
	xor.b64  	%rd10630, %rd10628, %rd10629;
	shf.l.wrap.b32 	%r8870, %r8864, %r8865, 23;
	shf.l.wrap.b32 	%r8871, %r8865, %r8864, 23;
	mov.b64 	%rd10631, {%r8871, %r8870};
	xor.b64  	%rd10632, %rd10630, %rd10631;
	and.b64  	%rd10633, %rd10626, %rd10601;
	not.b64 	%rd10634, %rd10626;
	and.b64  	%rd10635, %rd10575, %rd10634;
	or.b64  	%rd10636, %rd10633, %rd10635;
	add.s64 	%rd10637, %rd10636, %rd10550;
	add.s64 	%rd10638, %rd10637, %rd10632;
	ld.const.u64 	%rd10639, [K+624];
	add.s64 	%rd10640, %rd10638, %rd10639;
	add.s64 	%rd10641, %rd10640, %rd8617;
	mov.b64 	{%r8872, %r8873}, %rd10627;
	shf.l.wrap.b32 	%r8874, %r8873, %r8872, 4;
	shf.l.wrap.b32 	%r8875, %r8872, %r8873, 4;
	mov.b64 	%rd10642, {%r8875, %r8874};
	shf.l.wrap.b32 	%r8876, %r8872, %r8873, 30;
	shf.l.wrap.b32 	%r8877, %r8873, %r8872, 30;
	mov.b64 	%rd10643, {%r8877, %r8876};
	xor.b64  	%rd10644, %rd10642, %rd10643;
	shf.l.wrap.b32 	%r8878, %r8872, %r8873, 25;
	shf.l.wrap.b32 	%r8879, %r8873, %r8872, 25;
	mov.b64 	%rd10645, {%r8879, %r8878};
	xor.b64  	%rd10646, %rd10644, %rd10645;
	xor.b64  	%rd10647, %rd10602, %rd10576;
	and.b64  	%rd10648, %rd10627, %rd10647;
	and.b64  	%rd10649, %rd10602, %rd10576;
	xor.b64  	%rd10650, %rd10648, %rd10649;
	add.s64 	%rd10651, %rd10646, %rd10650;
	add.s64 	%rd10652, %rd10641, %rd10551;
	add.s64 	%rd10653, %rd10651, %rd10641;
	mov.b64 	{%r8880, %r8881}, %rd10652;
	shf.l.wrap.b32 	%r8882, %r8881, %r8880, 18;
	shf.l.wrap.b32 	%r8883, %r8880, %r8881, 18;
	mov.b64 	%rd10654, {%r8883, %r8882};
	shf.l.wrap.b32 	%r8884, %r8881, %r8880, 14;
	shf.l.wrap.b32 	%r8885, %r8880, %r8881, 14;
	mov.b64 	%rd10655, {%r8885, %r8884};
	xor.b64  	%rd10656, %rd10654, %rd10655;
	shf.l.wrap.b32 	%r8886, %r8880, %r8881, 23;
	shf.l.wrap.b32 	%r8887, %r8881, %r8880, 23;
	mov.b64 	%rd10657, {%r8887, %r8886};
	xor.b64  	%rd10658, %rd10656, %rd10657;
	and.b64  	%rd10659, %rd10652, %rd10626;
	not.b64 	%rd10660, %rd10652;
	and.b64  	%rd10661, %rd10601, %rd10660;
	or.b64  	%rd10662, %rd10659, %rd10661;
	add.s64 	%rd10663, %rd10662, %rd10575;
	add.s64 	%rd10664, %rd10663, %rd10658;
	ld.const.u64 	%rd15631, [K+632];
	add.s64 	%rd10665, %rd10664, %rd15631;
	add.s64 	%rd10666, %rd10665, %rd8630;
	mov.b64 	{%r8888, %r8889}, %rd10653;
	shf.l.wrap.b32 	%r8890, %r8889, %r8888, 4;
	shf.l.wrap.b32 	%r8891, %r8888, %r8889, 4;
	mov.b64 	%rd10667, {%r8891, %r8890};
	shf.l.wrap.b32 	%r8892, %r8888, %r8889, 30;
	shf.l.wrap.b32 	%r8893, %r8889, %r8888, 30;
	mov.b64 	%rd10668, {%r8893, %r8892};
	xor.b64  	%rd10669, %rd10667, %rd10668;
	shf.l.wrap.b32 	%r8894, %r8888, %r8889, 25;
	shf.l.wrap.b32 	%r8895, %r8889, %r8888, 25;
	mov.b64 	%rd10670, {%r8895, %r8894};
	xor.b64  	%rd10671, %rd10669, %rd10670;
	xor.b64  	%rd10672, %rd10627, %rd10602;
	and.b64  	%rd10673, %rd10653, %rd10672;
	and.b64  	%rd10674, %rd10627, %rd10602;
	xor.b64  	%rd10675, %rd10673, %rd10674;
	add.s64 	%rd10676, %rd10671, %rd10675;
	add.s64 	%rd10677, %rd10666, %rd10576;
	add.s64 	%rd10678, %rd10676, %rd10666;
	add.s64 	%rd10679, %rd10678, 7640891576956012808;
	add.s64 	%rd10680, %rd10653, -4942790177534073029;
	add.s64 	%rd10681, %rd10627, 4354685564936845355;
	add.s64 	%rd10682, %rd10602, -6534734903238641935;
	add.s64 	%rd10683, %rd10677, 5840696475078001361;
	add.s64 	%rd10684, %rd10652, -7276294671716946913;
	add.s64 	%rd10685, %rd10626, 2270897969802886507;
	add.s64 	%rd10686, %rd10601, 6620516959819538809;
	shr.u64 	%rd10687, %rd10679, 56;
	shr.u64 	%rd10688, %rd10679, 48;
	shr.u64 	%rd10689, %rd10679, 40;
	shr.u64 	%rd10690, %rd10679, 24;
	shr.u64 	%rd10691, %rd10679, 16;
	shr.u64 	%rd10692, %rd10679, 8;
	shr.u64 	%rd10693, %rd10680, 56;
	shr.u64 	%rd10694, %rd10680, 48;
	shr.u64 	%rd10695, %rd10680, 40;
	shr.u64 	%rd10696, %rd10680, 24;
	shr.u64 	%rd10697, %rd10680, 16;
	shr.u64 	%rd10698, %rd10680, 8;
	cvt.u32.u64 	%r8896, %rd10679;
	cvt.u32.u64 	%r8897, %rd10692;
	prmt.b32 	%r8898, %r8897, %r8896, 0x3340U;
	cvt.u32.u64 	%r8899, %rd10691;
	cvt.u32.u64 	%r8900, %rd10690;
	prmt.b32 	%r8901, %r8900, %r8899, 0x3340U;
	prmt.b32 	%r8902, %r8901, %r8898, 0x5410U;
	{ .reg .b32 tmp; mov.b64 {tmp, %r8903}, %rd10679; }
	cvt.u32.u64 	%r8904, %rd10689;
	prmt.b32 	%r8905, %r8904, %r8903, 0x3340U;
	cvt.u32.u64 	%r8906, %rd10688;
	cvt.u32.u64 	%r8907, %rd10687;
	prmt.b32 	%r8908, %r8907, %r8906, 0x3340U;
	prmt.b32 	%r8909, %r8908, %r8905, 0x5410U;
	cvt.u32.u64 	%r8910, %rd10680;
	cvt.u32.u64 	%r8911, %rd10698;
	prmt.b32 	%r8912, %r8911, %r8910, 0x3340U;
	cvt.u32.u64 	%r8913, %rd10697;
	cvt.u32.u64 	%r8914, %rd10696;
	prmt.b32 	%r8915, %r8914, %r8913, 0x3340U;
	prmt.b32 	%r8916, %r8915, %r8912, 0x5410U;
	{ .reg .b32 tmp; mov.b64 {tmp, %r8917}, %rd10680; }
	cvt.u32.u64 	%r8918, %rd10695;
	prmt.b32 	%r8919, %r8918, %r8917, 0x3340U;
	cvt.u32.u64 	%r8920, %rd10694;
	cvt.u32.u64 	%r8921, %rd10693;
	prmt.b32 	%r8922, %r8921, %r8920, 0x3340U;
	prmt.b32 	%r8923, %r8922, %r8919, 0x5410U;
	st.local.v4.b32 	[%rd13], {%r8909, %r8902, %r8923, %r8916};
	shr.u64 	%rd10699, %rd10681, 56;
	shr.u64 	%rd10700, %rd10681, 48;
	shr.u64 	%rd10701, %rd10681, 40;
	shr.u64 	%rd10702, %rd10681, 24;
	shr.u64 	%rd10703, %rd10681, 16;
	shr.u64 	%rd10704, %rd10681, 8;
	shr.u64 	%rd10705, %rd10682, 56;
	shr.u64 	%rd10706, %rd10682, 48;
	shr.u64 	%rd10707, %rd10682, 40;
	shr.u64 	%rd10708, %rd10682, 24;
	shr.u64 	%rd10709, %rd10682, 16;
	shr.u64 	%rd10710, %rd10682, 8;
	cvt.u32.u64 	%r8924, %rd10681;
	cvt.u32.u64 	%r8925, %rd10704;
	prmt.b32 	%r8926, %r8925, %r8924, 0x3340U;
	cvt.u32.u64 	%r8927, %rd10703;
	cvt.u32.u64 	%r8928, %rd10702;
	prmt.b32 	%r8929, %r8928, %r8927, 0x3340U;
	prmt.b32 	%r8930, %r8929, %r8926, 0x5410U;
	{ .reg .b32 tmp; mov.b64 {tmp, %r8931}, %rd10681; }
	cvt.u32.u64 	%r8932, %rd10701;
	prmt.b32 	%r8933, %r8932, %r8931, 0x3340U;
	cvt.u32.u64 	%r8934, %rd10700;
	cvt.u32.u64 	%r8935, %rd10699;
	prmt.b32 	%r8936, %r8935, %r8934, 0x3340U;
	prmt.b32 	%r8937, %r8936, %r8933, 0x5410U;
	cvt.u32.u64 	%r8938, %rd10682;
	cvt.u32.u64 	%r8939, %rd10710;
	prmt.b32 	%r8940, %r8939, %r8938, 0x3340U;
	cvt.u32.u64 	%r8941, %rd10709;
	cvt.u32.u64 	%r8942, %rd10708;
	prmt.b32 	%r8943, %r8942, %r8941, 0x3340U;
	prmt.b32 	%r8944, %r8943, %r8940, 0x5410U;
	{ .reg .b32 tmp; mov.b64 {tmp, %r8945}, %rd10682; }
	cvt.u32.u64 	%r8946, %rd10707;
	prmt.b32 	%r8947, %r8946, %r8945, 0x3340U;
	cvt.u32.u64 	%r8948, %rd10706;
	cvt.u32.u64 	%r8949, %rd10705;
	prmt.b32 	%r8950, %r8949, %r8948, 0x3340U;
	prmt.b32 	%r8951, %r8950, %r8947, 0x5410U;
	st.local.v4.b32 	[%rd13+16], {%r8937, %r8930, %r8951, %r8944};
	shr.u64 	%rd10711, %rd10683, 56;
	shr.u64 	%rd10712, %rd10683, 48;
	shr.u64 	%rd10713, %rd10683, 40;
	shr.u64 	%rd10714, %rd10683, 24;
	shr.u64 	%rd10715, %rd10683, 16;
	shr.u64 	%rd10716, %rd10683, 8;
	shr.u64 	%rd10717, %rd10684, 56;
	shr.u64 	%rd10718, %rd10684, 48;
	shr.u64 	%rd10719, %rd10684, 40;
	shr.u64 	%rd10720, %rd10684, 24;
	shr.u64 	%rd10721, %rd10684, 16;
	shr.u64 	%rd10722, %rd10684, 8;
	cvt.u32.u64 	%r8952, %rd10683;
	cvt.u32.u64 	%r8953, %rd10716;
	prmt.b32 	%r8954, %r8953, %r8952, 0x3340U;
	cvt.u32.u64 	%r8955, %rd10715;
	cvt.u32.u64 	%r8956, %rd10714;
	prmt.b32 	%r8957, %r8956, %r8955, 0x3340U;
	prmt.b32 	%r8958, %r8957, %r8954, 0x5410U;
	{ .reg .b32 tmp; mov.b64 {tmp, %r8959}, %rd10683; }
	cvt.u32.u64 	%r8960, %rd10713;
	prmt.b32 	%r8961, %r8960, %r8959, 0x3340U;
	cvt.u32.u64 	%r8962, %rd10712;
	cvt.u32.u64 	%r8963, %rd10711;
	prmt.b32 	%r8964, %r8963, %r8962, 0x3340U;
	prmt.b32 	%r8965, %r8964, %r8961, 0x5410U;
	cvt.u32.u64 	%r8966, %rd10684;
	cvt.u32.u64 	%r8967, %rd10722;
	prmt.b32 	%r8968, %r8967, %r8966, 0x3340U;
	cvt.u32.u64 	%r8969, %rd10721;
	cvt.u32.u64 	%r8970, %rd10720;
	prmt.b32 	%r8971, %r8970, %r8969, 0x3340U;
	prmt.b32 	%r8972, %r8971, %r8968, 0x5410U;
	{ .reg .b32 tmp; mov.b64 {tmp, %r8973}, %rd10684; }
	cvt.u32.u64 	%r8974, %rd10719;
	prmt.b32 	%r8975, %r8974, %r8973, 0x3340U;
	cvt.u32.u64 	%r8976, %rd10718;
	cvt.u32.u64 	%r8977, %rd10717;
	prmt.b32 	%r8978, %r8977, %r8976, 0x3340U;
	prmt.b32 	%r8979, %r8978, %r8975, 0x5410U;
	st.local.v4.b32 	[%rd13+32], {%r8965, %r8958, %r8979, %r8972};
	shr.u64 	%rd10723, %rd10685, 56;
	shr.u64 	%rd10724, %rd10685, 48;
	shr.u64 	%rd10725, %rd10685, 40;
	shr.u64 	%rd10726, %rd10685, 24;
	shr.u64 	%rd10727, %rd10685, 16;
	shr.u64 	%rd10728, %rd10685, 8;
	shr.u64 	%rd10729, %rd10686, 56;
	shr.u64 	%rd10730, %rd10686, 48;
	shr.u64 	%rd10731, %rd10686, 40;
	shr.u64 	%rd10732, %rd10686, 24;
	shr.u64 	%rd10733, %rd10686, 16;
	shr.u64 	%rd10734, %rd10686, 8;
	cvt.u32.u64 	%r8980, %rd10685;
	cvt.u32.u64 	%r8981, %rd10728;
	prmt.b32 	%r8982, %r8981, %r8980, 0x3340U;
	cvt.u32.u64 	%r8983, %rd10727;
	cvt.u32.u64 	%r8984, %rd10726;
	prmt.b32 	%r8985, %r8984, %r8983, 0x3340U;
	prmt.b32 	%r8986, %r8985, %r8982, 0x5410U;
	{ .reg .b32 tmp; mov.b64 {tmp, %r8987}, %rd10685; }
	cvt.u32.u64 	%r8988, %rd10725;
	prmt.b32 	%r8989, %r8988, %r8987, 0x3340U;
	cvt.u32.u64 	%r8990, %rd10724;
	cvt.u32.u64 	%r8991, %rd10723;
	prmt.b32 	%r8992, %r8991, %r8990, 0x3340U;
	prmt.b32 	%r8993, %r8992, %r8989, 0x5410U;
	cvt.u32.u64 	%r8994, %rd10686;
	cvt.u32.u64 	%r8995, %rd10734;
	prmt.b32 	%r8996, %r8995, %r8994, 0x3340U;
	cvt.u32.u64 	%r8997, %rd10733;
	cvt.u32.u64 	%r8998, %rd10732;
	prmt.b32 	%r8999, %r8998, %r8997, 0x3340U;
	prmt.b32 	%r9000, %r8999, %r8996, 0x5410U;
	{ .reg .b32 tmp; mov.b64 {tmp, %r9001}, %rd10686; }
	cvt.u32.u64 	%r9002, %rd10731;
	prmt.b32 	%r9003, %r9002, %r9001, 0x3340U;
	cvt.u32.u64 	%r9004, %rd10730;
	cvt.u32.u64 	%r9005, %rd10729;
	prmt.b32 	%r9006, %r9005, %r9004, 0x3340U;
	prmt.b32 	%r9007, %r9006, %r9003, 0x5410U;
	st.local.v4.b32 	[%rd13+48], {%r8993, %r8986, %r9007, %r9000};
	mov.b32 	%r11402, 64;
	mov.u64 	%rd15636, %rd13;
$L__BB4_99:
	setp.lt.s32 	%p70, %r11402, 1;
	@%p70 bra 	$L__BB4_107;
	setp.lt.u32 	%p71, %r11402, 4;
	mov.b32 	%r11397, 0;
	@%p71 bra 	$L__BB4_103;
	mov.b32 	%r11397, 0;
	mov.u32 	%r11398, %r11397;
$L__BB4_102:
	cvt.u64.u32 	%rd10735, %r11397;
	add.s64 	%rd10736, %rd15636, %rd10735;
	ld.local.u8 	%rs293, [%rd10736];
	xor.b16  	%rs294, %rs293, 54;
	add.s64 	%rd10737, %rd13, %rd10735;
	st.local.u8 	[%rd10737], %rs294;
	ld.local.u8 	%rs295, [%rd10736];
	xor.b16  	%rs296, %rs295, 92;
	add.s64 	%rd10738, %rd14, %rd10735;
	ld.local.u8 	%rs297, [%rd10736+1];
	xor.b16  	%rs298, %rs297, 54;
	st.local.u8 	[%rd10737+1], %rs298;
	ld.local.u8 	%rs299, [%rd10736+1];
	xor.b16  	%rs300, %rs299, 92;
	ld.local.u8 	%rs301, [%rd10736+2];
	xor.b16  	%rs302, %rs301, 54;
	st.local.u8 	[%rd10737+2], %rs302;
	ld.local.u8 	%rs303, [%rd10736+2];
	xor.b16  	%rs304, %rs303, 92;
	ld.local.u8 	%rs305, [%rd10736+3];
	xor.b16  	%rs306, %rs305, 54;
	st.local.u8 	[%rd10737+3], %rs306;
	ld.local.u8 	%rs307, [%rd10736+3];
	xor.b16  	%rs308, %rs307, 92;
	cvt.u32.u16 	%r9010, %rs296;
	cvt.u32.u16 	%r9011, %rs300;
	prmt.b32 	%r9012, %r9010, %r9011, 0x3340U;
	cvt.u32.u16 	%r9013, %rs304;
	cvt.u32.u16 	%r9014, %rs308;
	prmt.b32 	%r9015, %r9013, %r9014, 0x3340U;
	prmt.b32 	%r9016, %r9012, %r9015, 0x5410U;
	st.local.u32 	[%rd10738], %r9016;
	add.s32 	%r11397, %r11397, 4;
	add.s32 	%r11398, %r11398, 4;
	and.b32  	%r9017, %r11402, 2147483644;
	setp.eq.s32 	%p72, %r11398, %r9017;
	@%p72 bra 	$L__BB4_103;
	bra.uni 	$L__BB4_102;
$L__BB4_103:
	and.b32  	%r9018, %r11402, 3;
	setp.eq.s32 	%p73, %r9018, 0;
	@%p73 bra 	$L__BB4_107;
	cvt.u64.u32 	%rd10739, %r11397;
	add.s64 	%rd75, %rd15636, %rd10739;
	ld.local.u8 	%rs309, [%rd75];
	xor.b16  	%rs310, %rs309, 54;
	add.s64 	%rd76, %rd13, %rd10739;
	st.local.u8 	[%rd76], %rs310;
	ld.local.u8 	%rs311, [%rd75];
	xor.b16  	%rs312, %rs311, 92;
	add.s64 	%rd77, %rd14, %rd10739;
	st.local.u8 	[%rd77], %rs312;
	setp.eq.s32 	%p74, %r9018, 1;
	@%p74 bra 	$L__BB4_107;
	ld.local.u8 	%rs313, [%rd75+1];
	xor.b16  	%rs314, %rs313, 54;
	st.local.u8 	[%rd76+1], %rs314;
	ld.local.u8 	%rs315, [%rd75+1];
	xor.b16  	%rs316, %rs315, 92;
	st.local.u8 	[%rd77+1], %rs316;
	setp.eq.s32 	%p75, %r9018, 2;
	@%p75 bra 	$L__BB4_107;
	ld.local.u8 	%rs317, [%rd75+2];
	xor.b16  	%rs318, %rs317, 54;
	st.local.u8 	[%rd76+2], %rs318;
	ld.local.u8 	%rs319, [%rd75+2];
	xor.b16  	%rs320, %rs319, 92;
	st.local.u8 	[%rd77+2], %rs320;
$L__BB4_107:
	setp.gt.s32 	%p76, %r11402, 127;
	@%p76 bra 	$L__BB4_121;
	sub.s32 	%r138, 128, %r11402;
	add.s32 	%r9021, %r11402, -113;
	setp.lt.u32 	%p77, %r9021, 15;
	@%p77 bra 	$L__BB4_111;
	mov.b32 	%r11403, 0;
$L__BB4_110:
	.pragma "nounroll";
	cvt.s64.s32 	%rd10740, %r11402;
	add.s64 	%rd10741, %rd13, %rd10740;
	mov.b16 	%rs321, 54;
	st.local.u8 	[%rd10741], %rs321;
	add.s64 	%rd10742, %rd14, %rd10740;
	mov.b16 	%rs322, 92;
	st.local.u8 	[%rd10742], %rs322;
	st.local.u8 	[%rd10741+1], %rs321;
	st.local.u8 	[%rd10742+1], %rs322;
	st.local.u8 	[%rd10741+2], %rs321;
	st.local.u8 	[%rd10742+2], %rs322;
	st.local.u8 	[%rd10741+3], %rs321;
	st.local.u8 	[%rd10742+3], %rs322;
	st.local.u8 	[%rd10741+4], %rs321;
	st.local.u8 	[%rd10742+4], %rs322;
	st.local.u8 	[%rd10741+5], %rs321;
	st.local.u8 	[%rd10742+5], %rs322;
	st.local.u8 	[%rd10741+6], %rs321;
	st.local.u8 	[%rd10742+6], %rs322;
	st.local.u8 	[%rd10741+7], %rs321;
	st.local.u8 	[%rd10742+7], %rs322;
	st.local.u8 	[%rd10741+8], %rs321;
	st.local.u8 	[%rd10742+8], %rs322;
	st.local.u8 	[%rd10741+9], %rs321;
	st.local.u8 	[%rd10742+9], %rs322;
	st.local.u8 	[%rd10741+10], %rs321;
	st.local.u8 	[%rd10742+10], %rs322;
	st.local.u8 	[%rd10741+11], %rs321;
	st.local.u8 	[%rd10742+11], %rs322;
	st.local.u8 	[%rd10741+12], %rs321;
	st.local.u8 	[%rd10742+12], %rs322;
	st.local.u8 	[%rd10741+13], %rs321;
	st.local.u8 	[%rd10742+13], %rs322;
	st.local.u8 	[%rd10741+14], %rs321;
	st.local.u8 	[%rd10742+14], %rs322;
	st.local.u8 	[%rd10741+15], %rs321;
	st.local.u8 	[%rd10742+15], %rs322;
	add.s32 	%r11402, %r11402, 16;
	add.s32 	%r11403, %r11403, 16;
	and.b32  	%r9023, %r138, -16;
	setp.eq.s32 	%p78, %r11403, %r9023;
	@%p78 bra 	$L__BB4_111;
	bra.uni 	$L__BB4_110;
$L__BB4_111:
	and.b32  	%r9024, %r138, 15;
	setp.eq.s32 	%p79, %r9024, 0;
	@%p79 bra 	$L__BB4_121;
	and.b32  	%r144, %r138, 7;
	setp.lt.u32 	%p80, %r9024, 8;
	@%p80 bra 	$L__BB4_114;
	cvt.s64.s32 	%rd10743, %r11402;
	add.s64 	%rd10744, %rd13, %rd10743;
	mov.b16 	%rs323, 54;
	st.local.u8 	[%rd10744], %rs323;
	add.s64 	%rd10745, %rd14, %rd10743;
	mov.b16 	%rs324, 92;
	st.local.u8 	[%rd10745], %rs324;
	st.local.u8 	[%rd10744+1], %rs323;
	st.local.u8 	[%rd10745+1], %rs324;
	st.local.u8 	[%rd10744+2], %rs323;
	st.local.u8 	[%rd10745+2], %rs324;
	st.local.u8 	[%rd10744+3], %rs323;
	st.local.u8 	[%rd10745+3], %rs324;
	st.local.u8 	[%rd10744+4], %rs323;
	st.local.u8 	[%rd10745+4], %rs324;
	st.local.u8 	[%rd10744+5], %rs323;
	st.local.u8 	[%rd10745+5], %rs324;
	st.local.u8 	[%rd10744+6], %rs323;
	st.local.u8 	[%rd10745+6], %rs324;
	st.local.u8 	[%rd10744+7], %rs323;
	st.local.u8 	[%rd10745+7], %rs324;
	add.s32 	%r11402, %r11402, 8;
$L__BB4_114:
	setp.eq.s32 	%p81, %r144, 0;
	@%p81 bra 	$L__BB4_121;
	and.b32  	%r147, %r138, 3;
	setp.lt.u32 	%p82, %r144, 4;
	@%p82 bra 	$L__BB4_117;
	cvt.s64.s32 	%rd10746, %r11402;
	add.s64 	%rd10747, %rd13, %rd10746;
	mov.b16 	%rs325, 54;
	st.local.u8 	[%rd10747], %rs325;
	add.s64 	%rd10748, %rd14, %rd10746;
	mov.b16 	%rs326, 92;
	st.local.u8 	[%rd10748], %rs326;
	st.local.u8 	[%rd10747+1], %rs325;
	st.local.u8 	[%rd10748+1], %rs326;
	st.local.u8 	[%rd10747+2], %rs325;
	st.local.u8 	[%rd10748+2], %rs326;
	st.local.u8 	[%rd10747+3], %rs325;
	st.local.u8 	[%rd10748+3], %rs326;
	add.s32 	%r11402, %r11402, 4;
$L__BB4_117:
	setp.eq.s32 	%p83, %r147, 0;
	@%p83 bra 	$L__BB4_121;
	cvt.s64.s32 	%rd10749, %r11402;
	add.s64 	%rd78, %rd14, %rd10749;
	mov.b16 	%rs327, 92;
	st.local.u8 	[%rd78], %rs327;
	setp.eq.s32 	%p84, %r147, 1;
	@%p84 bra 	$L__BB4_121;
	add.s64 	%rd79, %rd13, %rd10749;
	mov.b16 	%rs328, 54;
	st.local.u8 	[%rd79+1], %rs328;
	mov.b16 	%rs329, 92;
	st.local.u8 	[%rd78+1], %rs329;
	setp.eq.s32 	%p85, %r147, 2;
	@%p85 bra 	$L__BB4_121;
	mov.b16 	%rs330, 54;
	st.local.u8 	[%rd79+2], %rs330;
	mov.b16 	%rs331, 92;
	st.local.u8 	[%rd78+2], %rs331;
$L__BB4_121:
	ld.local.v4.b32 	{%r9026, %r9027, %r9028, %r9029}, [%rd14];
	bfe.u32 	%r9030, %r9029, 24, 8;
	bfe.u32 	%r9031, %r9028, 24, 8;
	bfe.u32 	%r9032, %r9028, 16, 8;
	bfe.u32 	%r9033, %r9028, 8, 8;
	bfe.u32 	%r9034, %r9028, 0, 8;
	bfe.u32 	%r9035, %r9027, 24, 8;
	bfe.u32 	%r9036, %r9026, 24, 8;
	bfe.u32 	%r9037, %r9026, 16, 8;
	bfe.u32 	%r9038, %r9026, 8, 8;
	bfe.u32 	%r9039, %r9026, 0, 8;
	ld.local.v4.b32 	{%r9040, %r9041, %r9042, %r9043}, [%rd14+16];
	bfe.u32 	%r9044, %r9043, 24, 8;
	bfe.u32 	%r9045, %r9042, 24, 8;
	bfe.u32 	%r9046, %r9042, 16, 8;
	bfe.u32 	%r9047, %r9042, 8, 8;
	bfe.u32 	%r9048, %r9042, 0, 8;
	bfe.u32 	%r9049, %r9041, 24, 8;
	bfe.u32 	%r9050, %r9040, 24, 8;
	bfe.u32 	%r9051, %r9040, 16, 8;
	bfe.u32 	%r9052, %r9040, 8, 8;
	bfe.u32 	%r9053, %r9040, 0, 8;
	ld.local.v4.b32 	{%r9054, %r9055, %r9056, %r9057}, [%rd14+32];
	bfe.u32 	%r9058, %r9057, 24, 8;
	bfe.u32 	%r9059, %r9056, 24, 8;
	bfe.u32 	%r9060, %r9056, 16, 8;
	bfe.u32 	%r9061, %r9056, 8, 8;
	bfe.u32 	%r9062, %r9056, 0, 8;
	bfe.u32 	%r9063, %r9055, 24, 8;
	bfe.u32 	%r9064, %r9054, 24, 8;
	bfe.u32 	%r9065, %r9054, 16, 8;
	bfe.u32 	%r9066, %r9054, 8, 8;
	bfe.u32 	%r9067, %r9054, 0, 8;
	ld.local.v4.b32 	{%r9068, %r9069, %r9070, %r9071}, [%rd14+48];
	bfe.u32 	%r9072, %r9071, 24, 8;
	bfe.u32 	%r9073, %r9070, 24, 8;
	bfe.u32 	%r9074, %r9070, 16, 8;
	bfe.u32 	%r9075, %r9070, 8, 8;
	bfe.u32 	%r9076, %r9070, 0, 8;
	bfe.u32 	%r9077, %r9069, 24, 8;
	bfe.u32 	%r9078, %r9068, 24, 8;
	bfe.u32 	%r9079, %r9068, 16, 8;
	bfe.u32 	%r9080, %r9068, 8, 8;
	bfe.u32 	%r9081, %r9068, 0, 8;
	ld.local.v4.b32 	{%r9082, %r9083, %r9084, %r9085}, [%rd14+64];
	bfe.u32 	%r9086, %r9085, 24, 8;
	bfe.u32 	%r9087, %r9084, 24, 8;
	bfe.u32 	%r9088, %r9084, 16, 8;
	bfe.u32 	%r9089, %r9084, 8, 8;
	bfe.u32 	%r9090, %r9084, 0, 8;
	bfe.u32 	%r9091, %r9083, 24, 8;
	bfe.u32 	%r9092, %r9082, 24, 8;
	bfe.u32 	%r9093, %r9082, 16, 8;
	bfe.u32 	%r9094, %r9082, 8, 8;
	bfe.u32 	%r9095, %r9082, 0, 8;
	ld.local.v4.b32 	{%r9096, %r9097, %r9098, %r9099}, [%rd14+80];
	bfe.u32 	%r9100, %r9099, 24, 8;
	bfe.u32 	%r9101, %r9098, 24, 8;
	bfe.u32 	%r9102, %r9098, 16, 8;
	bfe.u32 	%r9103, %r9098, 8, 8;
	bfe.u32 	%r9104, %r9098, 0, 8;
	bfe.u32 	%r9105, %r9097, 24, 8;
	bfe.u32 	%r9106, %r9096, 24, 8;
	bfe.u32 	%r9107, %r9096, 16, 8;
	bfe.u32 	%r9108, %r9096, 8, 8;
	bfe.u32 	%r9109, %r9096, 0, 8;
	ld.local.v4.b32 	{%r9110, %r9111, %r9112, %r9113}, [%rd14+96];
	bfe.u32 	%r9114, %r9113, 24, 8;
	bfe.u32 	%r9115, %r9112, 24, 8;
	bfe.u32 	%r9116, %r9112, 16, 8;
	bfe.u32 	%r9117, %r9112, 8, 8;
	bfe.u32 	%r9118, %r9112, 0, 8;
	bfe.u32 	%r9119, %r9111, 24, 8;
	bfe.u32 	%r9120, %r9110, 24, 8;
	bfe.u32 	%r9121, %r9110, 16, 8;
	bfe.u32 	%r9122, %r9110, 8, 8;
	bfe.u32 	%r9123, %r9110, 0, 8;
	ld.local.v4.b32 	{%r9124, %r9125, %r9126, %r9127}, [%rd14+112];
	bfe.u32 	%r9128, %r9127, 24, 8;
	bfe.u32 	%r9129, %r9126, 24, 8;
	bfe.u32 	%r9130, %r9126, 16, 8;
	bfe.u32 	%r9131, %r9126, 8, 8;
	bfe.u32 	%r9132, %r9126, 0, 8;
	bfe.u32 	%r9133, %r9125, 24, 8;
	bfe.u32 	%r9134, %r9124, 24, 8;
	bfe.u32 	%r9135, %r9124, 16, 8;
	bfe.u32 	%r9136, %r9124, 8, 8;
	bfe.u32 	%r9137, %r9124, 0, 8;
	cvt.u64.u32 	%rd10751, %r9039;
	shl.b64 	%rd10752, %rd10751, 56;
	cvt.u64.u32 	%rd10753, %r9038;
	shl.b64 	%rd10754, %rd10753, 48;
	and.b64  	%rd10755, %rd10754, 71776119061217280;
	or.b64  	%rd10756, %rd10755, %rd10752;
	cvt.u64.u32 	%rd10757, %r9037;
	shl.b64 	%rd10758, %rd10757, 40;
	and.b64  	%rd10759, %rd10758, 280375465082880;
	or.b64  	%rd10760, %rd10756, %rd10759;
	cvt.u64.u32 	%rd10761, %r9036;
	shl.b64 	%rd10762, %rd10761, 32;
	and.b64  	%rd10763, %rd10762, 1095216660480;
	or.b64  	%rd10764, %rd10760, %rd10763;
	bfe.u32 	%r9138, %r9027, 0, 8;
	mul.wide.u32 	%rd10765, %r9138, 16777216;
	or.b64  	%rd10766, %rd10764, %rd10765;
	bfe.u32 	%r9139, %r9027, 8, 8;
	mul.wide.u32 	%rd10767, %r9139, 65536;
	or.b64  	%rd10768, %rd10766, %rd10767;
	bfe.u32 	%r9140, %r9027, 16, 8;
	mul.wide.u32 	%rd10769, %r9140, 256;
	or.b64  	%rd10770, %rd10768, %rd10769;
	cvt.u64.u32 	%rd10771, %r9035;
	and.b64  	%rd10772, %rd10771, 255;
	or.b64  	%rd10773, %rd10770, %rd10772;
	cvt.u64.u32 	%rd10774, %r9034;
	shl.b64 	%rd10775, %rd10774, 56;
	cvt.u64.u32 	%rd10776, %r9033;
	shl.b64 	%rd10777, %rd10776, 48;
	and.b64  	%rd10778, %rd10777, 71776119061217280;
	or.b64  	%rd10779, %rd10778, %rd10775;
	cvt.u64.u32 	%rd10780, %r9032;
	shl.b64 	%rd10781, %rd10780, 40;
	and.b64  	%rd10782, %rd10781, 280375465082880;
	or.b64  	%rd10783, %rd10779, %rd10782;
	cvt.u64.u32 	%rd10784, %r9031;
	shl.b64 	%rd10785, %rd10784, 32;
	and.b64  	%rd10786, %rd10785, 1095216660480;
	or.b64  	%rd10787, %rd10783, %rd10786;
	bfe.u32 	%r9141, %r9029, 0, 8;
	mul.wide.u32 	%rd10788, %r9141, 16777216;
	or.b64  	%rd10789, %rd10787, %rd10788;
	bfe.u32 	%r9142, %r9029, 8, 8;
	mul.wide.u32 	%rd10790, %r9142, 65536;
	or.b64  	%rd10791, %rd10789, %rd10790;
	bfe.u32 	%r9143, %r9029, 16, 8;
	mul.wide.u32 	%rd10792, %r9143, 256;
	or.b64  	%rd10793, %rd10791, %rd10792;
	cvt.u64.u32 	%rd10794, %r9030;
	and.b64  	%rd10795, %rd10794, 255;
	or.b64  	%rd10796, %rd10793, %rd10795;
	cvt.u64.u32 	%rd10797, %r9053;
	shl.b64 	%rd10798, %rd10797, 56;
	cvt.u64.u32 	%rd10799, %r9052;
	shl.b64 	%rd10800, %rd10799, 48;
	and.b64  	%rd10801, %rd10800, 71776119061217280;
	or.b64  	%rd10802, %rd10801, %rd10798;
	cvt.u64.u32 	%rd10803, %r9051;
	shl.b64 	%rd10804, %rd10803, 40;
	and.b64  	%rd10805, %rd10804, 280375465082880;
	or.b64  	%rd10806, %rd10802, %rd10805;
	cvt.u64.u32 	%rd10807, %r9050;
	shl.b64 	%rd10808, %rd10807, 32;
	and.b64  	%rd10809, %rd10808, 1095216660480;
	or.b64  	%rd10810, %rd10806, %rd10809;
	bfe.u32 	%r9144, %r9041, 0, 8;
	mul.wide.u32 	%rd10811, %r9144, 16777216;
	or.b64  	%rd10812, %rd10810, %rd10811;
	bfe.u32 	%r9145, %r9041, 8, 8;
	mul.wide.u32 	%rd10813, %r9145, 65536;
	or.b64  	%rd10814, %rd10812, %rd10813;
	bfe.u32 	%r9146, %r9041, 16, 8;
	mul.wide.u32 	%rd10815, %r9146, 256;
	or.b64  	%rd10816, %rd10814, %rd10815;
	cvt.u64.u32 	%rd10817, %r9049;
	and.b64  	%rd10818, %rd10817, 255;
	or.b64  	%rd10819, %rd10816, %rd10818;
	cvt.u64.u32 	%rd10820, %r9048;
	shl.b64 	%rd10821, %rd10820, 56;
	cvt.u64.u32 	%rd10822, %r9047;
	shl.b64 	%rd10823, %rd10822, 48;
	and.b64  	%rd10824, %rd10823, 71776119061217280;
	or.b64  	%rd10825, %rd10824, %rd10821;
	cvt.u64.u32 	%rd10826, %r9046;
	shl.b64 	%rd10827, %rd10826, 40;
	and.b64  	%rd10828, %rd10827, 280375465082880;
	or.b64  	%rd10829, %rd10825, %rd10828;
	cvt.u64.u32 	%rd10830, %r9045;
	shl.b64 	%rd10831, %rd10830, 32;
	and.b64  	%rd10832, %rd10831, 1095216660480;
	or.b64  	%rd10833, %rd10829, %rd10832;
	bfe.u32 	%r9147, %r9043, 0, 8;
	mul.wide.u32 	%rd10834, %r9147, 16777216;
	or.b64  	%rd10835, %rd10833, %rd10834;
	bfe.u32 	%r9148, %r9043, 8, 8;
	mul.wide.u32 	%rd10836, %r9148, 65536;
	or.b64  	%rd10837, %rd10835, %rd10836;
	bfe.u32 	%r9149, %r9043, 16, 8;
	mul.wide.u32 	%rd10838, %r9149, 256;
	or.b64  	%rd10839, %rd10837, %rd10838;
	cvt.u64.u32 	%rd10840, %r9044;
	and.b64  	%rd10841, %rd10840, 255;
	or.b64  	%rd10842, %rd10839, %rd10841;
	cvt.u64.u32 	%rd10843, %r9067;
	shl.b64 	%rd10844, %rd10843, 56;
	cvt.u64.u32 	%rd10845, %r9066;
	shl.b64 	%rd10846, %rd10845, 48;
	and.b64  	%rd10847, %rd10846, 71776119061217280;
	or.b64  	%rd10848, %rd10847, %rd10844;
	cvt.u64.u32 	%rd10849, %r9065;
	shl.b64 	%rd10850, %rd10849, 40;
	and.b64  	%rd10851, %rd10850, 280375465082880;
	or.b64  	%rd10852, %rd10848, %rd10851;
	cvt.u64.u32 	%rd10853, %r9064;
	shl.b64 	%rd10854, %rd10853, 32;
	and.b64  	%rd10855, %rd10854, 1095216660480;
	or.b64  	%rd10856, %rd10852, %rd10855;
	bfe.u32 	%r9150, %r9055, 0, 8;
	mul.wide.u32 	%rd10857, %r9150, 16777216;
	or.b64  	%rd10858, %rd10856, %rd10857;
	bfe.u32 	%r9151, %r9055, 8, 8;
	mul.wide.u32 	%rd10859, %r9151, 65536;
	or.b64  	%rd10860, %rd10858, %rd10859;
	bfe.u32 	%r9152, %r9055, 16, 8;
	mul.wide.u32 	%rd10861, %r9152, 256;
	or.b64  	%rd10862, %rd10860, %rd10861;
	cvt.u64.u32 	%rd10863, %r9063;
	and.b64  	%rd10864, %rd10863, 255;
	or.b64  	%rd10865, %rd10862, %rd10864;
	cvt.u64.u32 	%rd10866, %r9062;
	shl.b64 	%rd10867, %rd10866, 56;
	cvt.u64.u32 	%rd10868, %r9061;
	shl.b64 	%rd10869, %rd10868, 48;
	and.b64  	%rd10870, %rd10869, 71776119061217280;
	or.b64  	%rd10871, %rd10870, %rd10867;
	cvt.u64.u32 	%rd10872, %r9060;
	shl.b64 	%rd10873, %rd10872, 40;
	and.b64  	%rd10874, %rd10873, 280375465082880;
	or.b64  	%rd10875, %rd10871, %rd10874;
	cvt.u64.u32 	%rd10876, %r9059;
	shl.b64 	%rd10877, %rd10876, 32;
	and.b64  	%rd10878, %rd10877, 1095216660480;
	or.b64  	%rd10879, %rd10875, %rd10878;
	bfe.u32 	%r9153, %r9057, 0, 8;
	mul.wide.u32 	%rd10880, %r9153, 16777216;
	or.b64  	%rd10881, %rd10879, %rd10880;
	bfe.u32 	%r9154, %r9057, 8, 8;
	mul.wide.u32 	%rd10882, %r9154, 65536;
	or.b64  	%rd10883, %rd10881, %rd10882;
	bfe.u32 	%r9155, %r9057, 16, 8;
	mul.wide.u32 	%rd10884, %r9155, 256;
	or.b64  	%rd10885, %rd10883, %rd10884;
	cvt.u64.u32 	%rd10886, %r9058;
	and.b64  	%rd10887, %rd10886, 255;
	or.b64  	%rd10888, %rd10885, %rd10887;
	cvt.u64.u32 	%rd10889, %r9081;
	shl.b64 	%rd10890, %rd10889, 56;
	cvt.u64.u32 	%rd10891, %r9080;
	shl.b64 	%rd10892, %rd10891, 48;
	and.b64  	%rd10893, %rd10892, 71776119061217280;
	or.b64  	%rd10894, %rd10893, %rd10890;
	cvt.u64.u32 	%rd10895, %r9079;
	shl.b64 	%rd10896, %rd10895, 40;
	and.b64  	%rd10897, %rd10896, 280375465082880;
	or.b64  	%rd10898, %rd10894, %rd10897;
	cvt.u64.u32 	%rd10899, %r9078;
	shl.b64 	%rd10900, %rd10899, 32;
	and.b64  	%rd10901, %rd10900, 1095216660480;
	or.b64  	%rd10902, %rd10898, %rd10901;
	bfe.u32 	%r9156, %r9069, 0, 8;
	mul.wide.u32 	%rd10903, %r9156, 16777216;
	or.b64  	%rd10904, %rd10902, %rd10903;
	bfe.u32 	%r9157, %r9069, 8, 8;
	mul.wide.u32 	%rd10905, %r9157, 65536;
	or.b64  	%rd10906, %rd10904, %rd10905;
	bfe.u32 	%r9158, %r9069, 16, 8;
	mul.wide.u32 	%rd10907, %r9158, 256;
	or.b64  	%rd10908, %rd10906, %rd10907;
	cvt.u64.u32 	%rd10909, %r9077;
	and.b64  	%rd10910, %rd10909, 255;
	or.b64  	%rd10911, %rd10908, %rd10910;
	cvt.u64.u32 	%rd10912, %r9076;
	shl.b64 	%rd10913, %rd10912, 56;
	cvt.u64.u32 	%rd10914, %r9075;
	shl.b64 	%rd10915, %rd10914, 48;
	and.b64  	%rd10916, %rd10915, 71776119061217280;
	or.b64  	%rd10917, %rd10916, %rd10913;
	cvt.u64.u32 	%rd10918, %r9074;
	shl.b64 	%rd10919, %rd10918, 40;
	and.b64  	%rd10920, %rd10919, 280375465082880;
	or.b64  	%rd10921, %rd10917, %rd10920;
	cvt.u64.u32 	%rd10922, %r9073;
	shl.b64 	%rd10923, %rd10922, 32;
	and.b64  	%rd10924, %rd10923, 1095216660480;
	or.b64  	%rd10925, %rd10921, %rd10924;
	bfe.u32 	%r9159, %r9071, 0, 8;
	mul.wide.u32 	%rd10926, %r9159, 16777216;
	or.b64  	%rd10927, %rd10925, %rd10926;
	bfe.u32 	%r9160, %r9071, 8, 8;
	mul.wide.u32 	%rd10928, %r9160, 65536;
	or.b64  	%rd10929, %rd10927, %rd10928;
	bfe.u32 	%r9161, %r9071, 16, 8;
	mul.wide.u32 	%rd10930, %r9161, 256;
	or.b64  	%rd10931, %rd10929, %rd10930;
	cvt.u64.u32 	%rd10932, %r9072;
	and.b64  	%rd10933, %rd10932, 255;
	or.b64  	%rd10934, %rd10931, %rd10933;
	cvt.u64.u32 	%rd10935, %r9095;
	shl.b64 	%rd10936, %rd10935, 56;
	cvt.u64.u32 	%rd10937, %r9094;
	shl.b64 	%rd10938, %rd10937, 48;
	and.b64  	%rd10939, %rd10938, 71776119061217280;
	or.b64  	%rd10940, %rd10939, %rd10936;
	cvt.u64.u32 	%rd10941, %r9093;
	shl.b64 	%rd10942, %rd10941, 40;
	and.b64  	%rd10943, %rd10942, 280375465082880;
	or.b64  	%rd10944, %rd10940, %rd10943;
	cvt.u64.u32 	%rd10945, %r9092;
	shl.b64 	%rd10946, %rd10945, 32;
	and.b64  	%rd10947, %rd10946, 1095216660480;
	or.b64  	%rd10948, %rd10944, %rd10947;
	bfe.u32 	%r9162, %r9083, 0, 8;
	mul.wide.u32 	%rd10949, %r9162, 16777216;
	or.b64  	%rd10950, %rd10948, %rd10949;
	bfe.u32 	%r9163, %r9083, 8, 8;
	mul.wide.u32 	%rd10951, %r9163, 65536;
	or.b64  	%rd10952, %rd10950, %rd10951;
	bfe.u32 	%r9164, %r9083, 16, 8;
	mul.wide.u32 	%rd10953, %r9164, 256;
	or.b64  	%rd10954, %rd10952, %rd10953;
	cvt.u64.u32 	%rd10955, %r9091;
	and.b64  	%rd10956, %rd10955, 255;
	or.b64  	%rd10957, %rd10954, %rd10956;
	cvt.u64.u32 	%rd10958, %r9090;
	shl.b64 	%rd10959, %rd10958, 56;
	cvt.u64.u32 	%rd10960, %r9089;
	shl.b64 	%rd10961, %rd10960, 48;
	and.b64  	%rd10962, %rd10961, 71776119061217280;
	or.b64  	%rd10963, %rd10962, %rd10959;
	cvt.u64.u32 	%rd10964, %r9088;
	shl.b64 	%rd10965, %rd10964, 40;
	and.b64  	%rd10966, %rd10965, 280375465082880;
	or.b64  	%rd10967, %rd10963, %rd10966;
	cvt.u64.u32 	%rd10968, %r9087;
	shl.b64 	%rd10969, %rd10968, 32;
	and.b64  	%rd10970, %rd10969, 1095216660480;
	or.b64  	%rd10971, %rd10967, %rd10970;
	bfe.u32 	%r9165, %r9085, 0, 8;
	mul.wide.u32 	%rd10972, %r9165, 16777216;
	or.b64  	%rd10973, %rd10971, %rd10972;
	bfe.u32 	%r9166, %r9085, 8, 8;
	mul.wide.u32 	%rd10974, %r9166, 65536;
	or.b64  	%rd10975, %rd10973, %rd10974;
	bfe.u32 	%r9167, %r9085, 16, 8;
	mul.wide.u32 	%rd10976, %r9167, 256;
	or.b64  	%rd10977, %rd10975, %rd10976;
	cvt.u64.u32 	%rd10978, %r9086;
	and.b64  	%rd10979, %rd10978, 255;
	or.b64  	%rd10980, %rd10977, %rd10979;
	cvt.u64.u32 	%rd10981, %r9109;
	shl.b64 	%rd10982, %rd10981, 56;
	cvt.u64.u32 	%rd10983, %r9108;
	shl.b64 	%rd10984, %rd10983, 48;
	and.b64  	%rd10985, %rd10984, 71776119061217280;
	or.b64  	%rd10986, %rd10985, %rd10982;
	cvt.u64.u32 	%rd10987, %r9107;
	shl.b64 	%rd10988, %rd10987, 40;
	and.b64  	%rd10989, %rd10988, 280375465082880;
	or.b64  	%rd10990, %rd10986, %rd10989;
	cvt.u64.u32 	%rd10991, %r9106;
	shl.b64 	%rd10992, %rd10991, 32;
	and.b64  	%rd10993, %rd10992, 1095216660480;
	or.b64  	%rd10994, %rd10990, %rd10993;
	bfe.u32 	%r9168, %r9097, 0, 8;
	mul.wide.u32 	%rd10995, %r9168, 16777216;
	or.b64  	%rd10996, %rd10994, %rd10995;
	bfe.u32 	%r9169, %r9097, 8, 8;
	mul.wide.u32 	%rd10997, %r9169, 65536;
	or.b64  	%rd10998, %rd10996, %rd10997;
	bfe.u32 	%r9170, %r9097, 16, 8;
	mul.wide.u32 	%rd10999, %r9170, 256;
	or.b64  	%rd11000, %rd10998, %rd10999;
	cvt.u64.u32 	%rd11001, %r9105;
	and.b64  	%rd11002, %rd11001, 255;
	or.b64  	%rd11003, %rd11000, %rd11002;
	cvt.u64.u32 	%rd11004, %r9104;
	shl.b64 	%rd11005, %rd11004, 56;
	cvt.u64.u32 	%rd11006, %r9103;
	shl.b64 	%rd11007, %rd11006, 48;
	and.b64  	%rd11008, %rd11007, 71776119061217280;
	or.b64  	%rd11009, %rd11008, %rd11005;
	cvt.u64.u32 	%rd11010, %r9102;
	shl.b64 	%rd11011, %rd11010, 40;
	and.b64  	%rd11012, %rd11011, 280375465082880;
	or.b64  	%rd11013, %rd11009, %rd11012;
	cvt.u64.u32 	%rd11014, %r9101;
	shl.b64 	%rd11015, %rd11014, 32;
	and.b64  	%rd11016, %rd11015, 1095216660480;
	or.b64  	%rd11017, %rd11013, %rd11016;
	bfe.u32 	%r9171, %r9099, 0, 8;
	mul.wide.u32 	%rd11018, %r9171, 16777216;
	or.b64  	%rd11019, %rd11017, %rd11018;
	bfe.u32 	%r9172, %r9099, 8, 8;
	mul.wide.u32 	%rd11020, %r9172, 65536;
	or.b64  	%rd11021, %rd11019, %rd11020;
	bfe.u32 	%r9173, %r9099, 16, 8;
	mul.wide.u32 	%rd11022, %r9173, 256;
	or.b64  	%rd11023, %rd11021, %rd11022;
	cvt.u64.u32 	%rd11024, %r9100;
	and.b64  	%rd11025, %rd11024, 255;
	or.b64  	%rd11026, %rd11023, %rd11025;
	cvt.u64.u32 	%rd11027, %r9123;
	shl.b64 	%rd11028, %rd11027, 56;
	cvt.u64.u32 	%rd11029, %r9122;
	shl.b64 	%rd11030, %rd11029, 48;
	and.b64  	%rd11031, %rd11030, 71776119061217280;
	or.b64  	%rd11032, %rd11031, %rd11028;
	cvt.u64.u32 	%rd11033, %r9121;
	shl.b64 	%rd11034, %rd11033, 40;
	and.b64  	%rd11035, %rd11034, 280375465082880;
	or.b64  	%rd11036, %rd11032, %rd11035;
	cvt.u64.u32 	%rd11037, %r9120;
	shl.b64 	%rd11038, %rd11037, 32;
	and.b64  	%rd11039, %rd11038, 1095216660480;
	or.b64  	%rd11040, %rd11036, %rd11039;
	bfe.u32 	%r9174, %r9111, 0, 8;
	mul.wide.u32 	%rd11041, %r9174, 16777216;
	or.b64  	%rd11042, %rd11040, %rd11041;
	bfe.u32 	%r9175, %r9111, 8, 8;
	mul.wide.u32 	%rd11043, %r9175, 65536;
	or.b64  	%rd11044, %rd11042, %rd11043;
	bfe.u32 	%r9176, %r9111, 16, 8;
	mul.wide.u32 	%rd11045, %r9176, 256;
	or.b64  	%rd11046, %rd11044, %rd11045;
	cvt.u64.u32 	%rd11047, %r9119;
	and.b64  	%rd11048, %rd11047, 255;
	or.b64  	%rd11049, %rd11046, %rd11048;
	cvt.u64.u32 	%rd11050, %r9118;
	shl.b64 	%rd11051, %rd11050, 56;
	cvt.u64.u32 	%rd11052, %r9117;
	shl.b64 	%rd11053, %rd11052, 48;
	and.b64  	%rd11054, %rd11053, 71776119061217280;
	or.b64  	%rd11055, %rd11054, %rd11051;
	cvt.u64.u32 	%rd11056, %r9116;
	shl.b64 	%rd11057, %rd11056, 40;
	and.b64  	%rd11058, %rd11057, 280375465082880;
	or.b64  	%rd11059, %rd11055, %rd11058;
	cvt.u64.u32 	%rd11060, %r9115;
	shl.b64 	%rd11061, %rd11060, 32;
	and.b64  	%rd11062, %rd11061, 1095216660480;
	or.b64  	%rd11063, %rd11059, %rd11062;
	bfe.u32 	%r9177, %r9113, 0, 8;
	mul.wide.u32 	%rd11064, %r9177, 16777216;
	or.b64  	%rd11065, %rd11063, %rd11064;
	bfe.u32 	%r9178, %r9113, 8, 8;
	mul.wide.u32 	%rd11066, %r9178, 65536;
	or.b64  	%rd11067, %rd11065, %rd11066;
	bfe.u32 	%r9179, %r9113, 16, 8;
	mul.wide.u32 	%rd11068, %r9179, 256;
	or.b64  	%rd11069, %rd11067, %rd11068;
	cvt.u64.u32 	%rd11070, %r9114;
	and.b64  	%rd11071, %rd11070, 255;
	or.b64  	%rd11072, %rd11069, %rd11071;
	cvt.u64.u32 	%rd11073, %r9137;
	shl.b64 	%rd11074, %rd11073, 56;
	cvt.u64.u32 	%rd11075, %r9136;
	shl.b64 	%rd11076, %rd11075, 48;
	and.b64  	%rd11077, %rd11076, 71776119061217280;
	or.b64  	%rd11078, %rd11077, %rd11074;
	cvt.u64.u32 	%rd11079, %r9135;
	shl.b64 	%rd11080, %rd11079, 40;
	and.b64  	%rd11081, %rd11080, 280375465082880;
	or.b64  	%rd11082, %rd11078, %rd11081;
	cvt.u64.u32 	%rd11083, %r9134;
	shl.b64 	%rd11084, %rd11083, 32;
	and.b64  	%rd11085, %rd11084, 1095216660480;
	or.b64  	%rd11086, %rd11082, %rd11085;
	bfe.u32 	%r9180, %r9125, 0, 8;
	mul.wide.u32 	%rd11087, %r9180, 16777216;
	or.b64  	%rd11088, %rd11086, %rd11087;
	bfe.u32 	%r9181, %r9125, 8, 8;
	mul.wide.u32 	%rd11089, %r9181, 65536;
	or.b64  	%rd11090, %rd11088, %rd11089;
	bfe.u32 	%r9182, %r9125, 16, 8;
	mul.wide.u32 	%rd11091, %r9182, 256;
	or.b64  	%rd11092, %rd11090, %rd11091;
	cvt.u64.u32 	%rd11093, %r9133;
	and.b64  	%rd11094, %rd11093, 255;
	or.b64  	%rd11095, %rd11092, %rd11094;
	cvt.u64.u32 	%rd11096, %r9132;
	shl.b64 	%rd11097, %rd11096, 56;
	cvt.u64.u32 	%rd11098, %r9131;
	shl.b64 	%rd11099, %rd11098, 48;
	and.b64  	%rd11100, %rd11099, 71776119061217280;
	or.b64  	%rd11101, %rd11100, %rd11097;
	cvt.u64.u32 	%rd11102, %r9130;
	shl.b64 	%rd11103, %rd11102, 40;
	and.b64  	%rd11104, %rd11103, 280375465082880;
	or.b64  	%rd11105, %rd11101, %rd11104;
	cvt.u64.u32 	%rd11106, %r9129;
	shl.b64 	%rd11107, %rd11106, 32;
	and.b64  	%rd11108, %rd11107, 1095216660480;
	or.b64  	%rd11109, %rd11105, %rd11108;
	bfe.u32 	%r9183, %r9127, 0, 8;
	mul.wide.u32 	%rd11110, %r9183, 16777216;
	or.b64  	%rd11111, %rd11109, %rd11110;
	bfe.u32 	%r9184, %r9127, 8, 8;
	mul.wide.u32 	%rd11112, %r9184, 65536;
	or.b64  	%rd11113, %rd11111, %rd11112;
	bfe.u32 	%r9185, %r9127, 16, 8;
	mul.wide.u32 	%rd11114, %r9185, 256;
	or.b64  	%rd11115, %rd11113, %rd11114;
	cvt.u64.u32 	%rd11116, %r9128;
	and.b64  	%rd11117, %rd11116, 255;
	or.b64  	%rd11118, %rd11115, %rd11117;
	mov.b64 	{%r9186, %r9187}, %rd10796;
	shf.l.wrap.b32 	%r9188, %r9187, %r9186, 31;
	shf.l.wrap.b32 	%r9189, %r9186, %r9187, 31;
	mov.b64 	%rd11119, {%r9189, %r9188};
	shf.l.wrap.b32 	%r9190, %r9187, %r9186, 24;
	shf.l.wrap.b32 	%r9191, %r9186, %r9187, 24;
	mov.b64 	%rd11120, {%r9191, %r9190};
	xor.b64  	%rd11121, %rd11119, %rd11120;
	shr.u64 	%rd11122, %rd10796, 7;
	xor.b64  	%rd11123, %rd11121, %rd11122;
	mov.b64 	{%r9192, %r9193}, %rd11095;
	shf.l.wrap.b32 	%r9194, %r9193, %r9192, 13;
	shf.l.wrap.b32 	%r9195, %r9192, %r9193, 13;
	mov.b64 	%rd11124, {%r9195, %r9194};
	shf.l.wrap.b32 	%r9196, %r9192, %r9193, 3;
	shf.l.wrap.b32 	%r9197, %r9193, %r9192, 3;
	mov.b64 	%rd11125, {%r9197, %r9196};
	xor.b64  	%rd11126, %rd11124, %rd11125;
	shr.u64 	%rd11127, %rd11095, 6;
	xor.b64  	%rd11128, %rd11126, %rd11127;
	add.s64 	%rd11129, %rd11123, %rd10773;
	add.s64 	%rd11130, %rd11129, %rd10980;
	add.s64 	%rd11131, %rd11130, %rd11128;
	mov.b64 	{%r9198, %r9199}, %rd10819;
	shf.l.wrap.b32 	%r9200, %r9199, %r9198, 31;
	shf.l.wrap.b32 	%r9201, %r9198, %r9199, 31;
	mov.b64 	%rd11132, {%r9201, %r9200};
	shf.l.wrap.b32 	%r9202, %r9199, %r9198, 24;
	shf.l.wrap.b32 	%r9203, %r9198, %r9199, 24;
	mov.b64 	%rd11133, {%r9203, %r9202};
	xor.b64  	%rd11134, %rd11132, %rd11133;
	shr.u64 	%rd11135, %rd10819, 7;
	xor.b64  	%rd11136, %rd11134, %rd11135;
	mov.b64 	{%r9204, %r9205}, %rd11118;
	shf.l.wrap.b32 	%r9206, %r9205, %r9204, 13;
	shf.l.wrap.b32 	%r9207, %r9204, %r9205, 13;
	mov.b64 	%rd11137, {%r9207, %r9206};
	shf.l.wrap.b32 	%r9208, %r9204, %r9205, 3;
	shf.l.wrap.b32 	%r9209, %r9205, %r9204, 3;
	mov.b64 	%rd11138, {%r9209, %r9208};
	xor.b64  	%rd11139, %rd11137, %rd11138;
	shr.u64 	%rd11140, %rd11118, 6;
	xor.b64  	%rd11141, %rd11139, %rd11140;
	add.s64 	%rd11142, %rd11136, %rd10796;
	add.s64 	%rd11143, %rd11142, %rd11003;
	add.s64 	%rd11144, %rd11143, %rd11141;
	mov.b64 	{%r9210, %r9211}, %rd10842;
	shf.l.wrap.b32 	%r9212, %r9211, %r9210, 31;
	shf.l.wrap.b32 	%r9213, %r9210, %r9211, 31;
	mov.b64 	%rd11145, {%r9213, %r9212};
	shf.l.wrap.b32 	%r9214, %r9211, %r9210, 24;
	shf.l.wrap.b32 	%r9215, %r9210, %r9211, 24;
	mov.b64 	%rd11146, {%r9215, %r9214};
	xor.b64  	%rd11147, %rd11145, %rd11146;
	shr.u64 	%rd11148, %rd10842, 7;
	xor.b64  	%rd11149, %rd11147, %rd11148;
	mov.b64 	{%r9216, %r9217}, %rd11131;
	shf.l.wrap.b32 	%r9218, %r9217, %r9216, 13;
	shf.l.wrap.b32 	%r9219, %r9216, %r9217, 13;
	mov.b64 	%rd11150, {%r9219, %r9218};
	shf.l.wrap.b32 	%r9220, %r9216, %r9217, 3;
	shf.l.wrap.b32 	%r9221, %r9217, %r9216, 3;
	mov.b64 	%rd11151, {%r9221, %r9220};
	xor.b64  	%rd11152, %rd11150, %rd11151;
	shr.u64 	%rd11153, %rd11131, 6;
	xor.b64  	%rd11154, %rd11152, %rd11153;
	add.s64 	%rd11155, %rd11149, %rd10819;
	add.s64 	%rd11156, %rd11155, %rd11026;
	add.s64 	%rd11157, %rd11156, %rd11154;
	mov.b64 	{%r9222, %r9223}, %rd10865;
	shf.l.wrap.b32 	%r9224, %r9223, %r9222, 31;
	shf.l.wrap.b32 	%r9225, %r9222, %r9223, 31;
	mov.b64 	%rd11158, {%r9225, %r9224};
	shf.l.wrap.b32 	%r9226, %r9223, %r9222, 24;
	shf.l.wrap.b32 	%r9227, %r9222, %r9223, 24;
	mov.b64 	%rd11159, {%r9227, %r9226};
	xor.b64  	%rd11160, %rd11158, %rd11159;
	shr.u64 	%rd11161, %rd10865, 7;
	xor.b64  	%rd11162, %rd11160, %rd11161;
	mov.b64 	{%r9228, %r9229}, %rd11144;
	shf.l.wrap.b32 	%r9230, %r9229, %r9228, 13;
	shf.l.wrap.b32 	%r9231, %r9228, %r9229, 13;
	mov.b64 	%rd11163, {%r9231, %r9230};
	shf.l.wrap.b32 	%r9232, %r9228, %r9229, 3;
	shf.l.wrap.b32 	%r9233, %r9229, %r9228, 3;
	mov.b64 	%rd11164, {%r9233, %r9232};
	xor.b64  	%rd11165, %rd11163, %rd11164;
	shr.u64 	%rd11166, %rd11144, 6;
	xor.b64  	%rd11167, %rd11165, %rd11166;
	add.s64 	%rd11168, %rd11162, %rd10842;
	add.s64 	%rd11169, %rd11168, %rd11049;
	add.s64 	%rd11170, %rd11169, %rd11167;
	mov.b64 	{%r9234, %r9235}, %rd10888;
	shf.l.wrap.b32 	%r9236, %r9235, %r9234, 31;
	shf.l.wrap.b32 	%r9237, %r9234, %r9235, 31;
	mov.b64 	%rd11171, {%r9237, %r9236};
	shf.l.wrap.b32 	%r9238, %r9235, %r9234, 24;
	shf.l.wrap.b32 	%r9239, %r9234, %r9235, 24;
	mov.b64 	%rd11172, {%r9239, %r9238};
	xor.b64  	%rd11173, %rd11171, %rd11172;
	shr.u64 	%rd11174, %rd10888, 7;
	xor.b64  	%rd11175, %rd11173, %rd11174;
	mov.b64 	{%r9240, %r9241}, %rd11157;
	shf.l.wrap.b32 	%r9242, %r9241, %r9240, 13;
	shf.l.wrap.b32 	%r9243, %r9240, %r9241, 13;
	mov.b64 	%rd11176, {%r9243, %r9242};
	shf.l.wrap.b32 	%r9244, %r9240, %r9241, 3;
	shf.l.wrap.b32 	%r9245, %r9241, %r9240, 3;
	mov.b64 	%rd11177, {%r9245, %r9244};
	xor.b64  	%rd11178, %rd11176, %rd11177;
	shr.u64 	%rd11179, %rd11157, 6;
	xor.b64  	%rd11180, %rd11178, %rd11179;
	add.s64 	%rd11181, %rd11175, %rd10865;
	add.s64 	%rd11182, %rd11181, %rd11072;
	add.s64 	%rd11183, %rd11182, %rd11180;
	mov.b64 	{%r9246, %r9247}, %rd10911;
	shf.l.wrap.b32 	%r9248, %r9247, %r9246, 31;
	shf.l.wrap.b32 	%r9249, %r9246, %r9247, 31;
	mov.b64 	%rd11184, {%r9249, %r9248};
	shf.l.wrap.b32 	%r9250, %r9247, %r9246, 24;
	shf.l.wrap.b32 	%r9251, %r9246, %r9247, 24;
	mov.b64 	%rd11185, {%r9251, %r9250};
	xor.b64  	%rd11186, %rd11184, %rd11185;
	shr.u64 	%rd11187, %rd10911, 7;
	xor.b64  	%rd11188, %rd11186, %rd11187;
	mov.b64 	{%r9252, %r9253}, %rd11170;
	shf.l.wrap.b32 	%r9254, %r9253, %r9252, 13;
	shf.l.wrap.b32 	%r9255, %r9252, %r9253, 13;
	mov.b64 	%rd11189, {%r9255, %r9254};
	shf.l.wrap.b32 	%r9256, %r9252, %r9253, 3;
	shf.l.wrap.b32 	%r9257, %r9253, %r9252, 3;
	mov.b64 	%rd11190, {%r9257, %r9256};
	xor.b64  	%rd11191, %rd11189, %rd11190;
	shr.u64 	%rd11192, %rd11170, 6;
	xor.b64  	%rd11193, %rd11191, %rd11192;
	add.s64 	%rd11194, %rd11188, %rd10888;
	add.s64 	%rd11195, %rd11194, %rd11095;
	add.s64 	%rd11196, %rd11195, %rd11193;
	mov.b64 	{%r9258, %r9259}, %rd10934;
	shf.l.wrap.b32 	%r9260, %r9259, %r9258, 31;
	shf.l.wrap.b32 	%r9261, %r9258, %r9259, 31;
	mov.b64 	%rd11197, {%r9261, %r9260};
	shf.l.wrap.b32 	%r9262, %r9259, %r9258, 24;
	shf.l.wrap.b32 	%r9263, %r9258, %r9259, 24;
	mov.b64 	%rd11198, {%r9263, %r9262};
	xor.b64  	%rd11199, %rd11197, %rd11198;
	shr.u64 	%rd11200, %rd10934, 7;
	xor.b64  	%rd11201, %rd11199, %rd11200;
	mov.b64 	{%r9264, %r9265}, %rd11183;
	shf.l.wrap.b32 	%r9266, %r9265, %r9264, 13;
	shf.l.wrap.b32 	%r9267, %r9264, %r9265, 13;
	mov.b64 	%rd11202, {%r9267, %r9266};
	shf.l.wrap.b32 	%r9268, %r9264, %r9265, 3;
	shf.l.wrap.b32 	%r9269, %r9265, %r9264, 3;
	mov.b64 	%rd11203, {%r9269, %r9268};
	xor.b64  	%rd11204, %rd11202, %rd11203;
	shr.u64 	%rd11205, %rd11183, 6;
	xor.b64  	%rd11206, %rd11204, %rd11205;
	add.s64 	%rd11207, %rd11201, %rd10911;
	add.s64 	%rd11208, %rd11207, %rd11118;
	add.s64 	%rd11209, %rd11208, %rd11206;
	mov.b64 	{%r9270, %r9271}, %rd10957;
	shf.l.wrap.b32 	%r9272, %r9271, %r9270, 31;
	shf.l.wrap.b32 	%r9273, %r9270, %r9271, 31;
	mov.b64 	%rd11210, {%r9273, %r9272};
	shf.l.wrap.b32 	%r9274, %r9271, %r9270, 24;
	shf.l.wrap.b32 	%r9275, %r9270, %r9271, 24;
	mov.b64 	%rd11211, {%r9275, %r9274};
	xor.b64  	%rd11212, %rd11210, %rd11211;
	shr.u64 	%rd11213, %rd10957, 7;
	xor.b64  	%rd11214, %rd11212, %rd11213;
	mov.b64 	{%r9276, %r9277}, %rd11196;
	shf.l.wrap.b32 	%r9278, %r9277, %r9276, 13;
	shf.l.wrap.b32 	%r9279, %r9276, %r9277, 13;
	mov.b64 	%rd11215, {%r9279, %r9278};
	shf.l.wrap.b32 	%r9280, %r9276, %r9277, 3;
	shf.l.wrap.b32 	%r9281, %r9277, %r9276, 3;
	mov.b64 	%rd11216, {%r9281, %r9280};
	xor.b64  	%rd11217, %rd11215, %rd11216;
	shr.u64 	%rd11218, %rd11196, 6;
	xor.b64  	%rd11219, %rd11217, %rd11218;
	add.s64 	%rd11220, %rd11214, %rd10934;
	add.s64 	%rd11221, %rd11220, %rd11131;
	add.s64 	%rd11222, %rd11221, %rd11219;
	mov.b64 	{%r9282, %r9283}, %rd10980;
	shf.l.wrap.b32 	%r9284, %r9283, %r9282, 31;
	shf.l.wrap.b32 	%r9285, %r9282, %r9283, 31;
	mov.b64 	%rd11223, {%r9285, %r9284};
	shf.l.wrap.b32 	%r9286, %r9283, %r9282, 24;
	shf.l.wrap.b32 	%r9287, %r9282, %r9283, 24;
	mov.b64 	%rd11224, {%r9287, %r9286};
	xor.b64  	%rd11225, %rd11223, %rd11224;
	shr.u64 	%rd11226, %rd10980, 7;
	xor.b64  	%rd11227, %rd11225, %rd11226;
	mov.b64 	{%r9288, %r9289}, %rd11209;
	shf.l.wrap.b32 	%r9290, %r9289, %r9288, 13;
	shf.l.wrap.b32 	%r9291, %r9288, %r9289, 13;
	mov.b64 	%rd11228, {%r9291, %r9290};
	shf.l.wrap.b32 	%r9292, %r9288, %r9289, 3;
	shf.l.wrap.b32 	%r9293, %r9289, %r9288, 3;
	mov.b64 	%rd11229, {%r9293, %r9292};
	xor.b64  	%rd11230, %rd11228, %rd11229;
	shr.u64 	%rd11231, %rd11209, 6;
	xor.b64  	%rd11232, %rd11230, %rd11231;
	add.s64 	%rd11233, %rd11227, %rd10957;
	add.s64 	%rd11234, %rd11233, %rd11144;
	add.s64 	%rd11235, %rd11234, %rd11232;
	mov.b64 	{%r9294, %r9295}, %rd11003;
	shf.l.wrap.b32 	%r9296, %r9295, %r9294, 31;
	shf.l.wrap.b32 	%r9297, %r9294, %r9295, 31;
	mov.b64 	%rd11236, {%r9297, %r9296};
	shf.l.wrap.b32 	%r9298, %r9295, %r9294, 24;
	shf.l.wrap.b32 	%r9299, %r9294, %r9295, 24;
	mov.b64 	%rd11237, {%r9299, %r9298};
	xor.b64  	%rd11238, %rd11236, %rd11237;
	shr.u64 	%rd11239, %rd11003, 7;
	xor.b64  	%rd11240, %rd11238, %rd11239;
	mov.b64 	{%r9300, %r9301}, %rd11222;
	shf.l.wrap.b32 	%r9302, %r9301, %r9300, 13;
	shf.l.wrap.b32 	%r9303, %r9300, %r9301, 13;
	mov.b64 	%rd11241, {%r9303, %r9302};
	shf.l.wrap.b32 	%r9304, %r9300, %r9301, 3;
	shf.l.wrap.b32 	%r9305, %r9301, %r9300, 3;
	mov.b64 	%rd11242, {%r9305, %r9304};
	xor.b64  	%rd11243, %rd11241, %rd11242;
	shr.u64 	%rd11244, %rd11222, 6;
	xor.b64  	%rd11245, %rd11243, %rd11244;
	add.s64 	%rd11246, %rd11240, %rd10980;
	add.s64 	%rd11247, %rd11246, %rd11157;
	add.s64 	%rd11248, %rd11247, %rd11245;
	mov.b64 	{%r9306, %r9307}, %rd11026;
	shf.l.wrap.b32 	%r9308, %r9307, %r9306, 31;
	shf.l.wrap.b32 	%r9309, %r9306, %r9307, 31;
	mov.b64 	%rd11249, {%r9309, %r9308};
	shf.l.wrap.b32 	%r9310, %r9307, %r9306, 24;
	shf.l.wrap.b32 	%r9311, %r9306, %r9307, 24;
	mov.b64 	%rd11250, {%r9311, %r9310};
	xor.b64  	%rd11251, %rd11249, %rd11250;
	shr.u64 	%rd11252, %rd11026, 7;
	xor.b64  	%rd11253, %rd11251, %rd11252;
	mov.b64 	{%r9312, %r9313}, %rd11235;
	shf.l.wrap.b32 	%r9314, %r9313, %r9312, 13;
	shf.l.wrap.b32 	%r9315, %r9312, %r9313, 13;
	mov.b64 	%rd11254, {%r9315, %r9314};
	shf.l.wrap.b32 	%r9316, %r9312, %r9313, 3;
	shf.l.wrap.b32 	%r9317, %r9313, %r9312, 3;
	mov.b64 	%rd11255, {%r9317, %r9316};
	xor.b64  	%rd11256, %rd11254, %rd11255;
	shr.u64 	%rd11257, %rd11235, 6;
	xor.b64  	%rd11258, %rd11256, %rd11257;
	add.s64 	%rd11259, %rd11253, %rd11003;
	add.s64 	%rd11260, %rd11259, %rd11170;
	add.s64 	%rd11261, %rd11260, %rd11258;
	mov.b64 	{%r9318, %r9319}, %rd11049;
	shf.l.wrap.b32 	%r9320, %r9319, %r9318, 31;
	shf.l.wrap.b32 	%r9321, %r9318, %r9319, 31;
	mov.b64 	%rd11262, {%r9321, %r9320};
	shf.l.wrap.b32 	%r9322, %r9319, %r9318, 24;
	shf.l.wrap.b32 	%r9323, %r9318, %r9319, 24;
	mov.b64 	%rd11263, {%r9323, %r9322};
	xor.b64  	%rd11264, %rd11262, %rd11263;
	shr.u64 	%rd11265, %rd11049, 7;
	xor.b64  	%rd11266, %rd11264, %rd11265;
	mov.b64 	{%r9324, %r9325}, %rd11248;
	shf.l.wrap.b32 	%r9326, %r9325, %r9324, 13;
	shf.l.wrap.b32 	%r9327, %r9324, %r9325, 13;
	mov.b64 	%rd11267, {%r9327, %r9326};
	shf.l.wrap.b32 	%r9328, %r9324, %r9325, 3;
	shf.l.wrap.b32 	%r9329, %r9325, %r9324, 3;
	mov.b64 	%rd11268, {%r9329, %r9328};
	xor.b64  	%rd11269, %rd11267, %rd11268;
	shr.u64 	%rd11270, %rd11248, 6;
	xor.b64  	%rd11271, %rd11269, %rd11270;
	add.s64 	%rd11272, %rd11266, %rd11026;
	add.s64 	%rd11273, %rd11272, %rd11183;
	add.s64 	%rd11274, %rd11273, %rd11271;
	mov.b64 	{%r9330, %r9331}, %rd11072;
	shf.l.wrap.b32 	%r9332, %r9331, %r9330, 31;
	shf.l.wrap.b32 	%r9333, %r9330, %r9331, 31;
	mov.b64 	%rd11275, {%r9333, %r9332};
	shf.l.wrap.b32 	%r9334, %r9331, %r9330, 24;
	shf.l.wrap.b32 	%r9335, %r9330, %r9331, 24;
	mov.b64 	%rd11276, {%r9335, %r9334};
	xor.b64  	%rd11277, %rd11275, %rd11276;
	shr.u64 	%rd11278, %rd11072, 7;
	xor.b64  	%rd11279, %rd11277, %rd11278;
	mov.b64 	{%r9336, %r9337}, %rd11261;
	shf.l.wrap.b32 	%r9338, %r9337, %r9336, 13;
	shf.l.wrap.b32 	%r9339, %r9336, %r9337, 13;
	mov.b64 	%rd11280, {%r9339, %r9338};
	shf.l.wrap.b32 	%r9340, %r9336, %r9337, 3;
	shf.l.wrap.b32 	%r9341, %r9337, %r9336, 3;
	mov.b64 	%rd11281, {%r9341, %r9340};
	xor.b64  	%rd11282, %rd11280, %rd11281;
	shr.u64 	%rd11283, %rd11261, 6;
	xor.b64  	%rd11284, %rd11282, %rd11283;
	add.s64 	%rd11285, %rd11279, %rd11049;
	add.s64 	%rd11286, %rd11285, %rd11196;
	add.s64 	%rd11287, %rd11286, %rd11284;
	shf.l.wrap.b32 	%r9342, %r9193, %r9192, 31;
	shf.l.wrap.b32 	%r9343, %r9192, %r9193, 31;
	mov.b64 	%rd11288, {%r9343, %r9342};
	shf.l.wrap.b32 	%r9344, %r9193, %r9192, 24;
	shf.l.wrap.b32 	%r9345, %r9192, %r9193, 24;
	mov.b64 	%rd11289, {%r9345, %r9344};
	xor.b64  	%rd11290, %rd11288, %rd11289;
	shr.u64 	%rd11291, %rd11095, 7;
	xor.b64  	%rd11292, %rd11290, %rd11291;
	mov.b64 	{%r9346, %r9347}, %rd11274;
	shf.l.wrap.b32 	%r9348, %r9347, %r9346, 13;
	shf.l.wrap.b32 	%r9349, %r9346, %r9347, 13;
	mov.b64 	%rd11293, {%r9349, %r9348};
	shf.l.wrap.b32 	%r9350, %r9346, %r9347, 3;
	shf.l.wrap.b32 	%r9351, %r9347, %r9346, 3;
	mov.b64 	%rd11294, {%r9351, %r9350};
	xor.b64  	%rd11295, %rd11293, %rd11294;
	shr.u64 	%rd11296, %rd11274, 6;
	xor.b64  	%rd11297, %rd11295, %rd11296;
	add.s64 	%rd11298, %rd11292, %rd11072;
	add.s64 	%rd11299, %rd11298, %rd11209;
	add.s64 	%rd11300, %rd11299, %rd11297;
	shf.l.wrap.b32 	%r9352, %r9205, %r9204, 31;
	shf.l.wrap.b32 	%r9353, %r9204, %r9205, 31;
	mov.b64 	%rd11301, {%r9353, %r9352};
	shf.l.wrap.b32 	%r9354, %r9205, %r9204, 24;
	shf.l.wrap.b32 	%r9355, %r9204, %r9205, 24;
	mov.b64 	%rd11302, {%r9355, %r9354};
	xor.b64  	%rd11303, %rd11301, %rd11302;
	shr.u64 	%rd11304, %rd11118, 7;
	xor.b64  	%rd11305, %rd11303, %rd11304;
	mov.b64 	{%r9356, %r9357}, %rd11287;
	shf.l.wrap.b32 	%r9358, %r9357, %r9356, 13;
	shf.l.wrap.b32 	%r9359, %r9356, %r9357, 13;
	mov.b64 	%rd11306, {%r9359, %r9358};
	shf.l.wrap.b32 	%r9360, %r9356, %r9357, 3;
	shf.l.wrap.b32 	%r9361, %r9357, %r9356, 3;
	mov.b64 	%rd11307, {%r9361, %r9360};
	xor.b64  	%rd11308, %rd11306, %rd11307;
	shr.u64 	%rd11309, %rd11287, 6;
	xor.b64  	%rd11310, %rd11308, %rd11309;
	add.s64 	%rd11311, %rd11305, %rd11095;
	add.s64 	%rd11312, %rd11311, %rd11222;
	add.s64 	%rd11313, %rd11312, %rd11310;
	shf.l.wrap.b32 	%r9362, %r9217, %r9216, 31;
	shf.l.wrap.b32 	%r9363, %r9216, %r9217, 31;
	mov.b64 	%rd11314, {%r9363, %r9362};
	shf.l.wrap.b32 	%r9364, %r9217, %r9216, 24;
	shf.l.wrap.b32 	%r9365, %r9216, %r9217, 24;
	mov.b64 	%rd11315, {%r9365, %r9364};
	xor.b64  	%rd11316, %rd11314, %rd11315;
	shr.u64 	%rd11317, %rd11131, 7;
	xor.b64  	%rd11318, %rd11316, %rd11317;
	mov.b64 	{%r9366, %r9367}, %rd11300;
	shf.l.wrap.b32 	%r9368, %r9367, %r9366, 13;
	shf.l.wrap.b32 	%r9369, %r9366, %r9367, 13;
	mov.b64 	%rd11319, {%r9369, %r9368};
	shf.l.wrap.b32 	%r9370, %r9366, %r9367, 3;
	shf.l.wrap.b32 	%r9371, %r9367, %r9366, 3;
	mov.b64 	%rd11320, {%r9371, %r9370};
	xor.b64  	%rd11321, %rd11319, %rd11320;
	shr.u64 	%rd11322, %rd11300, 6;
	xor.b64  	%rd11323, %rd11321, %rd11322;
	add.s64 	%rd11324, %rd11318, %rd11118;
	add.s64 	%rd11325, %rd11324, %rd11235;
	add.s64 	%rd11326, %rd11325, %rd11323;
	shf.l.wrap.b32 	%r9372, %r9229, %r9228, 31;
	shf.l.wrap.b32 	%r9373, %r9228, %r9229, 31;
	mov.b64 	%rd11327, {%r9373, %r9372};
	shf.l.wrap.b32 	%r9374, %r9229, %r9228, 24;
	shf.l.wrap.b32 	%r9375, %r9228, %r9229, 24;
	mov.b64 	%rd11328, {%r9375, %r9374};
	xor.b64  	%rd11329, %rd11327, %rd11328;
	shr.u64 	%rd11330, %rd11144, 7;
	xor.b64  	%rd11331, %rd11329, %rd11330;
	mov.b64 	{%r9376, %r9377}, %rd11313;
	shf.l.wrap.b32 	%r9378, %r9377, %r9376, 13;
	shf.l.wrap.b32 	%r9379, %r9376, %r9377, 13;
	mov.b64 	%rd11332, {%r9379, %r9378};
	shf.l.wrap.b32 	%r9380, %r9376, %r9377, 3;
	shf.l.wrap.b32 	%r9381, %r9377, %r9376, 3;
	mov.b64 	%rd11333, {%r9381, %r9380};
	xor.b64  	%rd11334, %rd11332, %rd11333;
	shr.u64 	%rd11335, %rd11313, 6;
	xor.b64  	%rd11336, %rd11334, %rd11335;
	add.s64 	%rd11337, %rd11331, %rd11131;
	add.s64 	%rd11338, %rd11337, %rd11248;
	add.s64 	%rd11339, %rd11338, %rd11336;
	shf.l.wrap.b32 	%r9382, %r9241, %r9240, 31;
	shf.l.wrap.b32 	%r9383, %r9240, %r9241, 31;
	mov.b64 	%rd11340, {%r9383, %r9382};
	shf.l.wrap.b32 	%r9384, %r9241, %r9240, 24;
	shf.l.wrap.b32 	%r9385, %r9240, %r9241, 24;
	mov.b64 	%rd11341, {%r9385, %r9384};
	xor.b64  	%rd11342, %rd11340, %rd11341;
	shr.u64 	%rd11343, %rd11157, 7;
	xor.b64  	%rd11344, %rd11342, %rd11343;
	mov.b64 	{%r9386, %r9387}, %rd11326;
	shf.l.wrap.b32 	%r9388, %r9387, %r9386, 13;
	shf.l.wrap.b32 	%r9389, %r9386, %r9387, 13;
	mov.b64 	%rd11345, {%r9389, %r9388};
	shf.l.wrap.b32 	%r9390, %r9386, %r9387, 3;
	shf.l.wrap.b32 	%r9391, %r9387, %r9386, 3;
	mov.b64 	%rd11346, {%r9391, %r9390};
	xor.b64  	%rd11347, %rd11345, %rd11346;
	shr.u64 	%rd11348, %rd11326, 6;
	xor.b64  	%rd11349, %rd11347, %rd11348;
	add.s64 	%rd11350, %rd11344, %rd11144;
	add.s64 	%rd11351, %rd11350, %rd11261;
	add.s64 	%rd11352, %rd11351, %rd11349;
	shf.l.wrap.b32 	%r9392, %r9253, %r9252, 31;
	shf.l.wrap.b32 	%r9393, %r9252, %r9253, 31;
	mov.b64 	%rd11353, {%r9393, %r9392};
	shf.l.wrap.b32 	%r9394, %r9253, %r9252, 24;
	shf.l.wrap.b32 	%r9395, %r9252, %r9253, 24;
	mov.b64 	%rd11354, {%r9395, %r9394};
	xor.b64  	%rd11355, %rd11353, %rd11354;
	shr.u64 	%rd11356, %rd11170, 7;
	xor.b64  	%rd11357, %rd11355, %rd11356;
	mov.b64 	{%r9396, %r9397}, %rd11339;
	shf.l.wrap.b32 	%r9398, %r9397, %r9396, 13;
	shf.l.wrap.b32 	%r9399, %r9396, %r9397, 13;
	mov.b64 	%rd11358, {%r9399, %r9398};
	shf.l.wrap.b32 	%r9400, %r9396, %r9397, 3;
	shf.l.wrap.b32 	%r9401, %r9397, %r9396, 3;
	mov.b64 	%rd11359, {%r9401, %r9400};
	xor.b64  	%rd11360, %rd11358, %rd11359;
	shr.u64 	%rd11361, %rd11339, 6;
	xor.b64  	%rd11362, %rd11360, %rd11361;
	add.s64 	%rd11363, %rd11357, %rd11157;
	add.s64 	%rd11364, %rd11363, %rd11274;
	add.s64 	%rd11365, %rd11364, %rd11362;
	shf.l.wrap.b32 	%r9402, %r9265, %r9264, 31;
	shf.l.wrap.b32 	%r9403, %r9264, %r9265, 31;
	mov.b64 	%rd11366, {%r9403, %r9402};
	shf.l.wrap.b32 	%r9404, %r9265, %r9264, 24;
	shf.l.wrap.b32 	%r9405, %r9264, %r9265, 24;
	mov.b64 	%rd11367, {%r9405, %r9404};
	xor.b64  	%rd11368, %rd11366, %rd11367;
	shr.u64 	%rd11369, %rd11183, 7;
	xor.b64  	%rd11370, %rd11368, %rd11369;
	mov.b64 	{%r9406, %r9407}, %rd11352;
	shf.l.wrap.b32 	%r9408, %r9407, %r9406, 13;
	shf.l.wrap.b32 	%r9409, %r9406, %r9407, 13;
	mov.b64 	%rd11371, {%r9409, %r9408};
	shf.l.wrap.b32 	%r9410, %r9406, %r9407, 3;
	shf.l.wrap.b32 	%r9411, %r9407, %r9406, 3;
	mov.b64 	%rd11372, {%r9411, %r9410};
	xor.b64  	%rd11373, %rd11371, %rd11372;
	shr.u64 	%rd11374, %rd11352, 6;
	xor.b64  	%rd11375, %rd11373, %rd11374;
	add.s64 	%rd11376, %rd11370, %rd11170;
	add.s64 	%rd11377, %rd11376, %rd11287;
	add.s64 	%rd11378, %rd11377, %rd11375;
	shf.l.wrap.b32 	%r9412, %r9277, %r9276, 31;
	shf.l.wrap.b32 	%r9413, %r9276, %r9277, 31;
	mov.b64 	%rd11379, {%r9413, %r9412};
	shf.l.wrap.b32 	%r9414, %r9277, %r9276, 24;
	shf.l.wrap.b32 	%r9415, %r9276, %r9277, 24;
	mov.b64 	%rd11380, {%r9415, %r9414};
	xor.b64  	%rd11381, %rd11379, %rd11380;
	shr.u64 	%rd11382, %rd11196, 7;
	xor.b64  	%rd11383, %rd11381, %rd11382;
	mov.b64 	{%r9416, %r9417}, %rd11365;
	shf.l.wrap.b32 	%r9418, %r9417, %r9416, 13;
	shf.l.wrap.b32 	%r9419, %r9416, %r9417, 13;
	mov.b64 	%rd11384, {%r9419, %r9418};
	shf.l.wrap.b32 	%r9420, %r9416, %r9417, 3;
	shf.l.wrap.b32 	%r9421, %r9417, %r9416, 3;
	mov.b64 	%rd11385, {%r9421, %r9420};
	xor.b64  	%rd11386, %rd11384, %rd11385;
	shr.u64 	%rd11387, %rd11365, 6;
	xor.b64  	%rd11388, %rd11386, %rd11387;
	add.s64 	%rd11389, %rd11383, %rd11183;
	add.s64 	%rd11390, %rd11389, %rd11300;
	add.s64 	%rd11391, %rd11390, %rd11388;
	shf.l.wrap.b32 	%r9422, %r9289, %r9288, 31;
	shf.l.wrap.b32 	%r9423, %r9288, %r9289, 31;
	mov.b64 	%rd11392, {%r9423, %r9422};
	shf.l.wrap.b32 	%r9424, %r9289, %r9288, 24;
	shf.l.wrap.b32 	%r9425, %r9288, %r9289, 24;
	mov.b64 	%rd11393, {%r9425, %r9424};
	xor.b64  	%rd11394, %rd11392, %rd11393;
	shr.u64 	%rd11395, %rd11209, 7;
	xor.b64  	%rd11396, %rd11394, %rd11395;
	mov.b64 	{%r9426, %r9427}, %rd11378;
	shf.l.wrap.b32 	%r9428, %r9427, %r9426, 13;
	shf.l.wrap.b32 	%r9429, %r9426, %r9427, 13;
	mov.b64 	%rd11397, {%r9429, %r9428};
	shf.l.wrap.b32 	%r9430, %r9426, %r9427, 3;
	shf.l.wrap.b32 	%r9431, %r9427, %r9426, 3;
	mov.b64 	%rd11398, {%r9431, %r9430};
	xor.b64  	%rd11399, %rd11397, %rd11398;
	shr.u64 	%rd11400, %rd11378, 6;
	xor.b64  	%rd11401, %rd11399, %rd11400;
	add.s64 	%rd11402, %rd11396, %rd11196;
	add.s64 	%rd11403, %rd11402, %rd11313;
	add.s64 	%rd11404, %rd11403, %rd11401;
	shf.l.wrap.b32 	%r9432, %r9301, %r9300, 31;
	shf.l.wrap.b32 	%r9433, %r9300, %r9301, 31;
	mov.b64 	%rd11405, {%r9433, %r9432};
	shf.l.wrap.b32 	%r9434, %r9301, %r9300, 24;
	shf.l.wrap.b32 	%r9435, %r9300, %r9301, 24;
	mov.b64 	%rd11406, {%r9435, %r9434};
	xor.b64  	%rd11407, %rd11405, %rd11406;
	shr.u64 	%rd11408, %rd11222, 7;
	xor.b64  	%rd11409, %rd11407, %rd11408;
	mov.b64 	{%r9436, %r9437}, %rd11391;
	shf.l.wrap.b32 	%r9438, %r9437, %r9436, 13;
	shf.l.wrap.b32 	%r9439, %r9436, %r9437, 13;
	mov.b64 	%rd11410, {%r9439, %r9438};
	shf.l.wrap.b32 	%r9440, %r9436, %r9437, 3;
	shf.l.wrap.b32 	%r9441, %r9437, %r9436, 3;
	mov.b64 	%rd11411, {%r9441, %r9440};
	xor.b64  	%rd11412, %rd11410, %rd11411;
	shr.u64 	%rd11413, %rd11391, 6;
	xor.b64  	%rd11414, %rd11412, %rd11413;
	add.s64 	%rd11415, %rd11409, %rd11209;
	add.s64 	%rd11416, %rd11415, %rd11326;
	add.s64 	%rd11417, %rd11416, %rd11414;
	shf.l.wrap.b32 	%r9442, %r9313, %r9312, 31;
	shf.l.wrap.b32 	%r9443, %r9312, %r9313, 31;
	mov.b64 	%rd11418, {%r9443, %r9442};
	shf.l.wrap.b32 	%r9444, %r9313, %r9312, 24;
	shf.l.wrap.b32 	%r9445, %r9312, %r9313, 24;
	mov.b64 	%rd11419, {%r9445, %r9444};
	xor.b64  	%rd11420, %rd11418, %rd11419;
	shr.u64 	%rd11421, %rd11235, 7;
	xor.b64  	%rd11422, %rd11420, %rd11421;
	mov.b64 	{%r9446, %r9447}, %rd11404;
	shf.l.wrap.b32 	%r9448, %r9447, %r9446, 13;
	shf.l.wrap.b32 	%r9449, %r9446, %r9447, 13;
	mov.b64 	%rd11423, {%r9449, %r9448};
	shf.l.wrap.b32 	%r9450, %r9446, %r9447, 3;
	shf.l.wrap.b32 	%r9451, %r9447, %r9446, 3;
	mov.b64 	%rd11424, {%r9451, %r9450};
	xor.b64  	%rd11425, %rd11423, %rd11424;
	shr.u64 	%rd11426, %rd11404, 6;
	xor.b64  	%rd11427, %rd11425, %rd11426;
	add.s64 	%rd11428, %rd11422, %rd11222;
	add.s64 	%rd11429, %rd11428, %rd11339;
	add.s64 	%rd11430, %rd11429, %rd11427;
	shf.l.wrap.b32 	%r9452, %r9325, %r9324, 31;
	shf.l.wrap.b32 	%r9453, %r9324, %r9325, 31;
	mov.b64 	%rd11431, {%r9453, %r9452};
	shf.l.wrap.b32 	%r9454, %r9325, %r9324, 24;
	shf.l.wrap.b32 	%r9455, %r9324, %r9325, 24;
	mov.b64 	%rd11432, {%r9455, %r9454};
	xor.b64  	%rd11433, %rd11431, %rd11432;
	shr.u64 	%rd11434, %rd11248, 7;
	xor.b64  	%rd11435, %rd11433, %rd11434;
	mov.b64 	{%r9456, %r9457}, %rd11417;
	shf.l.wrap.b32 	%r9458, %r9457, %r9456, 13;
	shf.l.wrap.b32 	%r9459, %r9456, %r9457, 13;
	mov.b64 	%rd11436, {%r9459, %r9458};
	shf.l.wrap.b32 	%r9460, %r9456, %r9457, 3;
	shf.l.wrap.b32 	%r9461, %r9457, %r9456, 3;
	mov.b64 	%rd11437, {%r9461, %r9460};
	xor.b64  	%rd11438, %rd11436, %rd11437;
	shr.u64 	%rd11439, %rd11417, 6;
	xor.b64  	%rd11440, %rd11438, %rd11439;
	add.s64 	%rd11441, %rd11435, %rd11235;
	add.s64 	%rd11442, %rd11441, %rd11352;
	add.s64 	%rd11443, %rd11442, %rd11440;
	shf.l.wrap.b32 	%r9462, %r9337, %r9336, 31;
	shf.l.wrap.b32 	%r9463, %r9336, %r9337, 31;
	mov.b64 	%rd11444, {%r9463, %r9462};
	shf.l.wrap.b32 	%r9464, %r9337, %r9336, 24;
	shf.l.wrap.b32 	%r9465, %r9336, %r9337, 24;
	mov.b64 	%rd11445, {%r9465, %r9464};
	xor.b64  	%rd11446, %rd11444, %rd11445;
	shr.u64 	%rd11447, %rd11261, 7;
	xor.b64  	%rd11448, %rd11446, %rd11447;
	mov.b64 	{%r9466, %r9467}, %rd11430;
	shf.l.wrap.b32 	%r9468, %r9467, %r9466, 13;
	shf.l.wrap.b32 	%r9469, %r9466, %r9467, 13;
	mov.b64 	%rd11449, {%r9469, %r9468};
	shf.l.wrap.b32 	%r9470, %r9466, %r9467, 3;
	shf.l.wrap.b32 	%r9471, %r9467, %r9466, 3;
	mov.b64 	%rd11450, {%r9471, %r9470};
	xor.b64  	%rd11451, %rd11449, %rd11450;
	shr.u64 	%rd11452, %rd11430, 6;
	xor.b64  	%rd11453, %rd11451, %rd11452;
	add.s64 	%rd11454, %rd11448, %rd11248;
	add.s64 	%rd11455, %rd11454, %rd11365;
	add.s64 	%rd11456, %rd11455, %rd11453;
	shf.l.wrap.b32 	%r9472, %r9347, %r9346, 31;
	shf.l.wrap.b32 	%r9473, %r9346, %r9347, 31;
	mov.b64 	%rd11457, {%r9473, %r9472};
	shf.l.wrap.b32 	%r9474, %r9347, %r9346, 24;
	shf.l.wrap.b32 	%r9475, %r9346, %r9347, 24;
	mov.b64 	%rd11458, {%r9475, %r9474};
	xor.b64  	%rd11459, %rd11457, %rd11458;
	shr.u64 	%rd11460, %rd11274, 7;
	xor.b64  	%rd11461, %rd11459, %rd11460;
	mov.b64 	{%r9476, %r9477}, %rd11443;
	shf.l.wrap.b32 	%r9478, %r9477, %r9476, 13;
	shf.l.wrap.b32 	%r9479, %r9476, %r9477, 13;
	mov.b64 	%rd11462, {%r9479, %r9478};
	shf.l.wrap.b32 	%r9480, %r9476, %r9477, 3;
	shf.l.wrap.b32 	%r9481, %r9477, %r9476, 3;
	mov.b64 	%rd11463, {%r9481, %r9480};
	xor.b64  	%rd11464, %rd11462, %rd11463;
	shr.u64 	%rd11465, %rd11443, 6;
	xor.b64  	%rd11466, %rd11464, %rd11465;
	add.s64 	%rd11467, %rd11461, %rd11261;
	add.s64 	%rd11468, %rd11467, %rd11378;
	add.s64 	%rd11469, %rd11468, %rd11466;
	shf.l.wrap.b32 	%r9482, %r9357, %r9356, 31;
	shf.l.wrap.b32 	%r9483, %r9356, %r9357, 31;
	mov.b64 	%rd11470, {%r9483, %r9482};
	shf.l.wrap.b32 	%r9484, %r9357, %r9356, 24;
	shf.l.wrap.b32 	%r9485, %r9356, %r9357, 24;
	mov.b64 	%rd11471, {%r9485, %r9484};
	xor.b64  	%rd11472, %rd11470, %rd11471;
	shr.u64 	%rd11473, %rd11287, 7;
	xor.b64  	%rd11474, %rd11472, %rd11473;
	mov.b64 	{%r9486, %r9487}, %rd11456;
	shf.l.wrap.b32 	%r9488, %r9487, %r9486, 13;
	shf.l.wrap.b32 	%r9489, %r9486, %r9487, 13;
	mov.b64 	%rd11475, {%r9489, %r9488};
	shf.l.wrap.b32 	%r9490, %r9486, %r9487, 3;
	shf.l.wrap.b32 	%r9491, %r9487, %r9486, 3;
	mov.b64 	%rd11476, {%r9491, %r9490};
	xor.b64  	%rd11477, %rd11475, %rd11476;
	shr.u64 	%rd11478, %rd11456, 6;
	xor.b64  	%rd11479, %rd11477, %rd11478;
	add.s64 	%rd11480, %rd11474, %rd11274;
	add.s64 	%rd11481, %rd11480, %rd11391;
	add.s64 	%rd11482, %rd11481, %rd11479;
	shf.l.wrap.b32 	%r9492, %r9367, %r9366, 31;
	shf.l.wrap.b32 	%r9493, %r9366, %r9367, 31;
	mov.b64 	%rd11483, {%r9493, %r9492};
	shf.l.wrap.b32 	%r9494, %r9367, %r9366, 24;
	shf.l.wrap.b32 	%r9495, %r9366, %r9367, 24;
	mov.b64 	%rd11484, {%r9495, %r9494};
	xor.b64  	%rd11485, %rd11483, %rd11484;
	shr.u64 	%rd11486, %rd11300, 7;
	xor.b64  	%rd11487, %rd11485, %rd11486;
	mov.b64 	{%r9496, %r9497}, %rd11469;
	shf.l.wrap.b32 	%r9498, %r9497, %r9496, 13;
	shf.l.wrap.b32 	%r9499, %r9496, %r9497, 13;
	mov.b64 	%rd11488, {%r9499, %r9498};
	shf.l.wrap.b32 	%r9500, %r9496, %r9497, 3;
	shf.l.wrap.b32 	%r9501, %r9497, %r9496, 3;
	mov.b64 	%rd11489, {%r9501, %r9500};
	xor.b64  	%rd11490, %rd11488, %rd11489;
	shr.u64 	%rd11491, %rd11469, 6;
	xor.b64  	%rd11492, %rd11490, %rd11491;
	add.s64 	%rd11493, %rd11487, %rd11287;
	add.s64 	%rd11494, %rd11493, %rd11404;
	add.s64 	%rd11495, %rd11494, %rd11492;
	shf.l.wrap.b32 	%r9502, %r9377, %r9376, 31;
	shf.l.wrap.b32 	%r9503, %r9376, %r9377, 31;
	mov.b64 	%rd11496, {%r9503, %r9502};
	shf.l.wrap.b32 	%r9504, %r9377, %r9376, 24;
	shf.l.wrap.b32 	%r9505, %r9376, %r9377, 24;
	mov.b64 	%rd11497, {%r9505, %r9504};
	xor.b64  	%rd11498, %rd11496, %rd11497;
	shr.u64 	%rd11499, %rd11313, 7;
	xor.b64  	%rd11500, %rd11498, %rd11499;
	mov.b64 	{%r9506, %r9507}, %rd11482;
	shf.l.wrap.b32 	%r9508, %r9507, %r9506, 13;
	shf.l.wrap.b32 	%r9509, %r9506, %r9507, 13;
	mov.b64 	%rd11501, {%r9509, %r9508};
	shf.l.wrap.b32 	%r9510, %r9506, %r9507, 3;
	shf.l.wrap.b32 	%r9511, %r9507, %r9506, 3;
	mov.b64 	%rd11502, {%r9511, %r9510};
	xor.b64  	%rd11503, %rd11501, %rd11502;
	shr.u64 	%rd11504, %rd11482, 6;
	xor.b64  	%rd11505, %rd11503, %rd11504;
	add.s64 	%rd11506, %rd11500, %rd11300;
	add.s64 	%rd11507, %rd11506, %rd11417;
	add.s64 	%rd11508, %rd11507, %rd11505;
	shf.l.wrap.b32 	%r9512, %r9387, %r9386, 31;
	shf.l.wrap.b32 	%r9513, %r9386, %r9387, 31;
	mov.b64 	%rd11509, {%r9513, %r9512};
	shf.l.wrap.b32 	%r9514, %r9387, %r9386, 24;
	shf.l.wrap.b32 	%r9515, %r9386, %r9387, 24;
	mov.b64 	%rd11510, {%r9515, %r9514};
	xor.b64  	%rd11511, %rd11509, %rd11510;
	shr.u64 	%rd11512, %rd11326, 7;
	xor.b64  	%rd11513, %rd11511, %rd11512;
	mov.b64 	{%r9516, %r9517}, %rd11495;
	shf.l.wrap.b32 	%r9518, %r9517, %r9516, 13;
	shf.l.wrap.b32 	%r9519, %r9516, %r9517, 13;
	mov.b64 	%rd11514, {%r9519, %r9518};
	shf.l.wrap.b32 	%r9520, %r9516, %r9517, 3;
	shf.l.wrap.b32 	%r9521, %r9517, %r9516, 3;
	mov.b64 	%rd11515, {%r9521, %r9520};
	xor.b64  	%rd11516, %rd11514, %rd11515;
	shr.u64 	%rd11517, %rd11495, 6;
	xor.b64  	%rd11518, %rd11516, %rd11517;
	add.s64 	%rd11519, %rd11513, %rd11313;
	add.s64 	%rd11520, %rd11519, %rd11430;
	add.s64 	%rd11521, %rd11520, %rd11518;
	shf.l.wrap.b32 	%r9522, %r9397, %r9396, 31;
	shf.l.wrap.b32 	%r9523, %r9396, %r9397, 31;
	mov.b64 	%rd11522, {%r9523, %r9522};
	shf.l.wrap.b32 	%r9524, %r9397, %r9396, 24;
	shf.l.wrap.b32 	%r9525, %r9396, %r9397, 24;
	mov.b64 	%rd11523, {%r9525, %r9524};
	xor.b64  	%rd11524, %rd11522, %rd11523;
	shr.u64 	%rd11525, %rd11339, 7;
	xor.b64  	%rd11526, %rd11524, %rd11525;
	mov.b64 	{%r9526, %r9527}, %rd11508;
	shf.l.wrap.b32 	%r9528, %r9527, %r9526, 13;
	shf.l.wrap.b32 	%r9529, %r9526, %r9527, 13;
	mov.b64 	%rd11527, {%r9529, %r9528};
	shf.l.wrap.b32 	%r9530, %r9526, %r9527, 3;
	shf.l.wrap.b32 	%r9531, %r9527, %r9526, 3;
	mov.b64 	%rd11528, {%r9531, %r9530};
	xor.b64  	%rd11529, %rd11527, %rd11528;
	shr.u64 	%rd11530, %rd11508, 6;
	xor.b64  	%rd11531, %rd11529, %rd11530;
	add.s64 	%rd11532, %rd11526, %rd11326;
	add.s64 	%rd11533, %rd11532, %rd11443;
	add.s64 	%rd11534, %rd11533, %rd11531;
	shf.l.wrap.b32 	%r9532, %r9407, %r9406, 31;
	shf.l.wrap.b32 	%r9533, %r9406, %r9407, 31;
	mov.b64 	%rd11535, {%r9533, %r9532};
	shf.l.wrap.b32 	%r9534, %r9407, %r9406, 24;
	shf.l.wrap.b32 	%r9535, %r9406, %r9407, 24;
	mov.b64 	%rd11536, {%r9535, %r9534};
	xor.b64  	%rd11537, %rd11535, %rd11536;
	shr.u64 	%rd11538, %rd11352, 7;
	xor.b64  	%rd11539, %rd11537, %rd11538;
	mov.b64 	{%r9536, %r9537}, %rd11521;
	shf.l.wrap.b32 	%r9538, %r9537, %r9536, 13;
	shf.l.wrap.b32 	%r9539, %r9536, %r9537, 13;
	mov.b64 	%rd11540, {%r9539, %r9538};
	shf.l.wrap.b32 	%r9540, %r9536, %r9537, 3;
	shf.l.wrap.b32 	%r9541, %r9537, %r9536, 3;
	mov.b64 	%rd11541, {%r9541, %r9540};
	xor.b64  	%rd11542, %rd11540, %rd11541;
	shr.u64 	%rd11543, %rd11521, 6;
	xor.b64  	%rd11544, %rd11542, %rd11543;
	add.s64 	%rd11545, %rd11539, %rd11339;
	add.s64 	%rd11546, %rd11545, %rd11456;
	add.s64 	%rd11547, %rd11546, %rd11544;
	shf.l.wrap.b32 	%r9542, %r9417, %r9416, 31;
	shf.l.wrap.b32 	%r9543, %r9416, %r9417, 31;
	mov.b64 	%rd11548, {%r9543, %r9542};
	shf.l.wrap.b32 	%r9544, %r9417, %r9416, 24;
	shf.l.wrap.b32 	%r9545, %r9416, %r9417, 24;
	mov.b64 	%rd11549, {%r9545, %r9544};
	xor.b64  	%rd11550, %rd11548, %rd11549;
	shr.u64 	%rd11551, %rd11365, 7;
	xor.b64  	%rd11552, %rd11550, %rd11551;
	mov.b64 	{%r9546, %r9547}, %rd11534;
	shf.l.wrap.b32 	%r9548, %r9547, %r9546, 13;
	shf.l.wrap.b32 	%r9549, %r9546, %r9547, 13;
	mov.b64 	%rd11553, {%r9549, %r9548};
	shf.l.wrap.b32 	%r9550, %r9546, %r9547, 3;
	shf.l.wrap.b32 	%r9551, %r9547, %r9546, 3;
	mov.b64 	%rd11554, {%r9551, %r9550};
	xor.b64  	%rd11555, %rd11553, %rd11554;
	shr.u64 	%rd11556, %rd11534, 6;
	xor.b64  	%rd11557, %rd11555, %rd11556;
	add.s64 	%rd11558, %rd11552, %rd11352;
	add.s64 	%rd11559, %rd11558, %rd11469;
	add.s64 	%rd11560, %rd11559, %rd11557;
	shf.l.wrap.b32 	%r9552, %r9427, %r9426, 31;
	shf.l.wrap.b32 	%r9553, %r9426, %r9427, 31;
	mov.b64 	%rd11561, {%r9553, %r9552};
	shf.l.wrap.b32 	%r9554, %r9427, %r9426, 24;
	shf.l.wrap.b32 	%r9555, %r9426, %r9427, 24;
	mov.b64 	%rd11562, {%r9555, %r9554};
	xor.b64  	%rd11563, %rd11561, %rd11562;
	shr.u64 	%rd11564, %rd11378, 7;
	xor.b64  	%rd11565, %rd11563, %rd11564;
	mov.b64 	{%r9556, %r9557}, %rd11547;
	shf.l.wrap.b32 	%r9558, %r9557, %r9556, 13;
	shf.l.wrap.b32 	%r9559, %r9556, %r9557, 13;
	mov.b64 	%rd11566, {%r9559, %r9558};
	shf.l.wrap.b32 	%r9560, %r9556, %r9557, 3;
	shf.l.wrap.b32 	%r9561, %r9557, %r9556, 3;
	mov.b64 	%rd11567, {%r9561, %r9560};
	xor.b64  	%rd11568, %rd11566, %rd11567;
	shr.u64 	%rd11569, %rd11547, 6;
	xor.b64  	%rd11570, %rd11568, %rd11569;
	add.s64 	%rd11571, %rd11565, %rd11365;
	add.s64 	%rd11572, %rd11571, %rd11482;
	add.s64 	%rd11573, %rd11572, %rd11570;
	shf.l.wrap.b32 	%r9562, %r9437, %r9436, 31;
	shf.l.wrap.b32 	%r9563, %r9436, %r9437, 31;
	mov.b64 	%rd11574, {%r9563, %r9562};
	shf.l.wrap.b32 	%r9564, %r9437, %r9436, 24;
	shf.l.wrap.b32 	%r9565, %r9436, %r9437, 24;
	mov.b64 	%rd11575, {%r9565, %r9564};
	xor.b64  	%rd11576, %rd11574, %rd11575;
	shr.u64 	%rd11577, %rd11391, 7;
	xor.b64  	%rd11578, %rd11576, %rd11577;
	mov.b64 	{%r9566, %r9567}, %rd11560;
	shf.l.wrap.b32 	%r9568, %r9567, %r9566, 13;
	shf.l.wrap.b32 	%r9569, %r9566, %r9567, 13;
	mov.b64 	%rd11579, {%r9569, %r9568};
	shf.l.wrap.b32 	%r9570, %r9566, %r9567, 3;
	shf.l.wrap.b32 	%r9571, %r9567, %r9566, 3;
	mov.b64 	%rd11580, {%r9571, %r9570};
	xor.b64  	%rd11581, %rd11579, %rd11580;
	shr.u64 	%rd11582, %rd11560, 6;
	xor.b64  	%rd11583, %rd11581, %rd11582;
	add.s64 	%rd11584, %rd11578, %rd11378;
	add.s64 	%rd11585, %rd11584, %rd11495;
	add.s64 	%rd11586, %rd11585, %rd11583;
	shf.l.wrap.b32 	%r9572, %r9447, %r9446, 31;
	shf.l.wrap.b32 	%r9573, %r9446, %r9447, 31;
	mov.b64 	%rd11587, {%r9573, %r9572};
	shf.l.wrap.b32 	%r9574, %r9447, %r9446, 24;
	shf.l.wrap.b32 	%r9575, %r9446, %r9447, 24;
	mov.b64 	%rd11588, {%r9575, %r9574};
	xor.b64  	%rd11589, %rd11587, %rd11588;
	shr.u64 	%rd11590, %rd11404, 7;
	xor.b64  	%rd11591, %rd11589, %rd11590;
	mov.b64 	{%r9576, %r9577}, %rd11573;
	shf.l.wrap.b32 	%r9578, %r9577, %r9576, 13;
	shf.l.wrap.b32 	%r9579, %r9576, %r9577, 13;
	mov.b64 	%rd11592, {%r9579, %r9578};
	shf.l.wrap.b32 	%r9580, %r9576, %r9577, 3;
	shf.l.wrap.b32 	%r9581, %r9577, %r9576, 3;
	mov.b64 	%rd11593, {%r9581, %r9580};
	xor.b64  	%rd11594, %rd11592, %rd11593;
	shr.u64 	%rd11595, %rd11573, 6;
	xor.b64  	%rd11596, %rd11594, %rd11595;
	add.s64 	%rd11597, %rd11591, %rd11391;
	add.s64 	%rd11598, %rd11597, %rd11508;
	add.s64 	%rd11599, %rd11598, %rd11596;
	shf.l.wrap.b32 	%r9582, %r9457, %r9456, 31;
	shf.l.wrap.b32 	%r9583, %r9456, %r9457, 31;
	mov.b64 	%rd11600, {%r9583, %r9582};
	shf.l.wrap.b32 	%r9584, %r9457, %r9456, 24;
	shf.l.wrap.b32 	%r9585, %r9456, %r9457, 24;
	mov.b64 	%rd11601, {%r9585, %r9584};
	xor.b64  	%rd11602, %rd11600, %rd11601;
	shr.u64 	%rd11603, %rd11417, 7;
	xor.b64  	%rd11604, %rd11602, %rd11603;
	mov.b64 	{%r9586, %r9587}, %rd11586;
	shf.l.wrap.b32 	%r9588, %r9587, %r9586, 13;
	shf.l.wrap.b32 	%r9589, %r9586, %r9587, 13;
	mov.b64 	%rd11605, {%r9589, %r9588};
	shf.l.wrap.b32 	%r9590, %r9586, %r9587, 3;
	shf.l.wrap.b32 	%r9591, %r9587, %r9586, 3;
	mov.b64 	%rd11606, {%r9591, %r9590};
	xor.b64  	%rd11607, %rd11605, %rd11606;
	shr.u64 	%rd11608, %rd11586, 6;
	xor.b64  	%rd11609, %rd11607, %rd11608;
	add.s64 	%rd11610, %rd11604, %rd11404;
	add.s64 	%rd11611, %rd11610, %rd11521;
	add.s64 	%rd11612, %rd11611, %rd11609;
	shf.l.wrap.b32 	%r9592, %r9467, %r9466, 31;
	shf.l.wrap.b32 	%r9593, %r9466, %r9467, 31;
	mov.b64 	%rd11613, {%r9593, %r9592};
	shf.l.wrap.b32 	%r9594, %r9467, %r9466, 24;
	shf.l.wrap.b32 	%r9595, %r9466, %r9467, 24;
	mov.b64 	%rd11614, {%r9595, %r9594};
	xor.b64  	%rd11615, %rd11613, %rd11614;
	shr.u64 	%rd11616, %rd11430, 7;
	xor.b64  	%rd11617, %rd11615, %rd11616;
	mov.b64 	{%r9596, %r9597}, %rd11599;
	shf.l.wrap.b32 	%r9598, %r9597, %r9596, 13;
	shf.l.wrap.b32 	%r9599, %r9596, %r9597, 13;
	mov.b64 	%rd11618, {%r9599, %r9598};
	shf.l.wrap.b32 	%r9600, %r9596, %r9597, 3;
	shf.l.wrap.b32 	%r9601, %r9597, %r9596, 3;
	mov.b64 	%rd11619, {%r9601, %r9600};
	xor.b64  	%rd11620, %rd11618, %rd11619;
	shr.u64 	%rd11621, %rd11599, 6;
	xor.b64  	%rd11622, %rd11620, %rd11621;
	add.s64 	%rd11623, %rd11617, %rd11417;
	add.s64 	%rd11624, %rd11623, %rd11534;
	add.s64 	%rd11625, %rd11624, %rd11622;
	shf.l.wrap.b32 	%r9602, %r9477, %r9476, 31;
	shf.l.wrap.b32 	%r9603, %r9476, %r9477, 31;
	mov.b64 	%rd11626, {%r9603, %r9602};
	shf.l.wrap.b32 	%r9604, %r9477, %r9476, 24;
	shf.l.wrap.b32 	%r9605, %r9476, %r9477, 24;
	mov.b64 	%rd11627, {%r9605, %r9604};
	xor.b64  	%rd11628, %rd11626, %rd11627;
	shr.u64 	%rd11629, %rd11443, 7;
	xor.b64  	%rd11630, %rd11628, %rd11629;
	mov.b64 	{%r9606, %r9607}, %rd11612;
	shf.l.wrap.b32 	%r9608, %r9607, %r9606, 13;
	shf.l.wrap.b32 	%r9609, %r9606, %r9607, 13;
	mov.b64 	%rd11631, {%r9609, %r9608};
	shf.l.wrap.b32 	%r9610, %r9606, %r9607, 3;
	shf.l.wrap.b32 	%r9611, %r9607, %r9606, 3;
	mov.b64 	%rd11632, {%r9611, %r9610};
	xor.b64  	%rd11633, %rd11631, %rd11632;
	shr.u64 	%rd11634, %rd11612, 6;
	xor.b64  	%rd11635, %rd11633, %rd11634;
	add.s64 	%rd11636, %rd11630, %rd11430;
	add.s64 	%rd11637, %rd11636, %rd11547;
	add.s64 	%rd11638, %rd11637, %rd11635;
	shf.l.wrap.b32 	%r9612, %r9487, %r9486, 31;
	shf.l.wrap.b32 	%r9613, %r9486, %r9487, 31;
	mov.b64 	%rd11639, {%r9613, %r9612};
	shf.l.wrap.b32 	%r9614, %r9487, %r9486, 24;
	shf.l.wrap.b32 	%r9615, %r9486, %r9487, 24;
	mov.b64 	%rd11640, {%r9615, %r9614};
	xor.b64  	%rd11641, %rd11639, %rd11640;
	shr.u64 	%rd11642, %rd11456, 7;
	xor.b64  	%rd11643, %rd11641, %rd11642;
	mov.b64 	{%r9616, %r9617}, %rd11625;
	shf.l.wrap.b32 	%r9618, %r9617, %r9616, 13;
	shf.l.wrap.b32 	%r9619, %r9616, %r9617, 13;
	mov.b64 	%rd11644, {%r9619, %r9618};
	shf.l.wrap.b32 	%r9620, %r9616, %r9617, 3;
	shf.l.wrap.b32 	%r9621, %r9617, %r9616, 3;
	mov.b64 	%rd11645, {%r9621, %r9620};
	xor.b64  	%rd11646, %rd11644, %rd11645;
	shr.u64 	%rd11647, %rd11625, 6;
	xor.b64  	%rd11648, %rd11646, %rd11647;
	add.s64 	%rd11649, %rd11643, %rd11443;
	add.s64 	%rd11650, %rd11649, %rd11560;
	add.s64 	%rd11651, %rd11650, %rd11648;
	shf.l.wrap.b32 	%r9622, %r9497, %r9496, 31;
	shf.l.wrap.b32 	%r9623, %r9496, %r9497, 31;
	mov.b64 	%rd11652, {%r9623, %r9622};
	shf.l.wrap.b32 	%r9624, %r9497, %r9496, 24;
	shf.l.wrap.b32 	%r9625, %r9496, %r9497, 24;
	mov.b64 	%rd11653, {%r9625, %r9624};
	xor.b64  	%rd11654, %rd11652, %rd11653;
	shr.u64 	%rd11655, %rd11469, 7;
	xor.b64  	%rd11656, %rd11654, %rd11655;
	mov.b64 	{%r9626, %r9627}, %rd11638;
	shf.l.wrap.b32 	%r9628, %r9627, %r9626, 13;
	shf.l.wrap.b32 	%r9629, %r9626, %r9627, 13;
	mov.b64 	%rd11657, {%r9629, %r9628};
	shf.l.wrap.b32 	%r9630, %r9626, %r9627, 3;
	shf.l.wrap.b32 	%r9631, %r9627, %r9626, 3;
	mov.b64 	%rd11658, {%r9631, %r9630};
	xor.b64  	%rd11659, %rd11657, %rd11658;
	shr.u64 	%rd11660, %rd11638, 6;
	xor.b64  	%rd11661, %rd11659, %rd11660;
	add.s64 	%rd11662, %rd11656, %rd11456;
	add.s64 	%rd11663, %rd11662, %rd11573;
	add.s64 	%rd11664, %rd11663, %rd11661;
	shf.l.wrap.b32 	%r9632, %r9507, %r9506, 31;
	shf.l.wrap.b32 	%r9633, %r9506, %r9507, 31;
	mov.b64 	%rd11665, {%r9633, %r9632};
	shf.l.wrap.b32 	%r9634, %r9507, %r9506, 24;
	shf.l.wrap.b32 	%r9635, %r9506, %r9507, 24;
	mov.b64 	%rd11666, {%r9635, %r9634};
	xor.b64  	%rd11667, %rd11665, %rd11666;
	shr.u64 	%rd11668, %rd11482, 7;
	xor.b64  	%rd11669, %rd11667, %rd11668;
	mov.b64 	{%r9636, %r9637}, %rd11651;
	shf.l.wrap.b32 	%r9638, %r9637, %r9636, 13;
	shf.l.wrap.b32 	%r9639, %r9636, %r9637, 13;
	mov.b64 	%rd11670, {%r9639, %r9638};
	shf.l.wrap.b32 	%r9640, %r9636, %r9637, 3;
	shf.l.wrap.b32 	%r9641, %r9637, %r9636, 3;
	mov.b64 	%rd11671, {%r9641, %r9640};
	xor.b64  	%rd11672, %rd11670, %rd11671;
	shr.u64 	%rd11673, %rd11651, 6;
	xor.b64  	%rd11674, %rd11672, %rd11673;
	add.s64 	%rd11675, %rd11669, %rd11469;
	add.s64 	%rd11676, %rd11675, %rd11586;
	add.s64 	%rd11677, %rd11676, %rd11674;
	shf.l.wrap.b32 	%r9642, %r9517, %r9516, 31;
	shf.l.wrap.b32 	%r9643, %r9516, %r9517, 31;
	mov.b64 	%rd11678, {%r9643, %r9642};
	shf.l.wrap.b32 	%r9644, %r9517, %r9516, 24;
	shf.l.wrap.b32 	%r9645, %r9516, %r9517, 24;
	mov.b64 	%rd11679, {%r9645, %r9644};
	xor.b64  	%rd11680, %rd11678, %rd11679;
	shr.u64 	%rd11681, %rd11495, 7;
	xor.b64  	%rd11682, %rd11680, %rd11681;
	mov.b64 	{%r9646, %r9647}, %rd11664;
	shf.l.wrap.b32 	%r9648, %r9647, %r9646, 13;
	shf.l.wrap.b32 	%r9649, %r9646, %r9647, 13;
	mov.b64 	%rd11683, {%r9649, %r9648};
	shf.l.wrap.b32 	%r9650, %r9646, %r9647, 3;
	shf.l.wrap.b32 	%r9651, %r9647, %r9646, 3;
	mov.b64 	%rd11684, {%r9651, %r9650};
	xor.b64  	%rd11685, %rd11683, %rd11684;
	shr.u64 	%rd11686, %rd11664, 6;
	xor.b64  	%rd11687, %rd11685, %rd11686;
	add.s64 	%rd11688, %rd11682, %rd11482;
	add.s64 	%rd11689, %rd11688, %rd11599;
	add.s64 	%rd11690, %rd11689, %rd11687;
	shf.l.wrap.b32 	%r9652, %r9527, %r9526, 31;
	shf.l.wrap.b32 	%r9653, %r9526, %r9527, 31;
	mov.b64 	%rd11691, {%r9653, %r9652};
	shf.l.wrap.b32 	%r9654, %r9527, %r9526, 24;
	shf.l.wrap.b32 	%r9655, %r9526, %r9527, 24;
	mov.b64 	%rd11692, {%r9655, %r9654};
	xor.b64  	%rd11693, %rd11691, %rd11692;
	shr.u64 	%rd11694, %rd11508, 7;
	xor.b64  	%rd11695, %rd11693, %rd11694;
	mov.b64 	{%r9656, %r9657}, %rd11677;
	shf.l.wrap.b32 	%r9658, %r9657, %r9656, 13;
	shf.l.wrap.b32 	%r9659, %r9656, %r9657, 13;
	mov.b64 	%rd11696, {%r9659, %r9658};
	shf.l.wrap.b32 	%r9660, %r9656, %r9657, 3;
	shf.l.wrap.b32 	%r9661, %r9657, %r9656, 3;
	mov.b64 	%rd11697, {%r9661, %r9660};
	xor.b64  	%rd11698, %rd11696, %rd11697;
	shr.u64 	%rd11699, %rd11677, 6;
	xor.b64  	%rd11700, %rd11698, %rd11699;
	add.s64 	%rd11701, %rd11695, %rd11495;
	add.s64 	%rd11702, %rd11701, %rd11612;
	add.s64 	%rd11703, %rd11702, %rd11700;
	shf.l.wrap.b32 	%r9662, %r9537, %r9536, 31;
	shf.l.wrap.b32 	%r9663, %r9536, %r9537, 31;
	mov.b64 	%rd11704, {%r9663, %r9662};
	shf.l.wrap.b32 	%r9664, %r9537, %r9536, 24;
	shf.l.wrap.b32 	%r9665, %r9536, %r9537, 24;
	mov.b64 	%rd11705, {%r9665, %r9664};
	xor.b64  	%rd11706, %rd11704, %rd11705;
	shr.u64 	%rd11707, %rd11521, 7;
	xor.b64  	%rd11708, %rd11706, %rd11707;
	mov.b64 	{%r9666, %r9667}, %rd11690;
	shf.l.wrap.b32 	%r9668, %r9667, %r9666, 13;
	shf.l.wrap.b32 	%r9669, %r9666, %r9667, 13;
	mov.b64 	%rd11709, {%r9669, %r9668};
	shf.l.wrap.b32 	%r9670, %r9666, %r9667, 3;
	shf.l.wrap.b32 	%r9671, %r9667, %r9666, 3;
	mov.b64 	%rd11710, {%r9671, %r9670};
	xor.b64  	%rd11711, %rd11709, %rd11710;
	shr.u64 	%rd11712, %rd11690, 6;
	xor.b64  	%rd11713, %rd11711, %rd11712;
	add.s64 	%rd11714, %rd11708, %rd11508;
	add.s64 	%rd11715, %rd11714, %rd11625;
	add.s64 	%rd11716, %rd11715, %rd11713;
	shf.l.wrap.b32 	%r9672, %r9547, %r9546, 31;
	shf.l.wrap.b32 	%r9673, %r9546, %r9547, 31;
	mov.b64 	%rd11717, {%r9673, %r9672};
	shf.l.wrap.b32 	%r9674, %r9547, %r9546, 24;
	shf.l.wrap.b32 	%r9675, %r9546, %r9547, 24;
	mov.b64 	%rd11718, {%r9675, %r9674};
	xor.b64  	%rd11719, %rd11717, %rd11718;
	shr.u64 	%rd11720, %rd11534, 7;
	xor.b64  	%rd11721, %rd11719, %rd11720;
	mov.b64 	{%r9676, %r9677}, %rd11703;
	shf.l.wrap.b32 	%r9678, %r9677, %r9676, 13;
	shf.l.wrap.b32 	%r9679, %r9676, %r9677, 13;
	mov.b64 	%rd11722, {%r9679, %r9678};
	shf.l.wrap.b32 	%r9680, %r9676, %r9677, 3;
	shf.l.wrap.b32 	%r9681, %r9677, %r9676, 3;
	mov.b64 	%rd11723, {%r9681, %r9680};
	xor.b64  	%rd11724, %rd11722, %rd11723;
	shr.u64 	%rd11725, %rd11703, 6;
	xor.b64  	%rd11726, %rd11724, %rd11725;
	add.s64 	%rd11727, %rd11721, %rd11521;
	add.s64 	%rd11728, %rd11727, %rd11638;
	add.s64 	%rd11729, %rd11728, %rd11726;
	shf.l.wrap.b32 	%r9682, %r9557, %r9556, 31;
	shf.l.wrap.b32 	%r9683, %r9556, %r9557, 31;
	mov.b64 	%rd11730, {%r9683, %r9682};
	shf.l.wrap.b32 	%r9684, %r9557, %r9556, 24;
	shf.l.wrap.b32 	%r9685, %r9556, %r9557, 24;
	mov.b64 	%rd11731, {%r9685, %r9684};
	xor.b64  	%rd11732, %rd11730, %rd11731;
	shr.u64 	%rd11733, %rd11547, 7;
	xor.b64  	%rd11734, %rd11732, %rd11733;
	mov.b64 	{%r9686, %r9687}, %rd11716;
	shf.l.wrap.b32 	%r9688, %r9687, %r9686, 13;
	shf.l.wrap.b32 	%r9689, %r9686, %r9687, 13;
	mov.b64 	%rd11735, {%r9689, %r9688};
	shf.l.wrap.b32 	%r9690, %r9686, %r9687, 3;
	shf.l.wrap.b32 	%r9691, %r9687, %r9686, 3;
	mov.b64 	%rd11736, {%r9691, %r9690};
	xor.b64  	%rd11737, %rd11735, %rd11736;
	shr.u64 	%rd11738, %rd11716, 6;
	xor.b64  	%rd11739, %rd11737, %rd11738;
	add.s64 	%rd11740, %rd11734, %rd11534;
	add.s64 	%rd11741, %rd11740, %rd11651;
	add.s64 	%rd11742, %rd11741, %rd11739;
	shf.l.wrap.b32 	%r9692, %r9567, %r9566, 31;
	shf.l.wrap.b32 	%r9693, %r9566, %r9567, 31;
	mov.b64 	%rd11743, {%r9693, %r9692};
	shf.l.wrap.b32 	%r9694, %r9567, %r9566, 24;
	shf.l.wrap.b32 	%r9695, %r9566, %r9567, 24;
	mov.b64 	%rd11744, {%r9695, %r9694};
	xor.b64  	%rd11745, %rd11743, %rd11744;
	shr.u64 	%rd11746, %rd11560, 7;
	xor.b64  	%rd11747, %rd11745, %rd11746;
	mov.b64 	{%r9696, %r9697}, %rd11729;
	shf.l.wrap.b32 	%r9698, %r9697, %r9696, 13;
	shf.l.wrap.b32 	%r9699, %r9696, %r9697, 13;
	mov.b64 	%rd11748, {%r9699, %r9698};
	shf.l.wrap.b32 	%r9700, %r9696, %r9697, 3;
	shf.l.wrap.b32 	%r9701, %r9697, %r9696, 3;
	mov.b64 	%rd11749, {%r9701, %r9700};
	xor.b64  	%rd11750, %rd11748, %rd11749;
	shr.u64 	%rd11751, %rd11729, 6;
	xor.b64  	%rd11752, %rd11750, %rd11751;
	add.s64 	%rd11753, %rd11747, %rd11547;
	add.s64 	%rd11754, %rd11753, %rd11664;
	add.s64 	%rd11755, %rd11754, %rd11752;
	shf.l.wrap.b32 	%r9702, %r9577, %r9576, 31;
	shf.l.wrap.b32 	%r9703, %r9576, %r9577, 31;
	mov.b64 	%rd11756, {%r9703, %r9702};
	shf.l.wrap.b32 	%r9704, %r9577, %r9576, 24;
	shf.l.wrap.b32 	%r9705, %r9576, %r9577, 24;
	mov.b64 	%rd11757, {%r9705, %r9704};
	xor.b64  	%rd11758, %rd11756, %rd11757;
	shr.u64 	%rd11759, %rd11573, 7;
	xor.b64  	%rd11760, %rd11758, %rd11759;
	mov.b64 	{%r9706, %r9707}, %rd11742;
	shf.l.wrap.b32 	%r9708, %r9707, %r9706, 13;
	shf.l.wrap.b32 	%r9709, %r9706, %r9707, 13;
	mov.b64 	%rd11761, {%r9709, %r9708};
	shf.l.wrap.b32 	%r9710, %r9706, %r9707, 3;
	shf.l.wrap.b32 	%r9711, %r9707, %r9706, 3;
	mov.b64 	%rd11762, {%r9711, %r9710};
	xor.b64  	%rd11763, %rd11761, %rd11762;
	shr.u64 	%rd11764, %rd11742, 6;
	xor.b64  	%rd11765, %rd11763, %rd11764;
	add.s64 	%rd11766, %rd11760, %rd11560;
	add.s64 	%rd11767, %rd11766, %rd11677;
	add.s64 	%rd11768, %rd11767, %rd11765;
	shf.l.wrap.b32 	%r9712, %r9587, %r9586, 31;
	shf.l.wrap.b32 	%r9713, %r9586, %r9587, 31;
	mov.b64 	%rd11769, {%r9713, %r9712};
	shf.l.wrap.b32 	%r9714, %r9587, %r9586, 24;
	shf.l.wrap.b32 	%r9715, %r9586, %r9587, 24;
	mov.b64 	%rd11770, {%r9715, %r9714};
	xor.b64  	%rd11771, %rd11769, %rd11770;
	shr.u64 	%rd11772, %rd11586, 7;
	xor.b64  	%rd11773, %rd11771, %rd11772;
	mov.b64 	{%r9716, %r9717}, %rd11755;
	shf.l.wrap.b32 	%r9718, %r9717, %r9716, 13;
	shf.l.wrap.b32 	%r9719, %r9716, %r9717, 13;
	mov.b64 	%rd11774, {%r9719, %r9718};
	shf.l.wrap.b32 	%r9720, %r9716, %r9717, 3;
	shf.l.wrap.b32 	%r9721, %r9717, %r9716, 3;
	mov.b64 	%rd11775, {%r9721, %r9720};
	xor.b64  	%rd11776, %rd11774, %rd11775;
	shr.u64 	%rd11777, %rd11755, 6;
	xor.b64  	%rd11778, %rd11776, %rd11777;
	add.s64 	%rd11779, %rd11773, %rd11573;
	add.s64 	%rd11780, %rd11779, %rd11690;
	add.s64 	%rd11781, %rd11780, %rd11778;
	shf.l.wrap.b32 	%r9722, %r9597, %r9596, 31;
	shf.l.wrap.b32 	%r9723, %r9596, %r9597, 31;
	mov.b64 	%rd11782, {%r9723, %r9722};
	shf.l.wrap.b32 	%r9724, %r9597, %r9596, 24;
	shf.l.wrap.b32 	%r9725, %r9596, %r9597, 24;
	mov.b64 	%rd11783, {%r9725, %r9724};
	xor.b64  	%rd11784, %rd11782, %rd11783;
	shr.u64 	%rd11785, %rd11599, 7;
	xor.b64  	%rd11786, %rd11784, %rd11785;
	mov.b64 	{%r9726, %r9727}, %rd11768;
	shf.l.wrap.b32 	%r9728, %r9727, %r9726, 13;
	shf.l.wrap.b32 	%r9729, %r9726, %r9727, 13;
	mov.b64 	%rd11787, {%r9729, %r9728};
	shf.l.wrap.b32 	%r9730, %r9726, %r9727, 3;
	shf.l.wrap.b32 	%r9731, %r9727, %r9726, 3;
	mov.b64 	%rd11788, {%r9731, %r9730};
	xor.b64  	%rd11789, %rd11787, %rd11788;
	shr.u64 	%rd11790, %rd11768, 6;
	xor.b64  	%rd11791, %rd11789, %rd11790;
	add.s64 	%rd11792, %rd11786, %rd11586;
	add.s64 	%rd11793, %rd11792, %rd11703;
	add.s64 	%rd11794, %rd11793, %rd11791;
	shf.l.wrap.b32 	%r9732, %r9607, %r9606, 31;
	shf.l.wrap.b32 	%r9733, %r9606, %r9607, 31;
	mov.b64 	%rd11795, {%r9733, %r9732};
	shf.l.wrap.b32 	%r9734, %r9607, %r9606, 24;
	shf.l.wrap.b32 	%r9735, %r9606, %r9607, 24;
	mov.b64 	%rd11796, {%r9735, %r9734};
	xor.b64  	%rd11797, %rd11795, %rd11796;
	shr.u64 	%rd11798, %rd11612, 7;
	xor.b64  	%rd11799, %rd11797, %rd11798;
	mov.b64 	{%r9736, %r9737}, %rd11781;
	shf.l.wrap.b32 	%r9738, %r9737, %r9736, 13;
	shf.l.wrap.b32 	%r9739, %r9736, %r9737, 13;
	mov.b64 	%rd11800, {%r9739, %r9738};
	shf.l.wrap.b32 	%r9740, %r9736, %r9737, 3;
	shf.l.wrap.b32 	%r9741, %r9737, %r9736, 3;
	mov.b64 	%rd11801, {%r9741, %r9740};
	xor.b64  	%rd11802, %rd11800, %rd11801;
	shr.u64 	%rd11803, %rd11781, 6;
	xor.b64  	%rd11804, %rd11802, %rd11803;
	add.s64 	%rd11805, %rd11799, %rd11599;
	add.s64 	%rd11806, %rd11805, %rd11716;
	add.s64 	%rd11807, %rd11806, %rd11804;
	shf.l.wrap.b32 	%r9742, %r9617, %r9616, 31;
	shf.l.wrap.b32 	%r9743, %r9616, %r9617, 31;
	mov.b64 	%rd11808, {%r9743, %r9742};
	shf.l.wrap.b32 	%r9744, %r9617, %r9616, 24;
	shf.l.wrap.b32 	%r9745, %r9616, %r9617, 24;
	mov.b64 	%rd11809, {%r9745, %r9744};
	xor.b64  	%rd11810, %rd11808, %rd11809;
	shr.u64 	%rd11811, %rd11625, 7;
	xor.b64  	%rd11812, %rd11810, %rd11811;
	mov.b64 	{%r9746, %r9747}, %rd11794;
	shf.l.wrap.b32 	%r9748, %r9747, %r9746, 13;
	shf.l.wrap.b32 	%r9749, %r9746, %r9747, 13;
	mov.b64 	%rd11813, {%r9749, %r9748};
	shf.l.wrap.b32 	%r9750, %r9746, %r9747, 3;
	shf.l.wrap.b32 	%r9751, %r9747, %r9746, 3;
	mov.b64 	%rd11814, {%r9751, %r9750};
	xor.b64  	%rd11815, %rd11813, %rd11814;
	shr.u64 	%rd11816, %rd11794, 6;
	xor.b64  	%rd11817, %rd11815, %rd11816;
	add.s64 	%rd11818, %rd11812, %rd11612;
	add.s64 	%rd11819, %rd11818, %rd11729;
	add.s64 	%rd11820, %rd11819, %rd11817;
	shf.l.wrap.b32 	%r9752, %r9627, %r9626, 31;
	shf.l.wrap.b32 	%r9753, %r9626, %r9627, 31;
	mov.b64 	%rd11821, {%r9753, %r9752};
	shf.l.wrap.b32 	%r9754, %r9627, %r9626, 24;
	shf.l.wrap.b32 	%r9755, %r9626, %r9627, 24;
	mov.b64 	%rd11822, {%r9755, %r9754};
	xor.b64  	%rd11823, %rd11821, %rd11822;
	shr.u64 	%rd11824, %rd11638, 7;
	xor.b64  	%rd11825, %rd11823, %rd11824;
	mov.b64 	{%r9756, %r9757}, %rd11807;
	shf.l.wrap.b32 	%r9758, %r9757, %r9756, 13;
	shf.l.wrap.b32 	%r9759, %r9756, %r9757, 13;
	mov.b64 	%rd11826, {%r9759, %r9758};
	shf.l.wrap.b32 	%r9760, %r9756, %r9757, 3;
	shf.l.wrap.b32 	%r9761, %r9757, %r9756, 3;
	mov.b64 	%rd11827, {%r9761, %r9760};
	xor.b64  	%rd11828, %rd11826, %rd11827;
	shr.u64 	%rd11829, %rd11807, 6;
	xor.b64  	%rd11830, %rd11828, %rd11829;
	add.s64 	%rd11831, %rd11825, %rd11625;
	add.s64 	%rd11832, %rd11831, %rd11742;
	add.s64 	%rd11833, %rd11832, %rd11830;
	shf.l.wrap.b32 	%r9762, %r9637, %r9636, 31;
	shf.l.wrap.b32 	%r9763, %r9636, %r9637, 31;
	mov.b64 	%rd11834, {%r9763, %r9762};
	shf.l.wrap.b32 	%r9764, %r9637, %r9636, 24;
	shf.l.wrap.b32 	%r9765, %r9636, %r9637, 24;
	mov.b64 	%rd11835, {%r9765, %r9764};
	xor.b64  	%rd11836, %rd11834, %rd11835;
	shr.u64 	%rd11837, %rd11651, 7;
	xor.b64  	%rd11838, %rd11836, %rd11837;
	mov.b64 	{%r9766, %r9767}, %rd11820;
	shf.l.wrap.b32 	%r9768, %r9767, %r9766, 13;
	shf.l.wrap.b32 	%r9769, %r9766, %r9767, 13;
	mov.b64 	%rd11839, {%r9769, %r9768};
	shf.l.wrap.b32 	%r9770, %r9766, %r9767, 3;
	shf.l.wrap.b32 	%r9771, %r9767, %r9766, 3;
	mov.b64 	%rd11840, {%r9771, %r9770};
	xor.b64  	%rd11841, %rd11839, %rd11840;
	shr.u64 	%rd11842, %rd11820, 6;
	xor.b64  	%rd11843, %rd11841, %rd11842;
	add.s64 	%rd11844, %rd11838, %rd11638;
	add.s64 	%rd11845, %rd11844, %rd11755;
	add.s64 	%rd11846, %rd11845, %rd11843;
	shf.l.wrap.b32 	%r9772, %r9647, %r9646, 31;
	shf.l.wrap.b32 	%r9773, %r9646, %r9647, 31;
	mov.b64 	%rd11847, {%r9773, %r9772};
	shf.l.wrap.b32 	%r9774, %r9647, %r9646, 24;
	shf.l.wrap.b32 	%r9775, %r9646, %r9647, 24;
	mov.b64 	%rd11848, {%r9775, %r9774};
	xor.b64  	%rd11849, %rd11847, %rd11848;
	shr.u64 	%rd11850, %rd11664, 7;
	xor.b64  	%rd11851, %rd11849, %rd11850;
	mov.b64 	{%r9776, %r9777}, %rd11833;
	shf.l.wrap.b32 	%r9778, %r9777, %r9776, 13;
	shf.l.wrap.b32 	%r9779, %r9776, %r9777, 13;
	mov.b64 	%rd11852, {%r9779, %r9778};
	shf.l.wrap.b32 	%r9780, %r9776, %r9777, 3;
	shf.l.wrap.b32 	%r9781, %r9777, %r9776, 3;
	mov.b64 	%rd11853, {%r9781, %r9780};
	xor.b64  	%rd11854, %rd11852, %rd11853;
	shr.u64 	%rd11855, %rd11833, 6;
	xor.b64  	%rd11856, %rd11854, %rd11855;
	add.s64 	%rd11857, %rd11851, %rd11651;
	add.s64 	%rd11858, %rd11857, %rd11768;
	add.s64 	%rd11859, %rd11858, %rd11856;
	shf.l.wrap.b32 	%r9782, %r9657, %r9656, 31;
	shf.l.wrap.b32 	%r9783, %r9656, %r9657, 31;
	mov.b64 	%rd11860, {%r9783, %r9782};
	shf.l.wrap.b32 	%r9784, %r9657, %r9656, 24;
	shf.l.wrap.b32 	%r9785, %r9656, %r9657, 24;
	mov.b64 	%rd11861, {%r9785, %r9784};
	xor.b64  	%rd11862, %rd11860, %rd11861;
	shr.u64 	%rd11863, %rd11677, 7;
	xor.b64  	%rd11864, %rd11862, %rd11863;
	mov.b64 	{%r9786, %r9787}, %rd11846;
	shf.l.wrap.b32 	%r9788, %r9787, %r9786, 13;
	shf.l.wrap.b32 	%r9789, %r9786, %r9787, 13;
	mov.b64 	%rd11865, {%r9789, %r9788};
	shf.l.wrap.b32 	%r9790, %r9786, %r9787, 3;
	shf.l.wrap.b32 	%r9791, %r9787, %r9786, 3;
	mov.b64 	%rd11866, {%r9791, %r9790};
	xor.b64  	%rd11867, %rd11865, %rd11866;
	shr.u64 	%rd11868, %rd11846, 6;
	xor.b64  	%rd11869, %rd11867, %rd11868;
	add.s64 	%rd11870, %rd11864, %rd11664;
	add.s64 	%rd11871, %rd11870, %rd11781;
	add.s64 	%rd11872, %rd11871, %rd11869;
	shf.l.wrap.b32 	%r9792, %r9667, %r9666, 31;
	shf.l.wrap.b32 	%r9793, %r9666, %r9667, 31;
	mov.b64 	%rd11873, {%r9793, %r9792};
	shf.l.wrap.b32 	%r9794, %r9667, %r9666, 24;
	shf.l.wrap.b32 	%r9795, %r9666, %r9667, 24;
	mov.b64 	%rd11874, {%r9795, %r9794};
	xor.b64  	%rd11875, %rd11873, %rd11874;
	shr.u64 	%rd11876, %rd11690, 7;
	xor.b64  	%rd11877, %rd11875, %rd11876;
	mov.b64 	{%r9796, %r9797}, %rd11859;
	shf.l.wrap.b32 	%r9798, %r9797, %r9796, 13;
	shf.l.wrap.b32 	%r9799, %r9796, %r9797, 13;
	mov.b64 	%rd11878, {%r9799, %r9798};
	shf.l.wrap.b32 	%r9800, %r9796, %r9797, 3;
	shf.l.wrap.b32 	%r9801, %r9797, %r9796, 3;
	mov.b64 	%rd11879, {%r9801, %r9800};
	xor.b64  	%rd11880, %rd11878, %rd11879;
	shr.u64 	%rd11881, %rd11859, 6;
	xor.b64  	%rd11882, %rd11880, %rd11881;
	add.s64 	%rd11883, %rd11877, %rd11677;
	add.s64 	%rd11884, %rd11883, %rd11794;
	add.s64 	%rd11885, %rd11884, %rd11882;
	shf.l.wrap.b32 	%r9802, %r9677, %r9676, 31;
	shf.l.wrap.b32 	%r9803, %r9676, %r9677, 31;
	mov.b64 	%rd11886, {%r9803, %r9802};
	shf.l.wrap.b32 	%r9804, %r9677, %r9676, 24;
	shf.l.wrap.b32 	%r9805, %r9676, %r9677, 24;
	mov.b64 	%rd11887, {%r9805, %r9804};
	xor.b64  	%rd11888, %rd11886, %rd11887;
	shr.u64 	%rd11889, %rd11703, 7;
	xor.b64  	%rd11890, %rd11888, %rd11889;
	mov.b64 	{%r9806, %r9807}, %rd11872;
	shf.l.wrap.b32 	%r9808, %r9807, %r9806, 13;
	shf.l.wrap.b32 	%r9809, %r9806, %r9807, 13;
	mov.b64 	%rd11891, {%r9809, %r9808};
	shf.l.wrap.b32 	%r9810, %r9806, %r9807, 3;
	shf.l.wrap.b32 	%r9811, %r9807, %r9806, 3;
	mov.b64 	%rd11892, {%r9811, %r9810};
	xor.b64  	%rd11893, %rd11891, %rd11892;
	shr.u64 	%rd11894, %rd11872, 6;
	xor.b64  	%rd11895, %rd11893, %rd11894;
	add.s64 	%rd11896, %rd11890, %rd11690;
	add.s64 	%rd11897, %rd11896, %rd11807;
	add.s64 	%rd11898, %rd11897, %rd11895;
	shf.l.wrap.b32 	%r9812, %r9687, %r9686, 31;
	shf.l.wrap.b32 	%r9813, %r9686, %r9687, 31;
	mov.b64 	%rd11899, {%r9813, %r9812};
	shf.l.wrap.b32 	%r9814, %r9687, %r9686, 24;
	shf.l.wrap.b32 	%r9815, %r9686, %r9687, 24;
	mov.b64 	%rd11900, {%r9815, %r9814};
	xor.b64  	%rd11901, %rd11899, %rd11900;
	shr.u64 	%rd11902, %rd11716, 7;
	xor.b64  	%rd11903, %rd11901, %rd11902;
	mov.b64 	{%r9816, %r9817}, %rd11885;
	shf.l.wrap.b32 	%r9818, %r9817, %r9816, 13;
	shf.l.wrap.b32 	%r9819, %r9816, %r9817, 13;
	mov.b64 	%rd11904, {%r9819, %r9818};
	shf.l.wrap.b32 	%r9820, %r9816, %r9817, 3;
	shf.l.wrap.b32 	%r9821, %r9817, %r9816, 3;
	mov.b64 	%rd11905, {%r9821, %r9820};
	xor.b64  	%rd11906, %rd11904, %rd11905;
	shr.u64 	%rd11907, %rd11885, 6;
	xor.b64  	%rd11908, %rd11906, %rd11907;
	add.s64 	%rd11909, %rd11903, %rd11703;
	add.s64 	%rd11910, %rd11909, %rd11820;
	add.s64 	%rd11911, %rd11910, %rd11908;
	shf.l.wrap.b32 	%r9822, %r9697, %r9696, 31;
	shf.l.wrap.b32 	%r9823, %r9696, %r9697, 31;
	mov.b64 	%rd11912, {%r9823, %r9822};
	shf.l.wrap.b32 	%r9824, %r9697, %r9696, 24;
	shf.l.wrap.b32 	%r9825, %r9696, %r9697, 24;
	mov.b64 	%rd11913, {%r9825, %r9824};
	xor.b64  	%rd11914, %rd11912, %rd11913;
	shr.u64 	%rd11915, %rd11729, 7;
	xor.b64  	%rd11916, %rd11914, %rd11915;
	mov.b64 	{%r9826, %r9827}, %rd11898;
	shf.l.wrap.b32 	%r9828, %r9827, %r9826, 13;
	shf.l.wrap.b32 	%r9829, %r9826, %r9827, 13;
	mov.b64 	%rd11917, {%r9829, %r9828};
	shf.l.wrap.b32 	%r9830, %r9826, %r9827, 3;
	shf.l.wrap.b32 	%r9831, %r9827, %r9826, 3;
	mov.b64 	%rd11918, {%r9831, %r9830};
	xor.b64  	%rd11919, %rd11917, %rd11918;
	shr.u64 	%rd11920, %rd11898, 6;
	xor.b64  	%rd11921, %rd11919, %rd11920;
	add.s64 	%rd11922, %rd11916, %rd11716;
	add.s64 	%rd11923, %rd11922, %rd11833;
	add.s64 	%rd11924, %rd11923, %rd11921;
	shf.l.wrap.b32 	%r9832, %r9707, %r9706, 31;
	shf.l.wrap.b32 	%r9833, %r9706, %r9707, 31;
	mov.b64 	%rd11925, {%r9833, %r9832};
	shf.l.wrap.b32 	%r9834, %r9707, %r9706, 24;
	shf.l.wrap.b32 	%r9835, %r9706, %r9707, 24;
	mov.b64 	%rd11926, {%r9835, %r9834};
	xor.b64  	%rd11927, %rd11925, %rd11926;
	shr.u64 	%rd11928, %rd11742, 7;
	xor.b64  	%rd11929, %rd11927, %rd11928;
	mov.b64 	{%r9836, %r9837}, %rd11911;
	shf.l.wrap.b32 	%r9838, %r9837, %r9836, 13;
	shf.l.wrap.b32 	%r9839, %r9836, %r9837, 13;
	mov.b64 	%rd11930, {%r9839, %r9838};
	shf.l.wrap.b32 	%r9840, %r9836, %r9837, 3;
	shf.l.wrap.b32 	%r9841, %r9837, %r9836, 3;
	mov.b64 	%rd11931, {%r9841, %r9840};
	xor.b64  	%rd11932, %rd11930, %rd11931;
	shr.u64 	%rd11933, %rd11911, 6;
	xor.b64  	%rd11934, %rd11932, %rd11933;
	add.s64 	%rd11935, %rd11929, %rd11729;
	add.s64 	%rd11936, %rd11935, %rd11846;
	add.s64 	%rd11937, %rd11936, %rd11934;
	shf.l.wrap.b32 	%r9842, %r9717, %r9716, 31;
	shf.l.wrap.b32 	%r9843, %r9716, %r9717, 31;
	mov.b64 	%rd11938, {%r9843, %r9842};
	shf.l.wrap.b32 	%r9844, %r9717, %r9716, 24;
	shf.l.wrap.b32 	%r9845, %r9716, %r9717, 24;
	mov.b64 	%rd11939, {%r9845, %r9844};
	xor.b64  	%rd11940, %rd11938, %rd11939;
	shr.u64 	%rd11941, %rd11755, 7;
	xor.b64  	%rd11942, %rd11940, %rd11941;
	mov.b64 	{%r9846, %r9847}, %rd11924;
	shf.l.wrap.b32 	%r9848, %r9847, %r9846, 13;
	shf.l.wrap.b32 	%r9849, %r9846, %r9847, 13;
	mov.b64 	%rd11943, {%r9849, %r9848};
	shf.l.wrap.b32 	%r9850, %r9846, %r9847, 3;
	shf.l.wrap.b32 	%r9851, %r9847, %r9846, 3;
	mov.b64 	%rd11944, {%r9851, %r9850};
	xor.b64  	%rd11945, %rd11943, %rd11944;
	shr.u64 	%rd11946, %rd11924, 6;
	xor.b64  	%rd11947, %rd11945, %rd11946;
	add.s64 	%rd11948, %rd11942, %rd11742;
	add.s64 	%rd11949, %rd11948, %rd11859;
	add.s64 	%rd11950, %rd11949, %rd11947;
	add.s64 	%rd11952, %rd5349, %rd10773;
	add.s64 	%rd11953, %rd11952, -5413767537554067089;
	add.s64 	%rd11954, %rd11952, 5963675889510395859;
	mov.b64 	{%r9852, %r9853}, %rd11953;
	shf.l.wrap.b32 	%r9854, %r9853, %r9852, 18;
	shf.l.wrap.b32 	%r9855, %r9852, %r9853, 18;
	mov.b64 	%rd11955, {%r9855, %r9854};
	shf.l.wrap.b32 	%r9856, %r9853, %r9852, 14;
	shf.l.wrap.b32 	%r9857, %r9852, %r9853, 14;
	mov.b64 	%rd11956, {%r9857, %r9856};
	xor.b64  	%rd11957, %rd11955, %rd11956;
	shf.l.wrap.b32 	%r9858, %r9852, %r9853, 23;
	shf.l.wrap.b32 	%r9859, %r9853, %r9852, 23;
	mov.b64 	%rd11958, {%r9859, %r9858};
	xor.b64  	%rd11959, %rd11957, %rd11958;
	and.b64  	%rd11960, %rd11953, 5840696475078001361;
	sub.s64 	%rd11961, 5413767537554067088, %rd11952;
	and.b64  	%rd11962, %rd11961, -7276294671716946913;
	or.b64  	%rd11963, %rd11960, %rd11962;
	add.s64 	%rd11964, %rd11963, %rd11959;
	add.s64 	%rd11966, %rd11964, %rd5362;
	add.s64 	%rd11967, %rd11966, %rd10796;
	mov.b64 	{%r9860, %r9861}, %rd11954;
	shf.l.wrap.b32 	%r9862, %r9861, %r9860, 4;
	shf.l.wrap.b32 	%r9863, %r9860, %r9861, 4;
	mov.b64 	%rd11968, {%r9863, %r9862};
	shf.l.wrap.b32 	%r9864, %r9860, %r9861, 30;
	shf.l.wrap.b32 	%r9865, %r9861, %r9860, 30;
	mov.b64 	%rd11969, {%r9865, %r9864};
	xor.b64  	%rd11970, %rd11968, %rd11969;
	shf.l.wrap.b32 	%r9866, %r9860, %r9861, 25;
	shf.l.wrap.b32 	%r9867, %r9861, %r9860, 25;
	mov.b64 	%rd11971, {%r9867, %r9866};
	xor.b64  	%rd11972, %rd11970, %rd11971;
	and.b64  	%rd11973, %rd11954, -3355664534840381901;
	add.s64 	%rd11974, %rd11972, %rd11973;
	add.s64 	%rd11975, %rd11967, %rd11974;
	add.s64 	%rd11976, %rd11967, 6625583534739731862;
	add.s64 	%rd11977, %rd11975, 5297780936934047347;
	mov.b64 	{%r9868, %r9869}, %rd11976;
	shf.l.wrap.b32 	%r9870, %r9869, %r9868, 18;
	shf.l.wrap.b32 	%r9871, %r9868, %r9869, 18;
	mov.b64 	%rd11978, {%r9871, %r9870};
	shf.l.wrap.b32 	%r9872, %r9869, %r9868, 14;
	shf.l.wrap.b32 	%r9873, %r9868, %r9869, 14;
	mov.b64 	%rd11979, {%r9873, %r9872};
	xor.b64  	%rd11980, %rd11978, %rd11979;
	shf.l.wrap.b32 	%r9874, %r9868, %r9869, 23;
	shf.l.wrap.b32 	%r9875, %r9869, %r9868, 23;
	mov.b64 	%rd11981, {%r9875, %r9874};
	xor.b64  	%rd11982, %rd11980, %rd11981;
	and.b64  	%rd11983, %rd11976, %rd11953;
	sub.s64 	%rd11984, 2597788502115043945, %rd11967;
	and.b64  	%rd11985, %rd11984, 5840696475078001361;
	or.b64  	%rd11986, %rd11983, %rd11985;
	add.s64 	%rd11987, %rd11986, %rd11982;
	add.s64 	%rd11988, %rd11987, %rd51;
	add.s64 	%rd11989, %rd11988, %rd10819;
	mov.b64 	{%r9876, %r9877}, %rd11977;
	shf.l.wrap.b32 	%r9878, %r9877, %r9876, 4;
	shf.l.wrap.b32 	%r9879, %r9876, %r9877, 4;
	mov.b64 	%rd11990, {%r9879, %r9878};
	shf.l.wrap.b32 	%r9880, %r9876, %r9877, 30;
	shf.l.wrap.b32 	%r9881, %r9877, %r9876, 30;
	mov.b64 	%rd11991, {%r9881, %r9880};
	xor.b64  	%rd11992, %rd11990, %rd11991;
	shf.l.wrap.b32 	%r9882, %r9876, %r9877, 25;
	shf.l.wrap.b32 	%r9883, %r9877, %r9876, 25;
	mov.b64 	%rd11993, {%r9883, %r9882};
	xor.b64  	%rd11994, %rd11992, %rd11993;
	xor.b64  	%rd11995, %rd11954, 7640891576956012808;
	and.b64  	%rd11996, %rd11977, %rd11995;
	and.b64  	%rd11997, %rd11954, 7640891576956012808;
	xor.b64  	%rd11998, %rd11996, %rd11997;
	add.s64 	%rd11999, %rd11994, %rd11998;
	add.s64 	%rd12000, %rd11989, %rd11999;
	add.s64 	%rd12001, %rd11989, 6227659224458531674;
	add.s64 	%rd12002, %rd12000, -7276294671716946913;
	mov.b64 	{%r9884, %r9885}, %rd12001;
	shf.l.wrap.b32 	%r9886, %r9885, %r9884, 18;
	shf.l.wrap.b32 	%r9887, %r9884, %r9885, 18;
	mov.b64 	%rd12003, {%r9887, %r9886};
	shf.l.wrap.b32 	%r9888, %r9885, %r9884, 14;
	shf.l.wrap.b32 	%r9889, %r9884, %r9885, 14;
	mov.b64 	%rd12004, {%r9889, %r9888};
	xor.b64  	%rd12005, %rd12003, %rd12004;
	shf.l.wrap.b32 	%r9890, %r9884, %r9885, 23;
	shf.l.wrap.b32 	%r9891, %r9885, %r9884, 23;
	mov.b64 	%rd12006, {%r9891, %r9890};
	xor.b64  	%rd12007, %rd12005, %rd12006;
	and.b64  	%rd12008, %rd12001, %rd11976;
	sub.s64 	%rd12009, -6227659224458531675, %rd11989;
	and.b64  	%rd12010, %rd11953, %rd12009;
	or.b64  	%rd12011, %rd12008, %rd12010;
	add.s64 	%rd12012, %rd12011, %rd12007;
	add.s64 	%rd12014, %rd12012, %rd5410;
	add.s64 	%rd12015, %rd12014, %rd10842;
	mov.b64 	{%r9892, %r9893}, %rd12002;
	shf.l.wrap.b32 	%r9894, %r9893, %r9892, 4;
	shf.l.wrap.b32 	%r9895, %r9892, %r9893, 4;
	mov.b64 	%rd12016, {%r9895, %r9894};
	shf.l.wrap.b32 	%r9896, %r9892, %r9893, 30;
	shf.l.wrap.b32 	%r9897, %r9893, %r9892, 30;
	mov.b64 	%rd12017, {%r9897, %r9896};
	xor.b64  	%rd12018, %rd12016, %rd12017;
	shf.l.wrap.b32 	%r9898, %r9892, %r9893, 25;
	shf.l.wrap.b32 	%r9899, %r9893, %r9892, 25;
	mov.b64 	%rd12019, {%r9899, %r9898};
	xor.b64  	%rd12020, %rd12018, %rd12019;
	xor.b64  	%rd12021, %rd11977, %rd11954;
	and.b64  	%rd12022, %rd12002, %rd12021;
	and.b64  	%rd12023, %rd11977, %rd11954;
	xor.b64  	%rd12024, %rd12022, %rd12023;
	add.s64 	%rd12025, %rd12020, %rd12024;
	add.s64 	%rd12026, %rd12015, %rd12025;
	add.s64 	%rd12027, %rd12015, -4965156021675537447;
	add.s64 	%rd12028, %rd12026, 5840696475078001361;
	mov.b64 	{%r9900, %r9901}, %rd12027;
	shf.l.wrap.b32 	%r9902, %r9901, %r9900, 18;
	shf.l.wrap.b32 	%r9903, %r9900, %r9901, 18;
	mov.b64 	%rd12029, {%r9903, %r9902};
	shf.l.wrap.b32 	%r9904, %r9901, %r9900, 14;
	shf.l.wrap.b32 	%r9905, %r9900, %r9901, 14;
	mov.b64 	%rd12030, {%r9905, %r9904};
	xor.b64  	%rd12031, %rd12029, %rd12030;
	shf.l.wrap.b32 	%r9906, %r9900, %r9901, 23;
	shf.l.wrap.b32 	%r9907, %r9901, %r9900, 23;
	mov.b64 	%rd12032, {%r9907, %r9906};
	xor.b64  	%rd12033, %rd12031, %rd12032;
	and.b64  	%rd12034, %rd12027, %rd12001;
	sub.s64 	%rd12035, 4965156021675537446, %rd12015;
	and.b64  	%rd12036, %rd11976, %rd12035;
	or.b64  	%rd12037, %rd12034, %rd12036;
	add.s64 	%rd12038, %rd12037, %rd11953;
	add.s64 	%rd12039, %rd12038, %rd12033;
	add.s64 	%rd12041, %rd12039, %rd5436;
	add.s64 	%rd12042, %rd12041, %rd10865;
	mov.b64 	{%r9908, %r9909}, %rd12028;
	shf.l.wrap.b32 	%r9910, %r9909, %r9908, 4;
	shf.l.wrap.b32 	%r9911, %r9908, %r9909, 4;
	mov.b64 	%rd12043, {%r9911, %r9910};
	shf.l.wrap.b32 	%r9912, %r9908, %r9909, 30;
	shf.l.wrap.b32 	%r9913, %r9909, %r9908, 30;
	mov.b64 	%rd12044, {%r9913, %r9912};
	xor.b64  	%rd12045, %rd12043, %rd12044;
	shf.l.wrap.b32 	%r9914, %r9908, %r9909, 25;
	shf.l.wrap.b32 	%r9915, %r9909, %r9908, 25;
	mov.b64 	%rd12046, {%r9915, %r9914};
	xor.b64  	%rd12047, %rd12045, %rd12046;
	xor.b64  	%rd12048, %rd12002, %rd11977;
	and.b64  	%rd12049, %rd12028, %rd12048;
	and.b64  	%rd12050, %rd12002, %rd11977;
	xor.b64  	%rd12051, %rd12049, %rd12050;
	add.s64 	%rd12052, %rd12047, %rd12051;
	add.s64 	%rd12053, %rd12042, %rd11954;
	add.s64 	%rd12054, %rd12052, %rd12042;
	mov.b64 	{%r9916, %r9917}, %rd12053;
	shf.l.wrap.b32 	%r9918, %r9917, %r9916, 18;
	shf.l.wrap.b32 	%r9919, %r9916, %r9917, 18;
	mov.b64 	%rd12055, {%r9919, %r9918};
	shf.l.wrap.b32 	%r9920, %r9917, %r9916, 14;
	shf.l.wrap.b32 	%r9921, %r9916, %r9917, 14;
	mov.b64 	%rd12056, {%r9921, %r9920};
	xor.b64  	%rd12057, %rd12055, %rd12056;
	shf.l.wrap.b32 	%r9922, %r9916, %r9917, 23;
	shf.l.wrap.b32 	%r9923, %r9917, %r9916, 23;
	mov.b64 	%rd12058, {%r9923, %r9922};
	xor.b64  	%rd12059, %rd12057, %rd12058;
	and.b64  	%rd12060, %rd12053, %rd12027;
	not.b64 	%rd12061, %rd12053;
	and.b64  	%rd12062, %rd12001, %rd12061;
	or.b64  	%rd12063, %rd12060, %rd12062;
	add.s64 	%rd12064, %rd12063, %rd11976;
	add.s64 	%rd12065, %rd12064, %rd12059;
	add.s64 	%rd12067, %rd12065, %rd5462;
	add.s64 	%rd12068, %rd12067, %rd10888;
	mov.b64 	{%r9924, %r9925}, %rd12054;
	shf.l.wrap.b32 	%r9926, %r9925, %r9924, 4;
	shf.l.wrap.b32 	%r9927, %r9924, %r9925, 4;
	mov.b64 	%rd12069, {%r9927, %r9926};
	shf.l.wrap.b32 	%r9928, %r9924, %r9925, 30;
	shf.l.wrap.b32 	%r9929, %r9925, %r9924, 30;
	mov.b64 	%rd12070, {%r9929, %r9928};
	xor.b64  	%rd12071, %rd12069, %rd12070;
	shf.l.wrap.b32 	%r9930, %r9924, %r9925, 25;
	shf.l.wrap.b32 	%r9931, %r9925, %r9924, 25;
	mov.b64 	%rd12072, {%r9931, %r9930};
	xor.b64  	%rd12073, %rd12071, %rd12072;
	xor.b64  	%rd12074, %rd12028, %rd12002;
	and.b64  	%rd12075, %rd12054, %rd12074;
	and.b64  	%rd12076, %rd12028, %rd12002;
	xor.b64  	%rd12077, %rd12075, %rd12076;
	add.s64 	%rd12078, %rd12073, %rd12077;
	add.s64 	%rd12079, %rd12068, %rd11977;
	add.s64 	%rd12080, %rd12078, %rd12068;
	mov.b64 	{%r9932, %r9933}, %rd12079;
	shf.l.wrap.b32 	%r9934, %r9933, %r9932, 18;
	shf.l.wrap.b32 	%r9935, %r9932, %r9933, 18;
	mov.b64 	%rd12081, {%r9935, %r9934};
	shf.l.wrap.b32 	%r9936, %r9933, %r9932, 14;
	shf.l.wrap.b32 	%r9937, %r9932, %r9933, 14;
	mov.b64 	%rd12082, {%r9937, %r9936};
	xor.b64  	%rd12083, %rd12081, %rd12082;
	shf.l.wrap.b32 	%r9938, %r9932, %r9933, 23;
	shf.l.wrap.b32 	%r9939, %r9933, %r9932, 23;
	mov.b64 	%rd12084, {%r9939, %r9938};
	xor.b64  	%rd12085, %rd12083, %rd12084;
	and.b64  	%rd12086, %rd12079, %rd12053;
	not.b64 	%rd12087, %rd12079;
	and.b64  	%rd12088, %rd12027, %rd12087;
	or.b64  	%rd12089, %rd12086, %rd12088;
	add.s64 	%rd12090, %rd12089, %rd12001;
	add.s64 	%rd12091, %rd12090, %rd12085;
	add.s64 	%rd12093, %rd12091, %rd5488;
	add.s64 	%rd12094, %rd12093, %rd10911;
	mov.b64 	{%r9940, %r9941}, %rd12080;
	shf.l.wrap.b32 	%r9942, %r9941, %r9940, 4;
	shf.l.wrap.b32 	%r9943, %r9940, %r9941, 4;
	mov.b64 	%rd12095, {%r9943, %r9942};
	shf.l.wrap.b32 	%r9944, %r9940, %r9941, 30;
	shf.l.wrap.b32 	%r9945, %r9941, %r9940, 30;
	mov.b64 	%rd12096, {%r9945, %r9944};
	xor.b64  	%rd12097, %rd12095, %rd12096;
	shf.l.wrap.b32 	%r9946, %r9940, %r9941, 25;
	shf.l.wrap.b32 	%r9947, %r9941, %r9940, 25;
	mov.b64 	%rd12098, {%r9947, %r9946};
	xor.b64  	%rd12099, %rd12097, %rd12098;
	xor.b64  	%rd12100, %rd12054, %rd12028;
	and.b64  	%rd12101, %rd12080, %rd12100;
	and.b64  	%rd12102, %rd12054, %rd12028;
	xor.b64  	%rd12103, %rd12101, %rd12102;
	add.s64 	%rd12104, %rd12099, %rd12103;
	add.s64 	%rd12105, %rd12094, %rd12002;
	add.s64 	%rd12106, %rd12104, %rd12094;
	mov.b64 	{%r9948, %r9949}, %rd12105;
	shf.l.wrap.b32 	%r9950, %r9949, %r9948, 18;
	shf.l.wrap.b32 	%r9951, %r9948, %r9949, 18;
	mov.b64 	%rd12107, {%r9951, %r9950};
	shf.l.wrap.b32 	%r9952, %r9949, %r9948, 14;
	shf.l.wrap.b32 	%r9953, %r9948, %r9949, 14;
	mov.b64 	%rd12108, {%r9953, %r9952};
	xor.b64  	%rd12109, %rd12107, %rd12108;
	shf.l.wrap.b32 	%r9954, %r9948, %r9949, 23;
	shf.l.wrap.b32 	%r9955, %r9949, %r9948, 23;
	mov.b64 	%rd12110, {%r9955, %r9954};
	xor.b64  	%rd12111, %rd12109, %rd12110;
	and.b64  	%rd12112, %rd12105, %rd12079;
	not.b64 	%rd12113, %rd12105;
	and.b64  	%rd12114, %rd12053, %rd12113;
	or.b64  	%rd12115, %rd12112, %rd12114;
	add.s64 	%rd12116, %rd12115, %rd12027;
	add.s64 	%rd12117, %rd12116, %rd12111;
	add.s64 	%rd12119, %rd12117, %rd5514;
	add.s64 	%rd12120, %rd12119, %rd10934;
	mov.b64 	{%r9956, %r9957}, %rd12106;
	shf.l.wrap.b32 	%r9958, %r9957, %r9956, 4;
	shf.l.wrap.b32 	%r9959, %r9956, %r9957, 4;
	mov.b64 	%rd12121, {%r9959, %r9958};
	shf.l.wrap.b32 	%r9960, %r9956, %r9957, 30;
	shf.l.wrap.b32 	%r9961, %r9957, %r9956, 30;
	mov.b64 	%rd12122, {%r9961, %r9960};
	xor.b64  	%rd12123, %rd12121, %rd12122;
	shf.l.wrap.b32 	%r9962, %r9956, %r9957, 25;
	shf.l.wrap.b32 	%r9963, %r9957, %r9956, 25;
	mov.b64 	%rd12124, {%r9963, %r9962};
	xor.b64  	%rd12125, %rd12123, %rd12124;
	xor.b64  	%rd12126, %rd12080, %rd12054;
	and.b64  	%rd12127, %rd12106, %rd12126;
	and.b64  	%rd12128, %rd12080, %rd12054;
	xor.b64  	%rd12129, %rd12127, %rd12128;
	add.s64 	%rd12130, %rd12125, %rd12129;
	add.s64 	%rd12131, %rd12120, %rd12028;
	add.s64 	%rd12132, %rd12130, %rd12120;
	mov.b64 	{%r9964, %r9965}, %rd12131;
	shf.l.wrap.b32 	%r9966, %r9965, %r9964, 18;
	shf.l.wrap.b32 	%r9967, %r9964, %r9965, 18;
	mov.b64 	%rd12133, {%r9967, %r9966};
	shf.l.wrap.b32 	%r9968, %r9965, %r9964, 14;
	shf.l.wrap.b32 	%r9969, %r9964, %r9965, 14;
	mov.b64 	%rd12134, {%r9969, %r9968};
	xor.b64  	%rd12135, %rd12133, %rd12134;
	shf.l.wrap.b32 	%r9970, %r9964, %r9965, 23;
	shf.l.wrap.b32 	%r9971, %r9965, %r9964, 23;
	mov.b64 	%rd12136, {%r9971, %r9970};
	xor.b64  	%rd12137, %rd12135, %rd12136;
	and.b64  	%rd12138, %rd12131, %rd12105;
	not.b64 	%rd12139, %rd12131;
	and.b64  	%rd12140, %rd12079, %rd12139;
	or.b64  	%rd12141, %rd12138, %rd12140;
	add.s64 	%rd12142, %rd12141, %rd12053;
	add.s64 	%rd12143, %rd12142, %rd12137;
	add.s64 	%rd12145, %rd12143, %rd5540;
	add.s64 	%rd12146, %rd12145, %rd10957;
	mov.b64 	{%r9972, %r9973}, %rd12132;
	shf.l.wrap.b32 	%r9974, %r9973, %r9972, 4;
	shf.l.wrap.b32 	%r9975, %r9972, %r9973, 4;
	mov.b64 	%rd12147, {%r9975, %r9974};
	shf.l.wrap.b32 	%r9976, %r9972, %r9973, 30;
	shf.l.wrap.b32 	%r9977, %r9973, %r9972, 30;
	mov.b64 	%rd12148, {%r9977, %r9976};
	xor.b64  	%rd12149, %rd12147, %rd12148;
	shf.l.wrap.b32 	%r9978, %r9972, %r9973, 25;
	shf.l.wrap.b32 	%r9979, %r9973, %r9972, 25;
	mov.b64 	%rd12150, {%r9979, %r9978};
	xor.b64  	%rd12151, %rd12149, %rd12150;
	xor.b64  	%rd12152, %rd12106, %rd12080;
	and.b64  	%rd12153, %rd12132, %rd12152;
	and.b64  	%rd12154, %rd12106, %rd12080;
	xor.b64  	%rd12155, %rd12153, %rd12154;
	add.s64 	%rd12156, %rd12151, %rd12155;
	add.s64 	%rd12157, %rd12146, %rd12054;
	add.s64 	%rd12158, %rd12156, %rd12146;
	mov.b64 	{%r9980, %r9981}, %rd12157;
	shf.l.wrap.b32 	%r9982, %r9981, %r9980, 18;
	shf.l.wrap.b32 	%r9983, %r9980, %r9981, 18;
	mov.b64 	%rd12159, {%r9983, %r9982};
	shf.l.wrap.b32 	%r9984, %r9981, %r9980, 14;
	shf.l.wrap.b32 	%r9985, %r9980, %r9981, 14;
	mov.b64 	%rd12160, {%r9985, %r9984};
	xor.b64  	%rd12161, %rd12159, %rd12160;
	shf.l.wrap.b32 	%r9986, %r9980, %r9981, 23;
	shf.l.wrap.b32 	%r9987, %r9981, %r9980, 23;
	mov.b64 	%rd12162, {%r9987, %r9986};
	xor.b64  	%rd12163, %rd12161, %rd12162;
	and.b64  	%rd12164, %rd12157, %rd12131;
	not.b64 	%rd12165, %rd12157;
	and.b64  	%rd12166, %rd12105, %rd12165;
	or.b64  	%rd12167, %rd12164, %rd12166;
	add.s64 	%rd12168, %rd12167, %rd12079;
	add.s64 	%rd12169, %rd12168, %rd12163;
	add.s64 	%rd12171, %rd12169, %rd5566;
	add.s64 	%rd12172, %rd12171, %rd10980;
	mov.b64 	{%r9988, %r9989}, %rd12158;
	shf.l.wrap.b32 	%r9990, %r9989, %r9988, 4;
	shf.l.wrap.b32 	%r9991, %r9988, %r9989, 4;
	mov.b64 	%rd12173, {%r9991, %r9990};
	shf.l.wrap.b32 	%r9992, %r9988, %r9989, 30;
	shf.l.wrap.b32 	%r9993, %r9989, %r9988, 30;
	mov.b64 	%rd12174, {%r9993, %r9992};
	xor.b64  	%rd12175, %rd12173, %rd12174;
	shf.l.wrap.b32 	%r9994, %r9988, %r9989, 25;
	shf.l.wrap.b32 	%r9995, %r9989, %r9988, 25;
	mov.b64 	%rd12176, {%r9995, %r9994};
	xor.b64  	%rd12177, %rd12175, %rd12176;
	xor.b64  	%rd12178, %rd12132, %rd12106;
	and.b64  	%rd12179, %rd12158, %rd12178;
	and.b64  	%rd12180, %rd12132, %rd12106;
	xor.b64  	%rd12181, %rd12179, %rd12180;
	add.s64 	%rd12182, %rd12177, %rd12181;
	add.s64 	%rd12183, %rd12172, %rd12080;
	add.s64 	%rd12184, %rd12182, %rd12172;
	mov.b64 	{%r9996, %r9997}, %rd12183;
	shf.l.wrap.b32 	%r9998, %r9997, %r9996, 18;
	shf.l.wrap.b32 	%r9999, %r9996, %r9997, 18;
	mov.b64 	%rd12185, {%r9999, %r9998};
	shf.l.wrap.b32 	%r10000, %r9997, %r9996, 14;
	shf.l.wrap.b32 	%r10001, %r9996, %r9997, 14;
	mov.b64 	%rd12186, {%r10001, %r10000};
	xor.b64  	%rd12187, %rd12185, %rd12186;
	shf.l.wrap.b32 	%r10002, %r9996, %r9997, 23;
	shf.l.wrap.b32 	%r10003, %r9997, %r9996, 23;
	mov.b64 	%rd12188, {%r10003, %r10002};
	xor.b64  	%rd12189, %rd12187, %rd12188;
	and.b64  	%rd12190, %rd12183, %rd12157;
	not.b64 	%rd12191, %rd12183;
	and.b64  	%rd12192, %rd12131, %rd12191;
	or.b64  	%rd12193, %rd12190, %rd12192;
	add.s64 	%rd12194, %rd12193, %rd12105;
	add.s64 	%rd12195, %rd12194, %rd12189;
	add.s64 	%rd12197, %rd12195, %rd5592;
	add.s64 	%rd12198, %rd12197, %rd11003;
	mov.b64 	{%r10004, %r10005}, %rd12184;
	shf.l.wrap.b32 	%r10006, %r10005, %r10004, 4;
	shf.l.wrap.b32 	%r10007, %r10004, %r10005, 4;
	mov.b64 	%rd12199, {%r10007, %r10006};
	shf.l.wrap.b32 	%r10008, %r10004, %r10005, 30;
	shf.l.wrap.b32 	%r10009, %r10005, %r10004, 30;
	mov.b64 	%rd12200, {%r10009, %r10008};
	xor.b64  	%rd12201, %rd12199, %rd12200;
	shf.l.wrap.b32 	%r10010, %r10004, %r10005, 25;
	shf.l.wrap.b32 	%r10011, %r10005, %r10004, 25;
	mov.b64 	%rd12202, {%r10011, %r10010};
	xor.b64  	%rd12203, %rd12201, %rd12202;
	xor.b64  	%rd12204, %rd12158, %rd12132;
	and.b64  	%rd12205, %rd12184, %rd12204;
	and.b64  	%rd12206, %rd12158, %rd12132;
	xor.b64  	%rd12207, %rd12205, %rd12206;
	add.s64 	%rd12208, %rd12203, %rd12207;
	add.s64 	%rd12209, %rd12198, %rd12106;
	add.s64 	%rd12210, %rd12208, %rd12198;
	mov.b64 	{%r10012, %r10013}, %rd12209;
	shf.l.wrap.b32 	%r10014, %r10013, %r10012, 18;
	shf.l.wrap.b32 	%r10015, %r10012, %r10013, 18;
	mov.b64 	%rd12211, {%r10015, %r10014};
	shf.l.wrap.b32 	%r10016, %r10013, %r10012, 14;
	shf.l.wrap.b32 	%r10017, %r10012, %r10013, 14;
	mov.b64 	%rd12212, {%r10017, %r10016};
	xor.b64  	%rd12213, %rd12211, %rd12212;
	shf.l.wrap.b32 	%r10018, %r10012, %r10013, 23;
	shf.l.wrap.b32 	%r10019, %r10013, %r10012, 23;
	mov.b64 	%rd12214, {%r10019, %r10018};
	xor.b64  	%rd12215, %rd12213, %rd12214;
	and.b64  	%rd12216, %rd12209, %rd12183;
	not.b64 	%rd12217, %rd12209;
	and.b64  	%rd12218, %rd12157, %rd12217;
	or.b64  	%rd12219, %rd12216, %rd12218;
	add.s64 	%rd12220, %rd12219, %rd12131;
	add.s64 	%rd12221, %rd12220, %rd12215;
	add.s64 	%rd12223, %rd12221, %rd5618;
	add.s64 	%rd12224, %rd12223, %rd11026;
	mov.b64 	{%r10020, %r10021}, %rd12210;
	shf.l.wrap.b32 	%r10022, %r10021, %r10020, 4;
	shf.l.wrap.b32 	%r10023, %r10020, %r10021, 4;
	mov.b64 	%rd12225, {%r10023, %r10022};
	shf.l.wrap.b32 	%r10024, %r10020, %r10021, 30;
	shf.l.wrap.b32 	%r10025, %r10021, %r10020, 30;
	mov.b64 	%rd12226, {%r10025, %r10024};
	xor.b64  	%rd12227, %rd12225, %rd12226;
	shf.l.wrap.b32 	%r10026, %r10020, %r10021, 25;
	shf.l.wrap.b32 	%r10027, %r10021, %r10020, 25;
	mov.b64 	%rd12228, {%r10027, %r10026};
	xor.b64  	%rd12229, %rd12227, %rd12228;
	xor.b64  	%rd12230, %rd12184, %rd12158;
	and.b64  	%rd12231, %rd12210, %rd12230;
	and.b64  	%rd12232, %rd12184, %rd12158;
	xor.b64  	%rd12233, %rd12231, %rd12232;
	add.s64 	%rd12234, %rd12229, %rd12233;
	add.s64 	%rd12235, %rd12224, %rd12132;
	add.s64 	%rd12236, %rd12234, %rd12224;
	mov.b64 	{%r10028, %r10029}, %rd12235;
	shf.l.wrap.b32 	%r10030, %r10029, %r10028, 18;
	shf.l.wrap.b32 	%r10031, %r10028, %r10029, 18;
	mov.b64 	%rd12237, {%r10031, %r10030};
	shf.l.wrap.b32 	%r10032, %r10029, %r10028, 14;
	shf.l.wrap.b32 	%r10033, %r10028, %r10029, 14;
	mov.b64 	%rd12238, {%r10033, %r10032};
	xor.b64  	%rd12239, %rd12237, %rd12238;
	shf.l.wrap.b32 	%r10034, %r10028, %r10029, 23;
	shf.l.wrap.b32 	%r10035, %r10029, %r10028, 23;
	mov.b64 	%rd12240, {%r10035, %r10034};
	xor.b64  	%rd12241, %rd12239, %rd12240;
	and.b64  	%rd12242, %rd12235, %rd12209;
	not.b64 	%rd12243, %rd12235;
	and.b64  	%rd12244, %rd12183, %rd12243;
	or.b64  	%rd12245, %rd12242, %rd12244;
	add.s64 	%rd12246, %rd12245, %rd12157;
	add.s64 	%rd12247, %rd12246, %rd12241;
	add.s64 	%rd12249, %rd12247, %rd5644;
	add.s64 	%rd12250, %rd12249, %rd11049;
	mov.b64 	{%r10036, %r10037}, %rd12236;
	shf.l.wrap.b32 	%r10038, %r10037, %r10036, 4;
	shf.l.wrap.b32 	%r10039, %r10036, %r10037, 4;
	mov.b64 	%rd12251, {%r10039, %r10038};
	shf.l.wrap.b32 	%r10040, %r10036, %r10037, 30;
	shf.l.wrap.b32 	%r10041, %r10037, %r10036, 30;
	mov.b64 	%rd12252, {%r10041, %r10040};
	xor.b64  	%rd12253, %rd12251, %rd12252;
	shf.l.wrap.b32 	%r10042, %r10036, %r10037, 25;
	shf.l.wrap.b32 	%r10043, %r10037, %r10036, 25;
	mov.b64 	%rd12254, {%r10043, %r10042};
	xor.b64  	%rd12255, %rd12253, %rd12254;
	xor.b64  	%rd12256, %rd12210, %rd12184;
	and.b64  	%rd12257, %rd12236, %rd12256;
	and.b64  	%rd12258, %rd12210, %rd12184;
	xor.b64  	%rd12259, %rd12257, %rd12258;
	add.s64 	%rd12260, %rd12255, %rd12259;
	add.s64 	%rd12261, %rd12250, %rd12158;
	add.s64 	%rd12262, %rd12260, %rd12250;
	mov.b64 	{%r10044, %r10045}, %rd12261;
	shf.l.wrap.b32 	%r10046, %r10045, %r10044, 18;
	shf.l.wrap.b32 	%r10047, %r10044, %r10045, 18;
	mov.b64 	%rd12263, {%r10047, %r10046};
	shf.l.wrap.b32 	%r10048, %r10045, %r10044, 14;
	shf.l.wrap.b32 	%r10049, %r10044, %r10045, 14;
	mov.b64 	%rd12264, {%r10049, %r10048};
	xor.b64  	%rd12265, %rd12263, %rd12264;
	shf.l.wrap.b32 	%r10050, %r10044, %r10045, 23;
	shf.l.wrap.b32 	%r10051, %r10045, %r10044, 23;
	mov.b64 	%rd12266, {%r10051, %r10050};
	xor.b64  	%rd12267, %rd12265, %rd12266;
	and.b64  	%rd12268, %rd12261, %rd12235;
	not.b64 	%rd12269, %rd12261;
	and.b64  	%rd12270, %rd12209, %rd12269;
	or.b64  	%rd12271, %rd12268, %rd12270;
	add.s64 	%rd12272, %rd12271, %rd12183;
	add.s64 	%rd12273, %rd12272, %rd12267;
	add.s64 	%rd12275, %rd12273, %rd5670;
	add.s64 	%rd12276, %rd12275, %rd11072;
	mov.b64 	{%r10052, %r10053}, %rd12262;
	shf.l.wrap.b32 	%r10054, %r10053, %r10052, 4;
	shf.l.wrap.b32 	%r10055, %r10052, %r10053, 4;
	mov.b64 	%rd12277, {%r10055, %r10054};
	shf.l.wrap.b32 	%r10056, %r10052, %r10053, 30;
	shf.l.wrap.b32 	%r10057, %r10053, %r10052, 30;
	mov.b64 	%rd12278, {%r10057, %r10056};
	xor.b64  	%rd12279, %rd12277, %rd12278;
	shf.l.wrap.b32 	%r10058, %r10052, %r10053, 25;
	shf.l.wrap.b32 	%r10059, %r10053, %r10052, 25;
	mov.b64 	%rd12280, {%r10059, %r10058};
	xor.b64  	%rd12281, %rd12279, %rd12280;
	xor.b64  	%rd12282, %rd12236, %rd12210;
	and.b64  	%rd12283, %rd12262, %rd12282;
	and.b64  	%rd12284, %rd12236, %rd12210;
	xor.b64  	%rd12285, %rd12283, %rd12284;
	add.s64 	%rd12286, %rd12281, %rd12285;
	add.s64 	%rd12287, %rd12276, %rd12184;
	add.s64 	%rd12288, %rd12286, %rd12276;
	mov.b64 	{%r10060, %r10061}, %rd12287;
	shf.l.wrap.b32 	%r10062, %r10061, %r10060, 18;
	shf.l.wrap.b32 	%r10063, %r10060, %r10061, 18;
	mov.b64 	%rd12289, {%r10063, %r10062};
	shf.l.wrap.b32 	%r10064, %r10061, %r10060, 14;
	shf.l.wrap.b32 	%r10065, %r10060, %r10061, 14;
	mov.b64 	%rd12290, {%r10065, %r10064};
	xor.b64  	%rd12291, %rd12289, %rd12290;
	shf.l.wrap.b32 	%r10066, %r10060, %r10061, 23;
	shf.l.wrap.b32 	%r10067, %r10061, %r10060, 23;
	mov.b64 	%rd12292, {%r10067, %r10066};
	xor.b64  	%rd12293, %rd12291, %rd12292;
	and.b64  	%rd12294, %rd12287, %rd12261;
	not.b64 	%rd12295, %rd12287;
	and.b64  	%rd12296, %rd12235, %rd12295;
	or.b64  	%rd12297, %rd12294, %rd12296;
	add.s64 	%rd12298, %rd12297, %rd12209;
	add.s64 	%rd12299, %rd12298, %rd12293;
	add.s64 	%rd12301, %rd12299, %rd5696;
	add.s64 	%rd12302, %rd12301, %rd11095;
	mov.b64 	{%r10068, %r10069}, %rd12288;
	shf.l.wrap.b32 	%r10070, %r10069, %r10068, 4;
	shf.l.wrap.b32 	%r10071, %r10068, %r10069, 4;
	mov.b64 	%rd12303, {%r10071, %r10070};
	shf.l.wrap.b32 	%r10072, %r10068, %r10069, 30;
	shf.l.wrap.b32 	%r10073, %r10069, %r10068, 30;
	mov.b64 	%rd12304, {%r10073, %r10072};
	xor.b64  	%rd12305, %rd12303, %rd12304;
	shf.l.wrap.b32 	%r10074, %r10068, %r10069, 25;
	shf.l.wrap.b32 	%r10075, %r10069, %r10068, 25;
	mov.b64 	%rd12306, {%r10075, %r10074};
	xor.b64  	%rd12307, %rd12305, %rd12306;
	xor.b64  	%rd12308, %rd12262, %rd12236;
	and.b64  	%rd12309, %rd12288, %rd12308;
	and.b64  	%rd12310, %rd12262, %rd12236;
	xor.b64  	%rd12311, %rd12309, %rd12310;
	add.s64 	%rd12312, %rd12307, %rd12311;
	add.s64 	%rd12313, %rd12302, %rd12210;
	add.s64 	%rd12314, %rd12312, %rd12302;
	mov.b64 	{%r10076, %r10077}, %rd12313;
	shf.l.wrap.b32 	%r10078, %r10077, %r10076, 18;
	shf.l.wrap.b32 	%r10079, %r10076, %r10077, 18;
	mov.b64 	%rd12315, {%r10079, %r10078};
	shf.l.wrap.b32 	%r10080, %r10077, %r10076, 14;
	shf.l.wrap.b32 	%r10081, %r10076, %r10077, 14;
	mov.b64 	%rd12316, {%r10081, %r10080};
	xor.b64  	%rd12317, %rd12315, %rd12316;
	shf.l.wrap.b32 	%r10082, %r10076, %r10077, 23;
	shf.l.wrap.b32 	%r10083, %r10077, %r10076, 23;
	mov.b64 	%rd12318, {%r10083, %r10082};
	xor.b64  	%rd12319, %rd12317, %rd12318;
	and.b64  	%rd12320, %rd12313, %rd12287;
	not.b64 	%rd12321, %rd12313;
	and.b64  	%rd12322, %rd12261, %rd12321;
	or.b64  	%rd12323, %rd12320, %rd12322;
	add.s64 	%rd12324, %rd12323, %rd12235;
	add.s64 	%rd12325, %rd12324, %rd12319;
	add.s64 	%rd12327, %rd12325, %rd5722;
	add.s64 	%rd12328, %rd12327, %rd11118;
	mov.b64 	{%r10084, %r10085}, %rd12314;
	shf.l.wrap.b32 	%r10086, %r10085, %r10084, 4;
	shf.l.wrap.b32 	%r10087, %r10084, %r10085, 4;
	mov.b64 	%rd12329, {%r10087, %r10086};
	shf.l.wrap.b32 	%r10088, %r10084, %r10085, 30;
	shf.l.wrap.b32 	%r10089, %r10085, %r10084, 30;
	mov.b64 	%rd12330, {%r10089, %r10088};
	xor.b64  	%rd12331, %rd12329, %rd12330;
	shf.l.wrap.b32 	%r10090, %r10084, %r10085, 25;
	shf.l.wrap.b32 	%r10091, %r10085, %r10084, 25;
	mov.b64 	%rd12332, {%r10091, %r10090};
	xor.b64  	%rd12333, %rd12331, %rd12332;
	xor.b64  	%rd12334, %rd12288, %rd12262;
	and.b64  	%rd12335, %rd12314, %rd12334;
	and.b64  	%rd12336, %rd12288, %rd12262;
	xor.b64  	%rd12337, %rd12335, %rd12336;
	add.s64 	%rd12338, %rd12333, %rd12337;
	add.s64 	%rd12339, %rd12328, %rd12236;
	add.s64 	%rd12340, %rd12338, %rd12328;
	mov.b64 	{%r10092, %r10093}, %rd12339;
	shf.l.wrap.b32 	%r10094, %r10093, %r10092, 18;
	shf.l.wrap.b32 	%r10095, %r10092, %r10093, 18;
	mov.b64 	%rd12341, {%r10095, %r10094};
	shf.l.wrap.b32 	%r10096, %r10093, %r10092, 14;
	shf.l.wrap.b32 	%r10097, %r10092, %r10093, 14;
	mov.b64 	%rd12342, {%r10097, %r10096};
	xor.b64  	%rd12343, %rd12341, %rd12342;
	shf.l.wrap.b32 	%r10098, %r10092, %r10093, 23;
	shf.l.wrap.b32 	%r10099, %r10093, %r10092, 23;
	mov.b64 	%rd12344, {%r10099, %r10098};
	xor.b64  	%rd12345, %rd12343, %rd12344;
	and.b64  	%rd12346, %rd12339, %rd12313;
	not.b64 	%rd12347, %rd12339;
	and.b64  	%rd12348, %rd12287, %rd12347;
	or.b64  	%rd12349, %rd12346, %rd12348;
	add.s64 	%rd12350, %rd12349, %rd12261;
	add.s64 	%rd12351, %rd12350, %rd12345;
	add.s64 	%rd12353, %rd12351, %rd5748;
	add.s64 	%rd12354, %rd12353, %rd11131;
	mov.b64 	{%r10100, %r10101}, %rd12340;
	shf.l.wrap.b32 	%r10102, %r10101, %r10100, 4;
	shf.l.wrap.b32 	%r10103, %r10100, %r10101, 4;
	mov.b64 	%rd12355, {%r10103, %r10102};
	shf.l.wrap.b32 	%r10104, %r10100, %r10101, 30;
	shf.l.wrap.b32 	%r10105, %r10101, %r10100, 30;
	mov.b64 	%rd12356, {%r10105, %r10104};
	xor.b64  	%rd12357, %rd12355, %rd12356;
	shf.l.wrap.b32 	%r10106, %r10100, %r10101, 25;
	shf.l.wrap.b32 	%r10107, %r10101, %r10100, 25;
	mov.b64 	%rd12358, {%r10107, %r10106};
	xor.b64  	%rd12359, %rd12357, %rd12358;
	xor.b64  	%rd12360, %rd12314, %rd12288;
	and.b64  	%rd12361, %rd12340, %rd12360;
	and.b64  	%rd12362, %rd12314, %rd12288;
	xor.b64  	%rd12363, %rd12361, %rd12362;
	add.s64 	%rd12364, %rd12359, %rd12363;
	add.s64 	%rd12365, %rd12354, %rd12262;
	add.s64 	%rd12366, %rd12364, %rd12354;
	mov.b64 	{%r10108, %r10109}, %rd12365;
	shf.l.wrap.b32 	%r10110, %r10109, %r10108, 18;
	shf.l.wrap.b32 	%r10111, %r10108, %r10109, 18;
	mov.b64 	%rd12367, {%r10111, %r10110};
	shf.l.wrap.b32 	%r10112, %r10109, %r10108, 14;
	shf.l.wrap.b32 	%r10113, %r10108, %r10109, 14;
	mov.b64 	%rd12368, {%r10113, %r10112};
	xor.b64  	%rd12369, %rd12367, %rd12368;
	shf.l.wrap.b32 	%r10114, %r10108, %r10109, 23;
	shf.l.wrap.b32 	%r10115, %r10109, %r10108, 23;
	mov.b64 	%rd12370, {%r10115, %r10114};
	xor.b64  	%rd12371, %rd12369, %rd12370;
	and.b64  	%rd12372, %rd12365, %rd12339;
	not.b64 	%rd12373, %rd12365;
	and.b64  	%rd12374, %rd12313, %rd12373;
	or.b64  	%rd12375, %rd12372, %rd12374;
	add.s64 	%rd12376, %rd12375, %rd12287;
	add.s64 	%rd12377, %rd12376, %rd12371;
	add.s64 	%rd12379, %rd12377, %rd5774;
	add.s64 	%rd12380, %rd12379, %rd11144;
	mov.b64 	{%r10116, %r10117}, %rd12366;
	shf.l.wrap.b32 	%r10118, %r10117, %r10116, 4;
	shf.l.wrap.b32 	%r10119, %r10116, %r10117, 4;
	mov.b64 	%rd12381, {%r10119, %r10118};
	shf.l.wrap.b32 	%r10120, %r10116, %r10117, 30;
	shf.l.wrap.b32 	%r10121, %r10117, %r10116, 30;
	mov.b64 	%rd12382, {%r10121, %r10120};
	xor.b64  	%rd12383, %rd12381, %rd12382;
	shf.l.wrap.b32 	%r10122, %r10116, %r10117, 25;
	shf.l.wrap.b32 	%r10123, %r10117, %r10116, 25;
	mov.b64 	%rd12384, {%r10123, %r10122};
	xor.b64  	%rd12385, %rd12383, %rd12384;
	xor.b64  	%rd12386, %rd12340, %rd12314;
	and.b64  	%rd12387, %rd12366, %rd12386;
	and.b64  	%rd12388, %rd12340, %rd12314;
	xor.b64  	%rd12389, %rd12387, %rd12388;
	add.s64 	%rd12390, %rd12385, %rd12389;
	add.s64 	%rd12391, %rd12380, %rd12288;
	add.s64 	%rd12392, %rd12390, %rd12380;
	mov.b64 	{%r10124, %r10125}, %rd12391;
	shf.l.wrap.b32 	%r10126, %r10125, %r10124, 18;
	shf.l.wrap.b32 	%r10127, %r10124, %r10125, 18;
	mov.b64 	%rd12393, {%r10127, %r10126};
	shf.l.wrap.b32 	%r10128, %r10125, %r10124, 14;
	shf.l.wrap.b32 	%r10129, %r10124, %r10125, 14;
	mov.b64 	%rd12394, {%r10129, %r10128};
	xor.b64  	%rd12395, %rd12393, %rd12394;
	shf.l.wrap.b32 	%r10130, %r10124, %r10125, 23;
	shf.l.wrap.b32 	%r10131, %r10125, %r10124, 23;
	mov.b64 	%rd12396, {%r10131, %r10130};
	xor.b64  	%rd12397, %rd12395, %rd12396;
	and.b64  	%rd12398, %rd12391, %rd12365;
	not.b64 	%rd12399, %rd12391;
	and.b64  	%rd12400, %rd12339, %rd12399;
	or.b64  	%rd12401, %rd12398, %rd12400;
	add.s64 	%rd12402, %rd12401, %rd12313;
	add.s64 	%rd12403, %rd12402, %rd12397;
	add.s64 	%rd12405, %rd12403, %rd5800;
	add.s64 	%rd12406, %rd12405, %rd11157;
	mov.b64 	{%r10132, %r10133}, %rd12392;
	shf.l.wrap.b32 	%r10134, %r10133, %r10132, 4;
	shf.l.wrap.b32 	%r10135, %r10132, %r10133, 4;
	mov.b64 	%rd12407, {%r10135, %r10134};
	shf.l.wrap.b32 	%r10136, %r10132, %r10133, 30;
	shf.l.wrap.b32 	%r10137, %r10133, %r10132, 30;
	mov.b64 	%rd12408, {%r10137, %r10136};
	xor.b64  	%rd12409, %rd12407, %rd12408;
	shf.l.wrap.b32 	%r10138, %r10132, %r10133, 25;
	shf.l.wrap.b32 	%r10139, %r10133, %r10132, 25;
	mov.b64 	%rd12410, {%r10139, %r10138};
	xor.b64  	%rd12411, %rd12409, %rd12410;
	xor.b64  	%rd12412, %rd12366, %rd12340;
	and.b64  	%rd12413, %rd12392, %rd12412;
	and.b64  	%rd12414, %rd12366, %rd12340;
	xor.b64  	%rd12415, %rd12413, %rd12414;
	add.s64 	%rd12416, %rd12411, %rd12415;
	add.s64 	%rd12417, %rd12406, %rd12314;
	add.s64 	%rd12418, %rd12416, %rd12406;
	mov.b64 	{%r10140, %r10141}, %rd12417;
	shf.l.wrap.b32 	%r10142, %r10141, %r10140, 18;
	shf.l.wrap.b32 	%r10143, %r10140, %r10141, 18;
	mov.b64 	%rd12419, {%r10143, %r10142};
	shf.l.wrap.b32 	%r10144, %r10141, %r10140, 14;
	shf.l.wrap.b32 	%r10145, %r10140, %r10141, 14;
	mov.b64 	%rd12420, {%r10145, %r10144};
	xor.b64  	%rd12421, %rd12419, %rd12420;
	shf.l.wrap.b32 	%r10146, %r10140, %r10141, 23;
	shf.l.wrap.b32 	%r10147, %r10141, %r10140, 23;
	mov.b64 	%rd12422, {%r10147, %r10146};
	xor.b64  	%rd12423, %rd12421, %rd12422;
	and.b64  	%rd12424, %rd12417, %rd12391;
	not.b64 	%rd12425, %rd12417;
	and.b64  	%rd12426, %rd12365, %rd12425;
	or.b64  	%rd12427, %rd12424, %rd12426;
	add.s64 	%rd12428, %rd12427, %rd12339;
	add.s64 	%rd12429, %rd12428, %rd12423;
	add.s64 	%rd12431, %rd12429, %rd5826;
	add.s64 	%rd12432, %rd12431, %rd11170;
	mov.b64 	{%r10148, %r10149}, %rd12418;
	shf.l.wrap.b32 	%r10150, %r10149, %r10148, 4;
	shf.l.wrap.b32 	%r10151, %r10148, %r10149, 4;
	mov.b64 	%rd12433, {%r10151, %r10150};
	shf.l.wrap.b32 	%r10152, %r10148, %r10149, 30;
	shf.l.wrap.b32 	%r10153, %r10149, %r10148, 30;
	mov.b64 	%rd12434, {%r10153, %r10152};
	xor.b64  	%rd12435, %rd12433, %rd12434;
	shf.l.wrap.b32 	%r10154, %r10148, %r10149, 25;
	shf.l.wrap.b32 	%r10155, %r10149, %r10148, 25;
	mov.b64 	%rd12436, {%r10155, %r10154};
	xor.b64  	%rd12437, %rd12435, %rd12436;
	xor.b64  	%rd12438, %rd12392, %rd12366;
	and.b64  	%rd12439, %rd12418, %rd12438;
	and.b64  	%rd12440, %rd12392, %rd12366;
	xor.b64  	%rd12441, %rd12439, %rd12440;
	add.s64 	%rd12442, %rd12437, %rd12441;
	add.s64 	%rd12443, %rd12432, %rd12340;
	add.s64 	%rd12444, %rd12442, %rd12432;
	mov.b64 	{%r10156, %r10157}, %rd12443;
	shf.l.wrap.b32 	%r10158, %r10157, %r10156, 18;
	shf.l.wrap.b32 	%r10159, %r10156, %r10157, 18;
	mov.b64 	%rd12445, {%r10159, %r10158};
	shf.l.wrap.b32 	%r10160, %r10157, %r10156, 14;
	shf.l.wrap.b32 	%r10161, %r10156, %r10157, 14;
	mov.b64 	%rd12446, {%r10161, %r10160};
	xor.b64  	%rd12447, %rd12445, %rd12446;
	shf.l.wrap.b32 	%r10162, %r10156, %r10157, 23;
	shf.l.wrap.b32 	%r10163, %r10157, %r10156, 23;
	mov.b64 	%rd12448, {%r10163, %r10162};
	xor.b64  	%rd12449, %rd12447, %rd12448;
	and.b64  	%rd12450, %rd12443, %rd12417;
	not.b64 	%rd12451, %rd12443;
	and.b64  	%rd12452, %rd12391, %rd12451;
	or.b64  	%rd12453, %rd12450, %rd12452;
	add.s64 	%rd12454, %rd12453, %rd12365;
	add.s64 	%rd12455, %rd12454, %rd12449;
	add.s64 	%rd12457, %rd12455, %rd5852;
	add.s64 	%rd12458, %rd12457, %rd11183;
	mov.b64 	{%r10164, %r10165}, %rd12444;
	shf.l.wrap.b32 	%r10166, %r10165, %r10164, 4;
	shf.l.wrap.b32 	%r10167, %r10164, %r10165, 4;
	mov.b64 	%rd12459, {%r10167, %r10166};
	shf.l.wrap.b32 	%r10168, %r10164, %r10165, 30;
	shf.l.wrap.b32 	%r10169, %r10165, %r10164, 30;
	mov.b64 	%rd12460, {%r10169, %r10168};
	xor.b64  	%rd12461, %rd12459, %rd12460;
	shf.l.wrap.b32 	%r10170, %r10164, %r10165, 25;
	shf.l.wrap.b32 	%r10171, %r10165, %r10164, 25;
	mov.b64 	%rd12462, {%r10171, %r10170};
	xor.b64  	%rd12463, %rd12461, %rd12462;
	xor.b64  	%rd12464, %rd12418, %rd12392;
	and.b64  	%rd12465, %rd12444, %rd12464;
	and.b64  	%rd12466, %rd12418, %rd12392;
	xor.b64  	%rd12467, %rd12465, %rd12466;
	add.s64 	%rd12468, %rd12463, %rd12467;
	add.s64 	%rd12469, %rd12458, %rd12366;
	add.s64 	%rd12470, %rd12468, %rd12458;
	mov.b64 	{%r10172, %r10173}, %rd12469;
	shf.l.wrap.b32 	%r10174, %r10173, %r10172, 18;
	shf.l.wrap.b32 	%r10175, %r10172, %r10173, 18;
	mov.b64 	%rd12471, {%r10175, %r10174};
	shf.l.wrap.b32 	%r10176, %r10173, %r10172, 14;
	shf.l.wrap.b32 	%r10177, %r10172, %r10173, 14;
	mov.b64 	%rd12472, {%r10177, %r10176};
	xor.b64  	%rd12473, %rd12471, %rd12472;
	shf.l.wrap.b32 	%r10178, %r10172, %r10173, 23;
	shf.l.wrap.b32 	%r10179, %r10173, %r10172, 23;
	mov.b64 	%rd12474, {%r10179, %r10178};
	xor.b64  	%rd12475, %rd12473, %rd12474;
	and.b64  	%rd12476, %rd12469, %rd12443;
	not.b64 	%rd12477, %rd12469;
	and.b64  	%rd12478, %rd12417, %rd12477;
	or.b64  	%rd12479, %rd12476, %rd12478;
	add.s64 	%rd12480, %rd12479, %rd12391;
	add.s64 	%rd12481, %rd12480, %rd12475;
	add.s64 	%rd12483, %rd12481, %rd5878;
	add.s64 	%rd12484, %rd12483, %rd11196;
	mov.b64 	{%r10180, %r10181}, %rd12470;
	shf.l.wrap.b32 	%r10182, %r10181, %r10180, 4;
	shf.l.wrap.b32 	%r10183, %r10180, %r10181, 4;
	mov.b64 	%rd12485, {%r10183, %r10182};
	shf.l.wrap.b32 	%r10184, %r10180, %r10181, 30;
	shf.l.wrap.b32 	%r10185, %r10181, %r10180, 30;
	mov.b64 	%rd12486, {%r10185, %r10184};
	xor.b64  	%rd12487, %rd12485, %rd12486;
	shf.l.wrap.b32 	%r10186, %r10180, %r10181, 25;
	shf.l.wrap.b32 	%r10187, %r10181, %r10180, 25;
	mov.b64 	%rd12488, {%r10187, %r10186};
	xor.b64  	%rd12489, %rd12487, %rd12488;
	xor.b64  	%rd12490, %rd12444, %rd12418;
	and.b64  	%rd12491, %rd12470, %rd12490;
	and.b64  	%rd12492, %rd12444, %rd12418;
	xor.b64  	%rd12493, %rd12491, %rd12492;
	add.s64 	%rd12494, %rd12489, %rd12493;
	add.s64 	%rd12495, %rd12484, %rd12392;
	add.s64 	%rd12496, %rd12494, %rd12484;
	mov.b64 	{%r10188, %r10189}, %rd12495;
	shf.l.wrap.b32 	%r10190, %r10189, %r10188, 18;
	shf.l.wrap.b32 	%r10191, %r10188, %r10189, 18;
	mov.b64 	%rd12497, {%r10191, %r10190};
	shf.l.wrap.b32 	%r10192, %r10189, %r10188, 14;
	shf.l.wrap.b32 	%r10193, %r10188, %r10189, 14;
	mov.b64 	%rd12498, {%r10193, %r10192};
	xor.b64  	%rd12499, %rd12497, %rd12498;
	shf.l.wrap.b32 	%r10194, %r10188, %r10189, 23;
	shf.l.wrap.b32 	%r10195, %r10189, %r10188, 23;
	mov.b64 	%rd12500, {%r10195, %r10194};
	xor.b64  	%rd12501, %rd12499, %rd12500;
	and.b64  	%rd12502, %rd12495, %rd12469;
	not.b64 	%rd12503, %rd12495;
	and.b64  	%rd12504, %rd12443, %rd12503;
	or.b64  	%rd12505, %rd12502, %rd12504;
	add.s64 	%rd12506, %rd12505, %rd12417;
	add.s64 	%rd12507, %rd12506, %rd12501;
	add.s64 	%rd12509, %rd12507, %rd5904;
	add.s64 	%rd12510, %rd12509, %rd11209;
	mov.b64 	{%r10196, %r10197}, %rd12496;
	shf.l.wrap.b32 	%r10198, %r10197, %r10196, 4;
	shf.l.wrap.b32 	%r10199, %r10196, %r10197, 4;
	mov.b64 	%rd12511, {%r10199, %r10198};
	shf.l.wrap.b32 	%r10200, %r10196, %r10197, 30;
	shf.l.wrap.b32 	%r10201, %r10197, %r10196, 30;
	mov.b64 	%rd12512, {%r10201, %r10200};
	xor.b64  	%rd12513, %rd12511, %rd12512;
	shf.l.wrap.b32 	%r10202, %r10196, %r10197, 25;
	shf.l.wrap.b32 	%r10203, %r10197, %r10196, 25;
	mov.b64 	%rd12514, {%r10203, %r10202};
	xor.b64  	%rd12515, %rd12513, %rd12514;
	xor.b64  	%rd12516, %rd12470, %rd12444;
	and.b64  	%rd12517, %rd12496, %rd12516;
	and.b64  	%rd12518, %rd12470, %rd12444;
	xor.b64  	%rd12519, %rd12517, %rd12518;
	add.s64 	%rd12520, %rd12515, %rd12519;
	add.s64 	%rd12521, %rd12510, %rd12418;
	add.s64 	%rd12522, %rd12520, %rd12510;
	mov.b64 	{%r10204, %r10205}, %rd12521;
	shf.l.wrap.b32 	%r10206, %r10205, %r10204, 18;
	shf.l.wrap.b32 	%r10207, %r10204, %r10205, 18;
	mov.b64 	%rd12523, {%r10207, %r10206};
	shf.l.wrap.b32 	%r10208, %r10205, %r10204, 14;
	shf.l.wrap.b32 	%r10209, %r10204, %r10205, 14;
	mov.b64 	%rd12524, {%r10209, %r10208};
	xor.b64  	%rd12525, %rd12523, %rd12524;
	shf.l.wrap.b32 	%r10210, %r10204, %r10205, 23;
	shf.l.wrap.b32 	%r10211, %r10205, %r10204, 23;
	mov.b64 	%rd12526, {%r10211, %r10210};
	xor.b64  	%rd12527, %rd12525, %rd12526;
	and.b64  	%rd12528, %rd12521, %rd12495;
	not.b64 	%rd12529, %rd12521;
	and.b64  	%rd12530, %rd12469, %rd12529;
	or.b64  	%rd12531, %rd12528, %rd12530;
	add.s64 	%rd12532, %rd12531, %rd12443;
	add.s64 	%rd12533, %rd12532, %rd12527;
	add.s64 	%rd12535, %rd12533, %rd5930;
	add.s64 	%rd12536, %rd12535, %rd11222;
	mov.b64 	{%r10212, %r10213}, %rd12522;
	shf.l.wrap.b32 	%r10214, %r10213, %r10212, 4;
	shf.l.wrap.b32 	%r10215, %r10212, %r10213, 4;
	mov.b64 	%rd12537, {%r10215, %r10214};
	shf.l.wrap.b32 	%r10216, %r10212, %r10213, 30;
	shf.l.wrap.b32 	%r10217, %r10213, %r10212, 30;
	mov.b64 	%rd12538, {%r10217, %r10216};
	xor.b64  	%rd12539, %rd12537, %rd12538;
	shf.l.wrap.b32 	%r10218, %r10212, %r10213, 25;
	shf.l.wrap.b32 	%r10219, %r10213, %r10212, 25;
	mov.b64 	%rd12540, {%r10219, %r10218};
	xor.b64  	%rd12541, %rd12539, %rd12540;
	xor.b64  	%rd12542, %rd12496, %rd12470;
	and.b64  	%rd12543, %rd12522, %rd12542;
	and.b64  	%rd12544, %rd12496, %rd12470;
	xor.b64  	%rd12545, %rd12543, %rd12544;
	add.s64 	%rd12546, %rd12541, %rd12545;
	add.s64 	%rd12547, %rd12536, %rd12444;
	add.s64 	%rd12548, %rd12546, %rd12536;
	mov.b64 	{%r10220, %r10221}, %rd12547;
	shf.l.wrap.b32 	%r10222, %r10221, %r10220, 18;
	shf.l.wrap.b32 	%r10223, %r10220, %r10221, 18;
	mov.b64 	%rd12549, {%r10223, %r10222};
	shf.l.wrap.b32 	%r10224, %r10221, %r10220, 14;
	shf.l.wrap.b32 	%r10225, %r10220, %r10221, 14;
	mov.b64 	%rd12550, {%r10225, %r10224};
	xor.b64  	%rd12551, %rd12549, %rd12550;
	shf.l.wrap.b32 	%r10226, %r10220, %r10221, 23;
	shf.l.wrap.b32 	%r10227, %r10221, %r10220, 23;
	mov.b64 	%rd12552, {%r10227, %r10226};
	xor.b64  	%rd12553, %rd12551, %rd12552;
	and.b64  	%rd12554, %rd12547, %rd12521;
	not.b64 	%rd12555, %rd12547;
	and.b64  	%rd12556, %rd12495, %rd12555;
	or.b64  	%rd12557, %rd12554, %rd12556;
	add.s64 	%rd12558, %rd12557, %rd12469;
	add.s64 	%rd12559, %rd12558, %rd12553;
	add.s64 	%rd12560, %rd12559, %rd52;
	add.s64 	%rd12561, %rd12560, %rd11235;
	mov.b64 	{%r10228, %r10229}, %rd12548;
	shf.l.wrap.b32 	%r10230, %r10229, %r10228, 4;
	shf.l.wrap.b32 	%r10231, %r10228, %r10229, 4;
	mov.b64 	%rd12562, {%r10231, %r10230};
	shf.l.wrap.b32 	%r10232, %r10228, %r10229, 30;
	shf.l.wrap.b32 	%r10233, %r10229, %r10228, 30;
	mov.b64 	%rd12563, {%r10233, %r10232};
	xor.b64  	%rd12564, %rd12562, %rd12563;
	shf.l.wrap.b32 	%r10234, %r10228, %r10229, 25;
	shf.l.wrap.b32 	%r10235, %r10229, %r10228, 25;
	mov.b64 	%rd12565, {%r10235, %r10234};
	xor.b64  	%rd12566, %rd12564, %rd12565;
	xor.b64  	%rd12567, %rd12522, %rd12496;
	and.b64  	%rd12568, %rd12548, %rd12567;
	and.b64  	%rd12569, %rd12522, %rd12496;
	xor.b64  	%rd12570, %rd12568, %rd12569;
	add.s64 	%rd12571, %rd12566, %rd12570;
	add.s64 	%rd12572, %rd12561, %rd12470;
	add.s64 	%rd12573, %rd12571, %rd12561;
	mov.b64 	{%r10236, %r10237}, %rd12572;
	shf.l.wrap.b32 	%r10238, %r10237, %r10236, 18;
	shf.l.wrap.b32 	%r10239, %r10236, %r10237, 18;
	mov.b64 	%rd12574, {%r10239, %r10238};
	shf.l.wrap.b32 	%r10240, %r10237, %r10236, 14;
	shf.l.wrap.b32 	%r10241, %r10236, %r10237, 14;
	mov.b64 	%rd12575, {%r10241, %r10240};
	xor.b64  	%rd12576, %rd12574, %rd12575;
	shf.l.wrap.b32 	%r10242, %r10236, %r10237, 23;
	shf.l.wrap.b32 	%r10243, %r10237, %r10236, 23;
	mov.b64 	%rd12577, {%r10243, %r10242};
	xor.b64  	%rd12578, %rd12576, %rd12577;
	and.b64  	%rd12579, %rd12572, %rd12547;
	not.b64 	%rd12580, %rd12572;
	and.b64  	%rd12581, %rd12521, %rd12580;
	or.b64  	%rd12582, %rd12579, %rd12581;
	add.s64 	%rd12583, %rd12582, %rd12495;
	add.s64 	%rd12584, %rd12583, %rd12578;
	add.s64 	%rd12586, %rd12584, %rd5981;
	add.s64 	%rd12587, %rd12586, %rd11248;
	mov.b64 	{%r10244, %r10245}, %rd12573;
	shf.l.wrap.b32 	%r10246, %r10245, %r10244, 4;
	shf.l.wrap.b32 	%r10247, %r10244, %r10245, 4;
	mov.b64 	%rd12588, {%r10247, %r10246};
	shf.l.wrap.b32 	%r10248, %r10244, %r10245, 30;
	shf.l.wrap.b32 	%r10249, %r10245, %r10244, 30;
	mov.b64 	%rd12589, {%r10249, %r10248};
	xor.b64  	%rd12590, %rd12588, %rd12589;
	shf.l.wrap.b32 	%r10250, %r10244, %r10245, 25;
	shf.l.wrap.b32 	%r10251, %r10245, %r10244, 25;
	mov.b64 	%rd12591, {%r10251, %r10250};
	xor.b64  	%rd12592, %rd12590, %rd12591;
	xor.b64  	%rd12593, %rd12548, %rd12522;
	and.b64  	%rd12594, %rd12573, %rd12593;
	and.b64  	%rd12595, %rd12548, %rd12522;
	xor.b64  	%rd12596, %rd12594, %rd12595;
	add.s64 	%rd12597, %rd12592, %rd12596;
	add.s64 	%rd12598, %rd12587, %rd12496;
	add.s64 	%rd12599, %rd12597, %rd12587;
	mov.b64 	{%r10252, %r10253}, %rd12598;
	shf.l.wrap.b32 	%r10254, %r10253, %r10252, 18;
	shf.l.wrap.b32 	%r10255, %r10252, %r10253, 18;
	mov.b64 	%rd12600, {%r10255, %r10254};
	shf.l.wrap.b32 	%r10256, %r10253, %r10252, 14;
	shf.l.wrap.b32 	%r10257, %r10252, %r10253, 14;
	mov.b64 	%rd12601, {%r10257, %r10256};
	xor.b64  	%rd12602, %rd12600, %rd12601;
	shf.l.wrap.b32 	%r10258, %r10252, %r10253, 23;
	shf.l.wrap.b32 	%r10259, %r10253, %r10252, 23;
	mov.b64 	%rd12603, {%r10259, %r10258};
	xor.b64  	%rd12604, %rd12602, %rd12603;
	and.b64  	%rd12605, %rd12598, %rd12572;
	not.b64 	%rd12606, %rd12598;
	and.b64  	%rd12607, %rd12547, %rd12606;
	or.b64  	%rd12608, %rd12605, %rd12607;
	add.s64 	%rd12609, %rd12608, %rd12521;
	add.s64 	%rd12610, %rd12609, %rd12604;
	add.s64 	%rd12612, %rd12610, %rd6007;
	add.s64 	%rd12613, %rd12612, %rd11261;
	mov.b64 	{%r10260, %r10261}, %rd12599;
	shf.l.wrap.b32 	%r10262, %r10261, %r10260, 4;
	shf.l.wrap.b32 	%r10263, %r10260, %r10261, 4;
	mov.b64 	%rd12614, {%r10263, %r10262};
	shf.l.wrap.b32 	%r10264, %r10260, %r10261, 30;
	shf.l.wrap.b32 	%r10265, %r10261, %r10260, 30;
	mov.b64 	%rd12615, {%r10265, %r10264};
	xor.b64  	%rd12616, %rd12614, %rd12615;
	shf.l.wrap.b32 	%r10266, %r10260, %r10261, 25;
	shf.l.wrap.b32 	%r10267, %r10261, %r10260, 25;
	mov.b64 	%rd12617, {%r10267, %r10266};
	xor.b64  	%rd12618, %rd12616, %rd12617;
	xor.b64  	%rd12619, %rd12573, %rd12548;
	and.b64  	%rd12620, %rd12599, %rd12619;
	and.b64  	%rd12621, %rd12573, %rd12548;
	xor.b64  	%rd12622, %rd12620, %rd12621;
	add.s64 	%rd12623, %rd12618, %rd12622;
	add.s64 	%rd12624, %rd12613, %rd12522;
	add.s64 	%rd12625, %rd12623, %rd12613;
	mov.b64 	{%r10268, %r10269}, %rd12624;
	shf.l.wrap.b32 	%r10270, %r10269, %r10268, 18;
	shf.l.wrap.b32 	%r10271, %r10268, %r10269, 18;
	mov.b64 	%rd12626, {%r10271, %r10270};
	shf.l.wrap.b32 	%r10272, %r10269, %r10268, 14;
	shf.l.wrap.b32 	%r10273, %r10268, %r10269, 14;
	mov.b64 	%rd12627, {%r10273, %r10272};
	xor.b64  	%rd12628, %rd12626, %rd12627;
	shf.l.wrap.b32 	%r10274, %r10268, %r10269, 23;
	shf.l.wrap.b32 	%r10275, %r10269, %r10268, 23;
	mov.b64 	%rd12629, {%r10275, %r10274};
	xor.b64  	%rd12630, %rd12628, %rd12629;
	and.b64  	%rd12631, %rd12624, %rd12598;
	not.b64 	%rd12632, %rd12624;
	and.b64  	%rd12633, %rd12572, %rd12632;
	or.b64  	%rd12634, %rd12631, %rd12633;
	add.s64 	%rd12635, %rd12634, %rd12547;
	add.s64 	%rd12636, %rd12635, %rd12630;
	add.s64 	%rd12638, %rd12636, %rd6033;
	add.s64 	%rd12639, %rd12638, %rd11274;
	mov.b64 	{%r10276, %r10277}, %rd12625;
	shf.l.wrap.b32 	%r10278, %r10277, %r10276, 4;
	shf.l.wrap.b32 	%r10279, %r10276, %r10277, 4;
	mov.b64 	%rd12640, {%r10279, %r10278};
	shf.l.wrap.b32 	%r10280, %r10276, %r10277, 30;
	shf.l.wrap.b32 	%r10281, %r10277, %r10276, 30;
	mov.b64 	%rd12641, {%r10281, %r10280};
	xor.b64  	%rd12642, %rd12640, %rd12641;
	shf.l.wrap.b32 	%r10282, %r10276, %r10277, 25;
	shf.l.wrap.b32 	%r10283, %r10277, %r10276, 25;
	mov.b64 	%rd12643, {%r10283, %r10282};
	xor.b64  	%rd12644, %rd12642, %rd12643;
	xor.b64  	%rd12645, %rd12599, %rd12573;
	and.b64  	%rd12646, %rd12625, %rd12645;
	and.b64  	%rd12647, %rd12599, %rd12573;
	xor.b64  	%rd12648, %rd12646, %rd12647;
	add.s64 	%rd12649, %rd12644, %rd12648;
	add.s64 	%rd12650, %rd12639, %rd12548;
	add.s64 	%rd12651, %rd12649, %rd12639;
	mov.b64 	{%r10284, %r10285}, %rd12650;
	shf.l.wrap.b32 	%r10286, %r10285, %r10284, 18;
	shf.l.wrap.b32 	%r10287, %r10284, %r10285, 18;
	mov.b64 	%rd12652, {%r10287, %r10286};
	shf.l.wrap.b32 	%r10288, %r10285, %r10284, 14;
	shf.l.wrap.b32 	%r10289, %r10284, %r10285, 14;
	mov.b64 	%rd12653, {%r10289, %r10288};
	xor.b64  	%rd12654, %rd12652, %rd12653;
	shf.l.wrap.b32 	%r10290, %r10284, %r10285, 23;
	shf.l.wrap.b32 	%r10291, %r10285, %r10284, 23;
	mov.b64 	%rd12655, {%r10291, %r10290};
	xor.b64  	%rd12656, %rd12654, %rd12655;
	and.b64  	%rd12657, %rd12650, %rd12624;
	not.b64 	%rd12658, %rd12650;
	and.b64  	%rd12659, %rd12598, %rd12658;
	or.b64  	%rd12660, %rd12657, %rd12659;
	add.s64 	%rd12661, %rd12660, %rd12572;
	add.s64 	%rd12662, %rd12661, %rd12656;
	add.s64 	%rd12664, %rd12662, %rd6059;
	add.s64 	%rd12665, %rd12664, %rd11287;
	mov.b64 	{%r10292, %r10293}, %rd12651;
	shf.l.wrap.b32 	%r10294, %r10293, %r10292, 4;
	shf.l.wrap.b32 	%r10295, %r10292, %r10293, 4;
	mov.b64 	%rd12666, {%r10295, %r10294};
	shf.l.wrap.b32 	%r10296, %r10292, %r10293, 30;
	shf.l.wrap.b32 	%r10297, %r10293, %r10292, 30;
	mov.b64 	%rd12667, {%r10297, %r10296};
	xor.b64  	%rd12668, %rd12666, %rd12667;
	shf.l.wrap.b32 	%r10298, %r10292, %r10293, 25;
	shf.l.wrap.b32 	%r10299, %r10293, %r10292, 25;
	mov.b64 	%rd12669, {%r10299, %r10298};
	xor.b64  	%rd12670, %rd12668, %rd12669;
	xor.b64  	%rd12671, %rd12625, %rd12599;
	and.b64  	%rd12672, %rd12651, %rd12671;
	and.b64  	%rd12673, %rd12625, %rd12599;
	xor.b64  	%rd12674, %rd12672, %rd12673;
	add.s64 	%rd12675, %rd12670, %rd12674;
	add.s64 	%rd12676, %rd12665, %rd12573;
	add.s64 	%rd12677, %rd12675, %rd12665;
	mov.b64 	{%r10300, %r10301}, %rd12676;
	shf.l.wrap.b32 	%r10302, %r10301, %r10300, 18;
	shf.l.wrap.b32 	%r10303, %r10300, %r10301, 18;
	mov.b64 	%rd12678, {%r10303, %r10302};
	shf.l.wrap.b32 	%r10304, %r10301, %r10300, 14;
	shf.l.wrap.b32 	%r10305, %r10300, %r10301, 14;
	mov.b64 	%rd12679, {%r10305, %r10304};
	xor.b64  	%rd12680, %rd12678, %rd12679;
	shf.l.wrap.b32 	%r10306, %r10300, %r10301, 23;
	shf.l.wrap.b32 	%r10307, %r10301, %r10300, 23;
	mov.b64 	%rd12681, {%r10307, %r10306};
	xor.b64  	%rd12682, %rd12680, %rd12681;
	and.b64  	%rd12683, %rd12676, %rd12650;
	not.b64 	%rd12684, %rd12676;
	and.b64  	%rd12685, %rd12624, %rd12684;
	or.b64  	%rd12686, %rd12683, %rd12685;
	add.s64 	%rd12687, %rd12686, %rd12598;
	add.s64 	%rd12688, %rd12687, %rd12682;
	add.s64 	%rd12690, %rd12688, %rd6085;
	add.s64 	%rd12691, %rd12690, %rd11300;
	mov.b64 	{%r10308, %r10309}, %rd12677;
	shf.l.wrap.b32 	%r10310, %r10309, %r10308, 4;
	shf.l.wrap.b32 	%r10311, %r10308, %r10309, 4;
	mov.b64 	%rd12692, {%r10311, %r10310};
	shf.l.wrap.b32 	%r10312, %r10308, %r10309, 30;
	shf.l.wrap.b32 	%r10313, %r10309, %r10308, 30;
	mov.b64 	%rd12693, {%r10313, %r10312};
	xor.b64  	%rd12694, %rd12692, %rd12693;
	shf.l.wrap.b32 	%r10314, %r10308, %r10309, 25;
	shf.l.wrap.b32 	%r10315, %r10309, %r10308, 25;
	mov.b64 	%rd12695, {%r10315, %r10314};
	xor.b64  	%rd12696, %rd12694, %rd12695;
	xor.b64  	%rd12697, %rd12651, %rd12625;
	and.b64  	%rd12698, %rd12677, %rd12697;
	and.b64  	%rd12699, %rd12651, %rd12625;
	xor.b64  	%rd12700, %rd12698, %rd12699;
	add.s64 	%rd12701, %rd12696, %rd12700;
	add.s64 	%rd12702, %rd12691, %rd12599;
	add.s64 	%rd12703, %rd12701, %rd12691;
	mov.b64 	{%r10316, %r10317}, %rd12702;
	shf.l.wrap.b32 	%r10318, %r10317, %r10316, 18;
	shf.l.wrap.b32 	%r10319, %r10316, %r10317, 18;
	mov.b64 	%rd12704, {%r10319, %r10318};
	shf.l.wrap.b32 	%r10320, %r10317, %r10316, 14;
	shf.l.wrap.b32 	%r10321, %r10316, %r10317, 14;
	mov.b64 	%rd12705, {%r10321, %r10320};
	xor.b64  	%rd12706, %rd12704, %rd12705;
	shf.l.wrap.b32 	%r10322, %r10316, %r10317, 23;
	shf.l.wrap.b32 	%r10323, %r10317, %r10316, 23;
	mov.b64 	%rd12707, {%r10323, %r10322};
	xor.b64  	%rd12708, %rd12706, %rd12707;
	and.b64  	%rd12709, %rd12702, %rd12676;
	not.b64 	%rd12710, %rd12702;
	and.b64  	%rd12711, %rd12650, %rd12710;
	or.b64  	%rd12712, %rd12709, %rd12711;
	add.s64 	%rd12713, %rd12712, %rd12624;
	add.s64 	%rd12714, %rd12713, %rd12708;
	add.s64 	%rd12716, %rd12714, %rd6111;
	add.s64 	%rd12717, %rd12716, %rd11313;
	mov.b64 	{%r10324, %r10325}, %rd12703;
	shf.l.wrap.b32 	%r10326, %r10325, %r10324, 4;
	shf.l.wrap.b32 	%r10327, %r10324, %r10325, 4;
	mov.b64 	%rd12718, {%r10327, %r10326};
	shf.l.wrap.b32 	%r10328, %r10324, %r10325, 30;
	shf.l.wrap.b32 	%r10329, %r10325, %r10324, 30;
	mov.b64 	%rd12719, {%r10329, %r10328};
	xor.b64  	%rd12720, %rd12718, %rd12719;
	shf.l.wrap.b32 	%r10330, %r10324, %r10325, 25;
	shf.l.wrap.b32 	%r10331, %r10325, %r10324, 25;
	mov.b64 	%rd12721, {%r10331, %r10330};
	xor.b64  	%rd12722, %rd12720, %rd12721;
	xor.b64  	%rd12723, %rd12677, %rd12651;
	and.b64  	%rd12724, %rd12703, %rd12723;
	and.b64  	%rd12725, %rd12677, %rd12651;
	xor.b64  	%rd12726, %rd12724, %rd12725;
	add.s64 	%rd12727, %rd12722, %rd12726;
	add.s64 	%rd12728, %rd12717, %rd12625;
	add.s64 	%rd12729, %rd12727, %rd12717;
	mov.b64 	{%r10332, %r10333}, %rd12728;
	shf.l.wrap.b32 	%r10334, %r10333, %r10332, 18;
	shf.l.wrap.b32 	%r10335, %r10332, %r10333, 18;
	mov.b64 	%rd12730, {%r10335, %r10334};
	shf.l.wrap.b32 	%r10336, %r10333, %r10332, 14;
	shf.l.wrap.b32 	%r10337, %r10332, %r10333, 14;
	mov.b64 	%rd12731, {%r10337, %r10336};
	xor.b64  	%rd12732, %rd12730, %rd12731;
	shf.l.wrap.b32 	%r10338, %r10332, %r10333, 23;
	shf.l.wrap.b32 	%r10339, %r10333, %r10332, 23;
	mov.b64 	%rd12733, {%r10339, %r10338};
	xor.b64  	%rd12734, %rd12732, %rd12733;
	and.b64  	%rd12735, %rd12728, %rd12702;
	not.b64 	%rd12736, %rd12728;
	and.b64  	%rd12737, %rd12676, %rd12736;
	or.b64  	%rd12738, %rd12735, %rd12737;
	add.s64 	%rd12739, %rd12738, %rd12650;
	add.s64 	%rd12740, %rd12739, %rd12734;
	add.s64 	%rd12742, %rd12740, %rd6137;
	add.s64 	%rd12743, %rd12742, %rd11326;
	mov.b64 	{%r10340, %r10341}, %rd12729;
	shf.l.wrap.b32 	%r10342, %r10341, %r10340, 4;
	shf.l.wrap.b32 	%r10343, %r10340, %r10341, 4;
	mov.b64 	%rd12744, {%r10343, %r10342};
	shf.l.wrap.b32 	%r10344, %r10340, %r10341, 30;
	shf.l.wrap.b32 	%r10345, %r10341, %r10340, 30;
	mov.b64 	%rd12745, {%r10345, %r10344};
	xor.b64  	%rd12746, %rd12744, %rd12745;
	shf.l.wrap.b32 	%r10346, %r10340, %r10341, 25;
	shf.l.wrap.b32 	%r10347, %r10341, %r10340, 25;
	mov.b64 	%rd12747, {%r10347, %r10346};
	xor.b64  	%rd12748, %rd12746, %rd12747;
	xor.b64  	%rd12749, %rd12703, %rd12677;
	and.b64  	%rd12750, %rd12729, %rd12749;
	and.b64  	%rd12751, %rd12703, %rd12677;
	xor.b64  	%rd12752, %rd12750, %rd12751;
	add.s64 	%rd12753, %rd12748, %rd12752;
	add.s64 	%rd12754, %rd12743, %rd12651;
	add.s64 	%rd12755, %rd12753, %rd12743;
	mov.b64 	{%r10348, %r10349}, %rd12754;
	shf.l.wrap.b32 	%r10350, %r10349, %r10348, 18;
	shf.l.wrap.b32 	%r10351, %r10348, %r10349, 18;
	mov.b64 	%rd12756, {%r10351, %r10350};
	shf.l.wrap.b32 	%r10352, %r10349, %r10348, 14;
	shf.l.wrap.b32 	%r10353, %r10348, %r10349, 14;
	mov.b64 	%rd12757, {%r10353, %r10352};
	xor.b64  	%rd12758, %rd12756, %rd12757;
	shf.l.wrap.b32 	%r10354, %r10348, %r10349, 23;
	shf.l.wrap.b32 	%r10355, %r10349, %r10348, 23;
	mov.b64 	%rd12759, {%r10355, %r10354};
	xor.b64  	%rd12760, %rd12758, %rd12759;
	and.b64  	%rd12761, %rd12754, %rd12728;
	not.b64 	%rd12762, %rd12754;
	and.b64  	%rd12763, %rd12702, %rd12762;
	or.b64  	%rd12764, %rd12761, %rd12763;
	add.s64 	%rd12765, %rd12764, %rd12676;
	add.s64 	%rd12766, %rd12765, %rd12760;
	add.s64 	%rd12768, %rd12766, %rd6163;
	add.s64 	%rd12769, %rd12768, %rd11339;
	mov.b64 	{%r10356, %r10357}, %rd12755;
	shf.l.wrap.b32 	%r10358, %r10357, %r10356, 4;
	shf.l.wrap.b32 	%r10359, %r10356, %r10357, 4;
	mov.b64 	%rd12770, {%r10359, %r10358};
	shf.l.wrap.b32 	%r10360, %r10356, %r10357, 30;
	shf.l.wrap.b32 	%r10361, %r10357, %r10356, 30;
	mov.b64 	%rd12771, {%r10361, %r10360};
	xor.b64  	%rd12772, %rd12770, %rd12771;
	shf.l.wrap.b32 	%r10362, %r10356, %r10357, 25;
	shf.l.wrap.b32 	%r10363, %r10357, %r10356, 25;
	mov.b64 	%rd12773, {%r10363, %r10362};
	xor.b64  	%rd12774, %rd12772, %rd12773;
	xor.b64  	%rd12775, %rd12729, %rd12703;
	and.b64  	%rd12776, %rd12755, %rd12775;
	and.b64  	%rd12777, %rd12729, %rd12703;
	xor.b64  	%rd12778, %rd12776, %rd12777;
	add.s64 	%rd12779, %rd12774, %rd12778;
	add.s64 	%rd12780, %rd12769, %rd12677;
	add.s64 	%rd12781, %rd12779, %rd12769;
	mov.b64 	{%r10364, %r10365}, %rd12780;
	shf.l.wrap.b32 	%r10366, %r10365, %r10364, 18;
	shf.l.wrap.b32 	%r10367, %r10364, %r10365, 18;
	mov.b64 	%rd12782, {%r10367, %r10366};
	shf.l.wrap.b32 	%r10368, %r10365, %r10364, 14;
	shf.l.wrap.b32 	%r10369, %r10364, %r10365, 14;
	mov.b64 	%rd12783, {%r10369, %r10368};
	xor.b64  	%rd12784, %rd12782, %rd12783;
	shf.l.wrap.b32 	%r10370, %r10364, %r10365, 23;
	shf.l.wrap.b32 	%r10371, %r10365, %r10364, 23;
	mov.b64 	%rd12785, {%r10371, %r10370};
	xor.b64  	%rd12786, %rd12784, %rd12785;
	and.b64  	%rd12787, %rd12780, %rd12754;
	not.b64 	%rd12788, %rd12780;
	and.b64  	%rd12789, %rd12728, %rd12788;
	or.b64  	%rd12790, %rd12787, %rd12789;
	add.s64 	%rd12791, %rd12790, %rd12702;
	add.s64 	%rd12792, %rd12791, %rd12786;
	add.s64 	%rd12794, %rd12792, %rd6189;
	add.s64 	%rd12795, %rd12794, %rd11352;
	mov.b64 	{%r10372, %r10373}, %rd12781;
	shf.l.wrap.b32 	%r10374, %r10373, %r10372, 4;
	shf.l.wrap.b32 	%r10375, %r10372, %r10373, 4;
	mov.b64 	%rd12796, {%r10375, %r10374};
	shf.l.wrap.b32 	%r10376, %r10372, %r10373, 30;
	shf.l.wrap.b32 	%r10377, %r10373, %r10372, 30;
	mov.b64 	%rd12797, {%r10377, %r10376};
	xor.b64  	%rd12798, %rd12796, %rd12797;
	shf.l.wrap.b32 	%r10378, %r10372, %r10373, 25;
	shf.l.wrap.b32 	%r10379, %r10373, %r10372, 25;
	mov.b64 	%rd12799, {%r10379, %r10378};
	xor.b64  	%rd12800, %rd12798, %rd12799;
	xor.b64  	%rd12801, %rd12755, %rd12729;
	and.b64  	%rd12802, %rd12781, %rd12801;
	and.b64  	%rd12803, %rd12755, %rd12729;
	xor.b64  	%rd12804, %rd12802, %rd12803;
	add.s64 	%rd12805, %rd12800, %rd12804;
	add.s64 	%rd12806, %rd12795, %rd12703;
	add.s64 	%rd12807, %rd12805, %rd12795;
	mov.b64 	{%r10380, %r10381}, %rd12806;
	shf.l.wrap.b32 	%r10382, %r10381, %r10380, 18;
	shf.l.wrap.b32 	%r10383, %r10380, %r10381, 18;
	mov.b64 	%rd12808, {%r10383, %r10382};
	shf.l.wrap.b32 	%r10384, %r10381, %r10380, 14;
	shf.l.wrap.b32 	%r10385, %r10380, %r10381, 14;
	mov.b64 	%rd12809, {%r10385, %r10384};
	xor.b64  	%rd12810, %rd12808, %rd12809;
	shf.l.wrap.b32 	%r10386, %r10380, %r10381, 23;
	shf.l.wrap.b32 	%r10387, %r10381, %r10380, 23;
	mov.b64 	%rd12811, {%r10387, %r10386};
	xor.b64  	%rd12812, %rd12810, %rd12811;
	and.b64  	%rd12813, %rd12806, %rd12780;
	not.b64 	%rd12814, %rd12806;
	and.b64  	%rd12815, %rd12754, %rd12814;
	or.b64  	%rd12816, %rd12813, %rd12815;
	add.s64 	%rd12817, %rd12816, %rd12728;
	add.s64 	%rd12818, %rd12817, %rd12812;
	add.s64 	%rd12820, %rd12818, %rd6215;
	add.s64 	%rd12821, %rd12820, %rd11365;
	mov.b64 	{%r10388, %r10389}, %rd12807;
	shf.l.wrap.b32 	%r10390, %r10389, %r10388, 4;
	shf.l.wrap.b32 	%r10391, %r10388, %r10389, 4;
	mov.b64 	%rd12822, {%r10391, %r10390};
	shf.l.wrap.b32 	%r10392, %r10388, %r10389, 30;
	shf.l.wrap.b32 	%r10393, %r10389, %r10388, 30;
	mov.b64 	%rd12823, {%r10393, %r10392};
	xor.b64  	%rd12824, %rd12822, %rd12823;
	shf.l.wrap.b32 	%r10394, %r10388, %r10389, 25;
	shf.l.wrap.b32 	%r10395, %r10389, %r10388, 25;
	mov.b64 	%rd12825, {%r10395, %r10394};
	xor.b64  	%rd12826, %rd12824, %rd12825;
	xor.b64  	%rd12827, %rd12781, %rd12755;
	and.b64  	%rd12828, %rd12807, %rd12827;
	and.b64  	%rd12829, %rd12781, %rd12755;
	xor.b64  	%rd12830, %rd12828, %rd12829;
	add.s64 	%rd12831, %rd12826, %rd12830;
	add.s64 	%rd12832, %rd12821, %rd12729;
	add.s64 	%rd12833, %rd12831, %rd12821;
	mov.b64 	{%r10396, %r10397}, %rd12832;
	shf.l.wrap.b32 	%r10398, %r10397, %r10396, 18;
	shf.l.wrap.b32 	%r10399, %r10396, %r10397, 18;
	mov.b64 	%rd12834, {%r10399, %r10398};
	shf.l.wrap.b32 	%r10400, %r10397, %r10396, 14;
	shf.l.wrap.b32 	%r10401, %r10396, %r10397, 14;
	mov.b64 	%rd12835, {%r10401, %r10400};
	xor.b64  	%rd12836, %rd12834, %rd12835;
	shf.l.wrap.b32 	%r10402, %r10396, %r10397, 23;
	shf.l.wrap.b32 	%r10403, %r10397, %r10396, 23;
	mov.b64 	%rd12837, {%r10403, %r10402};
	xor.b64  	%rd12838, %rd12836, %rd12837;
	and.b64  	%rd12839, %rd12832, %rd12806;
	not.b64 	%rd12840, %rd12832;
	and.b64  	%rd12841, %rd12780, %rd12840;
	or.b64  	%rd12842, %rd12839, %rd12841;
	add.s64 	%rd12843, %rd12842, %rd12754;
	add.s64 	%rd12844, %rd12843, %rd12838;
	add.s64 	%rd12846, %rd12844, %rd6241;
	add.s64 	%rd12847, %rd12846, %rd11378;
	mov.b64 	{%r10404, %r10405}, %rd12833;
	shf.l.wrap.b32 	%r10406, %r10405, %r10404, 4;
	shf.l.wrap.b32 	%r10407, %r10404, %r10405, 4;
	mov.b64 	%rd12848, {%r10407, %r10406};
	shf.l.wrap.b32 	%r10408, %r10404, %r10405, 30;
	shf.l.wrap.b32 	%r10409, %r10405, %r10404, 30;
	mov.b64 	%rd12849, {%r10409, %r10408};
	xor.b64  	%rd12850, %rd12848, %rd12849;
	shf.l.wrap.b32 	%r10410, %r10404, %r10405, 25;
	shf.l.wrap.b32 	%r10411, %r10405, %r10404, 25;
	mov.b64 	%rd12851, {%r10411, %r10410};
	xor.b64  	%rd12852, %rd12850, %rd12851;
	xor.b64  	%rd12853, %rd12807, %rd12781;
	and.b64  	%rd12854, %rd12833, %rd12853;
	and.b64  	%rd12855, %rd12807, %rd12781;
	xor.b64  	%rd12856, %rd12854, %rd12855;
	add.s64 	%rd12857, %rd12852, %rd12856;
	add.s64 	%rd12858, %rd12847, %rd12755;
	add.s64 	%rd12859, %rd12857, %rd12847;
	mov.b64 	{%r10412, %r10413}, %rd12858;
	shf.l.wrap.b32 	%r10414, %r10413, %r10412, 18;
	shf.l.wrap.b32 	%r10415, %r10412, %r10413, 18;
	mov.b64 	%rd12860, {%r10415, %r10414};
	shf.l.wrap.b32 	%r10416, %r10413, %r10412, 14;
	shf.l.wrap.b32 	%r10417, %r10412, %r10413, 14;
	mov.b64 	%rd12861, {%r10417, %r10416};
	xor.b64  	%rd12862, %rd12860, %rd12861;
	shf.l.wrap.b32 	%r10418, %r10412, %r10413, 23;
	shf.l.wrap.b32 	%r10419, %r10413, %r10412, 23;
	mov.b64 	%rd12863, {%r10419, %r10418};
	xor.b64  	%rd12864, %rd12862, %rd12863;
	and.b64  	%rd12865, %rd12858, %rd12832;
	not.b64 	%rd12866, %rd12858;
	and.b64  	%rd12867, %rd12806, %rd12866;
	or.b64  	%rd12868, %rd12865, %rd12867;
	add.s64 	%rd12869, %rd12868, %rd12780;
	add.s64 	%rd12870, %rd12869, %rd12864;
	add.s64 	%rd12872, %rd12870, %rd6267;
	add.s64 	%rd12873, %rd12872, %rd11391;
	mov.b64 	{%r10420, %r10421}, %rd12859;
	shf.l.wrap.b32 	%r10422, %r10421, %r10420, 4;
	shf.l.wrap.b32 	%r10423, %r10420, %r10421, 4;
	mov.b64 	%rd12874, {%r10423, %r10422};
	shf.l.wrap.b32 	%r10424, %r10420, %r10421, 30;
	shf.l.wrap.b32 	%r10425, %r10421, %r10420, 30;
	mov.b64 	%rd12875, {%r10425, %r10424};
	xor.b64  	%rd12876, %rd12874, %rd12875;
	shf.l.wrap.b32 	%r10426, %r10420, %r10421, 25;
	shf.l.wrap.b32 	%r10427, %r10421, %r10420, 25;
	mov.b64 	%rd12877, {%r10427, %r10426};
	xor.b64  	%rd12878, %rd12876, %rd12877;
	xor.b64  	%rd12879, %rd12833, %rd12807;
	and.b64  	%rd12880, %rd12859, %rd12879;
	and.b64  	%rd12881, %rd12833, %rd12807;
	xor.b64  	%rd12882, %rd12880, %rd12881;
	add.s64 	%rd12883, %rd12878, %rd12882;
	add.s64 	%rd12884, %rd12873, %rd12781;
	add.s64 	%rd12885, %rd12883, %rd12873;
	mov.b64 	{%r10428, %r10429}, %rd12884;
	shf.l.wrap.b32 	%r10430, %r10429, %r10428, 18;
	shf.l.wrap.b32 	%r10431, %r10428, %r10429, 18;
	mov.b64 	%rd12886, {%r10431, %r10430};
	shf.l.wrap.b32 	%r10432, %r10429, %r10428, 14;
	shf.l.wrap.b32 	%r10433, %r10428, %r10429, 14;
	mov.b64 	%rd12887, {%r10433, %r10432};
	xor.b64  	%rd12888, %rd12886, %rd12887;
	shf.l.wrap.b32 	%r10434, %r10428, %r10429, 23;
	shf.l.wrap.b32 	%r10435, %r10429, %r10428, 23;
	mov.b64 	%rd12889, {%r10435, %r10434};
	xor.b64  	%rd12890, %rd12888, %rd12889;
	and.b64  	%rd12891, %rd12884, %rd12858;
	not.b64 	%rd12892, %rd12884;
	and.b64  	%rd12893, %rd12832, %rd12892;
	or.b64  	%rd12894, %rd12891, %rd12893;
	add.s64 	%rd12895, %rd12894, %rd12806;
	add.s64 	%rd12896, %rd12895, %rd12890;
	add.s64 	%rd12898, %rd12896, %rd6293;
	add.s64 	%rd12899, %rd12898, %rd11404;
	mov.b64 	{%r10436, %r10437}, %rd12885;
	shf.l.wrap.b32 	%r10438, %r10437, %r10436, 4;
	shf.l.wrap.b32 	%r10439, %r10436, %r10437, 4;
	mov.b64 	%rd12900, {%r10439, %r10438};
	shf.l.wrap.b32 	%r10440, %r10436, %r10437, 30;
	shf.l.wrap.b32 	%r10441, %r10437, %r10436, 30;
	mov.b64 	%rd12901, {%r10441, %r10440};
	xor.b64  	%rd12902, %rd12900, %rd12901;
	shf.l.wrap.b32 	%r10442, %r10436, %r10437, 25;
	shf.l.wrap.b32 	%r10443, %r10437, %r10436, 25;
	mov.b64 	%rd12903, {%r10443, %r10442};
	xor.b64  	%rd12904, %rd12902, %rd12903;
	xor.b64  	%rd12905, %rd12859, %rd12833;
	and.b64  	%rd12906, %rd12885, %rd12905;
	and.b64  	%rd12907, %rd12859, %rd12833;
	xor.b64  	%rd12908, %rd12906, %rd12907;
	add.s64 	%rd12909, %rd12904, %rd12908;
	add.s64 	%rd12910, %rd12899, %rd12807;
	add.s64 	%rd12911, %rd12909, %rd12899;
	mov.b64 	{%r10444, %r10445}, %rd12910;
	shf.l.wrap.b32 	%r10446, %r10445, %r10444, 18;
	shf.l.wrap.b32 	%r10447, %r10444, %r10445, 18;
	mov.b64 	%rd12912, {%r10447, %r10446};
	shf.l.wrap.b32 	%r10448, %r10445, %r10444, 14;
	shf.l.wrap.b32 	%r10449, %r10444, %r10445, 14;
	mov.b64 	%rd12913, {%r10449, %r10448};
	xor.b64  	%rd12914, %rd12912, %rd12913;
	shf.l.wrap.b32 	%r10450, %r10444, %r10445, 23;
	shf.l.wrap.b32 	%r10451, %r10445, %r10444, 23;
	mov.b64 	%rd12915, {%r10451, %r10450};
	xor.b64  	%rd12916, %rd12914, %rd12915;
	and.b64  	%rd12917, %rd12910, %rd12884;
	not.b64 	%rd12918, %rd12910;
	and.b64  	%rd12919, %rd12858, %rd12918;
	or.b64  	%rd12920, %rd12917, %rd12919;
	add.s64 	%rd12921, %rd12920, %rd12832;
	add.s64 	%rd12922, %rd12921, %rd12916;
	add.s64 	%rd12924, %rd12922, %rd6319;
	add.s64 	%rd12925, %rd12924, %rd11417;
	mov.b64 	{%r10452, %r10453}, %rd12911;
	shf.l.wrap.b32 	%r10454, %r10453, %r10452, 4;
	shf.l.wrap.b32 	%r10455, %r10452, %r10453, 4;
	mov.b64 	%rd12926, {%r10455, %r10454};
	shf.l.wrap.b32 	%r10456, %r10452, %r10453, 30;
	shf.l.wrap.b32 	%r10457, %r10453, %r10452, 30;
	mov.b64 	%rd12927, {%r10457, %r10456};
	xor.b64  	%rd12928, %rd12926, %rd12927;
	shf.l.wrap.b32 	%r10458, %r10452, %r10453, 25;
	shf.l.wrap.b32 	%r10459, %r10453, %r10452, 25;
	mov.b64 	%rd12929, {%r10459, %r10458};
	xor.b64  	%rd12930, %rd12928, %rd12929;
	xor.b64  	%rd12931, %rd12885, %rd12859;
	and.b64  	%rd12932, %rd12911, %rd12931;
	and.b64  	%rd12933, %rd12885, %rd12859;
	xor.b64  	%rd12934, %rd12932, %rd12933;
	add.s64 	%rd12935, %rd12930, %rd12934;
	add.s64 	%rd12936, %rd12925, %rd12833;
	add.s64 	%rd12937, %rd12935, %rd12925;
	mov.b64 	{%r10460, %r10461}, %rd12936;
	shf.l.wrap.b32 	%r10462, %r10461, %r10460, 18;
	shf.l.wrap.b32 	%r10463, %r10460, %r10461, 18;
	mov.b64 	%rd12938, {%r10463, %r10462};
	shf.l.wrap.b32 	%r10464, %r10461, %r10460, 14;
	shf.l.wrap.b32 	%r10465, %r10460, %r10461, 14;
	mov.b64 	%rd12939, {%r10465, %r10464};
	xor.b64  	%rd12940, %rd12938, %rd12939;
	shf.l.wrap.b32 	%r10466, %r10460, %r10461, 23;
	shf.l.wrap.b32 	%r10467, %r10461, %r10460, 23;
	mov.b64 	%rd12941, {%r10467, %r10466};
	xor.b64  	%rd12942, %rd12940, %rd12941;
	and.b64  	%rd12943, %rd12936, %rd12910;
	not.b64 	%rd12944, %rd12936;
	and.b64  	%rd12945, %rd12884, %rd12944;
	or.b64  	%rd12946, %rd12943, %rd12945;
	add.s64 	%rd12947, %rd12946, %rd12858;
	add.s64 	%rd12948, %rd12947, %rd12942;
	add.s64 	%rd12950, %rd12948, %rd6345;
	add.s64 	%rd12951, %rd12950, %rd11430;
	mov.b64 	{%r10468, %r10469}, %rd12937;
	shf.l.wrap.b32 	%r10470, %r10469, %r10468, 4;
	shf.l.wrap.b32 	%r10471, %r10468, %r10469, 4;
	mov.b64 	%rd12952, {%r10471, %r10470};
	shf.l.wrap.b32 	%r10472, %r10468, %r10469, 30;
	shf.l.wrap.b32 	%r10473, %r10469, %r10468, 30;
	mov.b64 	%rd12953, {%r10473, %r10472};
	xor.b64  	%rd12954, %rd12952, %rd12953;
	shf.l.wrap.b32 	%r10474, %r10468, %r10469, 25;
	shf.l.wrap.b32 	%r10475, %r10469, %r10468, 25;
	mov.b64 	%rd12955, {%r10475, %r10474};
	xor.b64  	%rd12956, %rd12954, %rd12955;
	xor.b64  	%rd12957, %rd12911, %rd12885;
	and.b64  	%rd12958, %rd12937, %rd12957;
	and.b64  	%rd12959, %rd12911, %rd12885;
	xor.b64  	%rd12960, %rd12958, %rd12959;
	add.s64 	%rd12961, %rd12956, %rd12960;
	add.s64 	%rd12962, %rd12951, %rd12859;
	add.s64 	%rd12963, %rd12961, %rd12951;
	mov.b64 	{%r10476, %r10477}, %rd12962;
	shf.l.wrap.b32 	%r10478, %r10477, %r10476, 18;
	shf.l.wrap.b32 	%r10479, %r10476, %r10477, 18;
	mov.b64 	%rd12964, {%r10479, %r10478};
	shf.l.wrap.b32 	%r10480, %r10477, %r10476, 14;
	shf.l.wrap.b32 	%r10481, %r10476, %r10477, 14;
	mov.b64 	%rd12965, {%r10481, %r10480};
	xor.b64  	%rd12966, %rd12964, %rd12965;
	shf.l.wrap.b32 	%r10482, %r10476, %r10477, 23;
	shf.l.wrap.b32 	%r10483, %r10477, %r10476, 23;
	mov.b64 	%rd12967, {%r10483, %r10482};
	xor.b64  	%rd12968, %rd12966, %rd12967;
	and.b64  	%rd12969, %rd12962, %rd12936;
	not.b64 	%rd12970, %rd12962;
	and.b64  	%rd12971, %rd12910, %rd12970;
	or.b64  	%rd12972, %rd12969, %rd12971;
	add.s64 	%rd12973, %rd12972, %rd12884;
	add.s64 	%rd12974, %rd12973, %rd12968;
	add.s64 	%rd12976, %rd12974, %rd6371;
	add.s64 	%rd12977, %rd12976, %rd11443;
	mov.b64 	{%r10484, %r10485}, %rd12963;
	shf.l.wrap.b32 	%r10486, %r10485, %r10484, 4;
	shf.l.wrap.b32 	%r10487, %r10484, %r10485, 4;
	mov.b64 	%rd12978, {%r10487, %r10486};
	shf.l.wrap.b32 	%r10488, %r10484, %r10485, 30;
	shf.l.wrap.b32 	%r10489, %r10485, %r10484, 30;
	mov.b64 	%rd12979, {%r10489, %r10488};
	xor.b64  	%rd12980, %rd12978, %rd12979;
	shf.l.wrap.b32 	%r10490, %r10484, %r10485, 25;
	shf.l.wrap.b32 	%r10491, %r10485, %r10484, 25;
	mov.b64 	%rd12981, {%r10491, %r10490};
	xor.b64  	%rd12982, %rd12980, %rd12981;
	xor.b64  	%rd12983, %rd12937, %rd12911;
	and.b64  	%rd12984, %rd12963, %rd12983;
	and.b64  	%rd12985, %rd12937, %rd12911;
	xor.b64  	%rd12986, %rd12984, %rd12985;
	add.s64 	%rd12987, %rd12982, %rd12986;
	add.s64 	%rd12988, %rd12977, %rd12885;
	add.s64 	%rd12989, %rd12987, %rd12977;
	mov.b64 	{%r10492, %r10493}, %rd12988;
	shf.l.wrap.b32 	%r10494, %r10493, %r10492, 18;
	shf.l.wrap.b32 	%r10495, %r10492, %r10493, 18;
	mov.b64 	%rd12990, {%r10495, %r10494};
	shf.l.wrap.b32 	%r10496, %r10493, %r10492, 14;
	shf.l.wrap.b32 	%r10497, %r10492, %r10493, 14;
	mov.b64 	%rd12991, {%r10497, %r10496};
	xor.b64  	%rd12992, %rd12990, %rd12991;
	shf.l.wrap.b32 	%r10498, %r10492, %r10493, 23;
	shf.l.wrap.b32 	%r10499, %r10493, %r10492, 23;
	mov.b64 	%rd12993, {%r10499, %r10498};
	xor.b64  	%rd12994, %rd12992, %rd12993;
	and.b64  	%rd12995, %rd12988, %rd12962;
	not.b64 	%rd12996, %rd12988;
	and.b64  	%rd12997, %rd12936, %rd12996;
	or.b64  	%rd12998, %rd12995, %rd12997;
	add.s64 	%rd12999, %rd12998, %rd12910;
	add.s64 	%rd13000, %rd12999, %rd12994;
	add.s64 	%rd13002, %rd13000, %rd6397;
	add.s64 	%rd13003, %rd13002, %rd11456;
	mov.b64 	{%r10500, %r10501}, %rd12989;
	shf.l.wrap.b32 	%r10502, %r10501, %r10500, 4;
	shf.l.wrap.b32 	%r10503, %r10500, %r10501, 4;
	mov.b64 	%rd13004, {%r10503, %r10502};
	shf.l.wrap.b32 	%r10504, %r10500, %r10501, 30;
	shf.l.wrap.b32 	%r10505, %r10501, %r10500, 30;
	mov.b64 	%rd13005, {%r10505, %r10504};
	xor.b64  	%rd13006, %rd13004, %rd13005;
	shf.l.wrap.b32 	%r10506, %r10500, %r10501, 25;
	shf.l.wrap.b32 	%r10507, %r10501, %r10500, 25;
	mov.b64 	%rd13007, {%r10507, %r10506};
	xor.b64  	%rd13008, %rd13006, %rd13007;
	xor.b64  	%rd13009, %rd12963, %rd12937;
	and.b64  	%rd13010, %rd12989, %rd13009;
	and.b64  	%rd13011, %rd12963, %rd12937;
	xor.b64  	%rd13012, %rd13010, %rd13011;
	add.s64 	%rd13013, %rd13008, %rd13012;
	add.s64 	%rd13014, %rd13003, %rd12911;
	add.s64 	%rd13015, %rd13013, %rd13003;
	mov.b64 	{%r10508, %r10509}, %rd13014;
	shf.l.wrap.b32 	%r10510, %r10509, %r10508, 18;
	shf.l.wrap.b32 	%r10511, %r10508, %r10509, 18;
	mov.b64 	%rd13016, {%r10511, %r10510};
	shf.l.wrap.b32 	%r10512, %r10509, %r10508, 14;
	shf.l.wrap.b32 	%r10513, %r10508, %r10509, 14;
	mov.b64 	%rd13017, {%r10513, %r10512};
	xor.b64  	%rd13018, %rd13016, %rd13017;
	shf.l.wrap.b32 	%r10514, %r10508, %r10509, 23;
	shf.l.wrap.b32 	%r10515, %r10509, %r10508, 23;
	mov.b64 	%rd13019, {%r10515, %r10514};
	xor.b64  	%rd13020, %rd13018, %rd13019;
	and.b64  	%rd13021, %rd13014, %rd12988;
	not.b64 	%rd13022, %rd13014;
	and.b64  	%rd13023, %rd12962, %rd13022;
	or.b64  	%rd13024, %rd13021, %rd13023;
	add.s64 	%rd13025, %rd13024, %rd12936;
	add.s64 	%rd13026, %rd13025, %rd13020;
	add.s64 	%rd13028, %rd13026, %rd6423;
	add.s64 	%rd13029, %rd13028, %rd11469;
	mov.b64 	{%r10516, %r10517}, %rd13015;
	shf.l.wrap.b32 	%r10518, %r10517, %r10516, 4;
	shf.l.wrap.b32 	%r10519, %r10516, %r10517, 4;
	mov.b64 	%rd13030, {%r10519, %r10518};
	shf.l.wrap.b32 	%r10520, %r10516, %r10517, 30;
	shf.l.wrap.b32 	%r10521, %r10517, %r10516, 30;
	mov.b64 	%rd13031, {%r10521, %r10520};
	xor.b64  	%rd13032, %rd13030, %rd13031;
	shf.l.wrap.b32 	%r10522, %r10516, %r10517, 25;
	shf.l.wrap.b32 	%r10523, %r10517, %r10516, 25;
	mov.b64 	%rd13033, {%r10523, %r10522};
	xor.b64  	%rd13034, %rd13032, %rd13033;
	xor.b64  	%rd13035, %rd12989, %rd12963;
	and.b64  	%rd13036, %rd13015, %rd13035;
	and.b64  	%rd13037, %rd12989, %rd12963;
	xor.b64  	%rd13038, %rd13036, %rd13037;
	add.s64 	%rd13039, %rd13034, %rd13038;
	add.s64 	%rd13040, %rd13029, %rd12937;
	add.s64 	%rd13041, %rd13039, %rd13029;
	mov.b64 	{%r10524, %r10525}, %rd13040;
	shf.l.wrap.b32 	%r10526, %r10525, %r10524, 18;
	shf.l.wrap.b32 	%r10527, %r10524, %r10525, 18;
	mov.b64 	%rd13042, {%r10527, %r10526};
	shf.l.wrap.b32 	%r10528, %r10525, %r10524, 14;
	shf.l.wrap.b32 	%r10529, %r10524, %r10525, 14;
	mov.b64 	%rd13043, {%r10529, %r10528};
	xor.b64  	%rd13044, %rd13042, %rd13043;
	shf.l.wrap.b32 	%r10530, %r10524, %r10525, 23;
	shf.l.wrap.b32 	%r10531, %r10525, %r10524, 23;
	mov.b64 	%rd13045, {%r10531, %r10530};
	xor.b64  	%rd13046, %rd13044, %rd13045;
	and.b64  	%rd13047, %rd13040, %rd13014;
	not.b64 	%rd13048, %rd13040;
	and.b64  	%rd13049, %rd12988, %rd13048;
	or.b64  	%rd13050, %rd13047, %rd13049;
	add.s64 	%rd13051, %rd13050, %rd12962;
	add.s64 	%rd13052, %rd13051, %rd13046;
	add.s64 	%rd13054, %rd13052, %rd6449;
	add.s64 	%rd13055, %rd13054, %rd11482;
	mov.b64 	{%r10532, %r10533}, %rd13041;
	shf.l.wrap.b32 	%r10534, %r10533, %r10532, 4;
	shf.l.wrap.b32 	%r10535, %r10532, %r10533, 4;
	mov.b64 	%rd13056, {%r10535, %r10534};
	shf.l.wrap.b32 	%r10536, %r10532, %r10533, 30;
	shf.l.wrap.b32 	%r10537, %r10533, %r10532, 30;
	mov.b64 	%rd13057, {%r10537, %r10536};
	xor.b64  	%rd13058, %rd13056, %rd13057;
	shf.l.wrap.b32 	%r10538, %r10532, %r10533, 25;
	shf.l.wrap.b32 	%r10539, %r10533, %r10532, 25;
	mov.b64 	%rd13059, {%r10539, %r10538};
	xor.b64  	%rd13060, %rd13058, %rd13059;
	xor.b64  	%rd13061, %rd13015, %rd12989;
	and.b64  	%rd13062, %rd13041, %rd13061;
	and.b64  	%rd13063, %rd13015, %rd12989;
	xor.b64  	%rd13064, %rd13062, %rd13063;
	add.s64 	%rd13065, %rd13060, %rd13064;
	add.s64 	%rd13066, %rd13055, %rd12963;
	add.s64 	%rd13067, %rd13065, %rd13055;
	mov.b64 	{%r10540, %r10541}, %rd13066;
	shf.l.wrap.b32 	%r10542, %r10541, %r10540, 18;
	shf.l.wrap.b32 	%r10543, %r10540, %r10541, 18;
	mov.b64 	%rd13068, {%r10543, %r10542};
	shf.l.wrap.b32 	%r10544, %r10541, %r10540, 14;
	shf.l.wrap.b32 	%r10545, %r10540, %r10541, 14;
	mov.b64 	%rd13069, {%r10545, %r10544};
	xor.b64  	%rd13070, %rd13068, %rd13069;
	shf.l.wrap.b32 	%r10546, %r10540, %r10541, 23;
	shf.l.wrap.b32 	%r10547, %r10541, %r10540, 23;
	mov.b64 	%rd13071, {%r10547, %r10546};
	xor.b64  	%rd13072, %rd13070, %rd13071;
	and.b64  	%rd13073, %rd13066, %rd13040;
	not.b64 	%rd13074, %rd13066;
	and.b64  	%rd13075, %rd13014, %rd13074;
	or.b64  	%rd13076, %rd13073, %rd13075;
	add.s64 	%rd13077, %rd13076, %rd12988;
	add.s64 	%rd13078, %rd13077, %rd13072;
	add.s64 	%rd13080, %rd13078, %rd6475;
	add.s64 	%rd13081, %rd13080, %rd11495;
	mov.b64 	{%r10548, %r10549}, %rd13067;
	shf.l.wrap.b32 	%r10550, %r10549, %r10548, 4;
	shf.l.wrap.b32 	%r10551, %r10548, %r10549, 4;
	mov.b64 	%rd13082, {%r10551, %r10550};
	shf.l.wrap.b32 	%r10552, %r10548, %r10549, 30;
	shf.l.wrap.b32 	%r10553, %r10549, %r10548, 30;
	mov.b64 	%rd13083, {%r10553, %r10552};
	xor.b64  	%rd13084, %rd13082, %rd13083;
	shf.l.wrap.b32 	%r10554, %r10548, %r10549, 25;
	shf.l.wrap.b32 	%r10555, %r10549, %r10548, 25;
	mov.b64 	%rd13085, {%r10555, %r10554};
	xor.b64  	%rd13086, %rd13084, %rd13085;
	xor.b64  	%rd13087, %rd13041, %rd13015;
	and.b64  	%rd13088, %rd13067, %rd13087;
	and.b64  	%rd13089, %rd13041, %rd13015;
	xor.b64  	%rd13090, %rd13088, %rd13089;
	add.s64 	%rd13091, %rd13086, %rd13090;
	add.s64 	%rd13092, %rd13081, %rd12989;
	add.s64 	%rd13093, %rd13091, %rd13081;
	mov.b64 	{%r10556, %r10557}, %rd13092;
	shf.l.wrap.b32 	%r10558, %r10557, %r10556, 18;
	shf.l.wrap.b32 	%r10559, %r10556, %r10557, 18;
	mov.b64 	%rd13094, {%r10559, %r10558};
	shf.l.wrap.b32 	%r10560, %r10557, %r10556, 14;
	shf.l.wrap.b32 	%r10561, %r10556, %r10557, 14;
	mov.b64 	%rd13095, {%r10561, %r10560};
	xor.b64  	%rd13096, %rd13094, %rd13095;
	shf.l.wrap.b32 	%r10562, %r10556, %r10557, 23;
	shf.l.wrap.b32 	%r10563, %r10557, %r10556, 23;
	mov.b64 	%rd13097, {%r10563, %r10562};
	xor.b64  	%rd13098, %rd13096, %rd13097;
	and.b64  	%rd13099, %rd13092, %rd13066;
	not.b64 	%rd13100, %rd13092;
	and.b64  	%rd13101, %rd13040, %rd13100;
	or.b64  	%rd13102, %rd13099, %rd13101;
	add.s64 	%rd13103, %rd13102, %rd13014;
	add.s64 	%rd13104, %rd13103, %rd13098;
	add.s64 	%rd13106, %rd13104, %rd6501;
	add.s64 	%rd13107, %rd13106, %rd11508;
	mov.b64 	{%r10564, %r10565}, %rd13093;
	shf.l.wrap.b32 	%r10566, %r10565, %r10564, 4;
	shf.l.wrap.b32 	%r10567, %r10564, %r10565, 4;
	mov.b64 	%rd13108, {%r10567, %r10566};
	shf.l.wrap.b32 	%r10568, %r10564, %r10565, 30;
	shf.l.wrap.b32 	%r10569, %r10565, %r10564, 30;
	mov.b64 	%rd13109, {%r10569, %r10568};
	xor.b64  	%rd13110, %rd13108, %rd13109;
	shf.l.wrap.b32 	%r10570, %r10564, %r10565, 25;
	shf.l.wrap.b32 	%r10571, %r10565, %r10564, 25;
	mov.b64 	%rd13111, {%r10571, %r10570};
	xor.b64  	%rd13112, %rd13110, %rd13111;
	xor.b64  	%rd13113, %rd13067, %rd13041;
	and.b64  	%rd13114, %rd13093, %rd13113;
	and.b64  	%rd13115, %rd13067, %rd13041;
	xor.b64  	%rd13116, %rd13114, %rd13115;
	add.s64 	%rd13117, %rd13112, %rd13116;
	add.s64 	%rd13118, %rd13107, %rd13015;
	add.s64 	%rd13119, %rd13117, %rd13107;
	mov.b64 	{%r10572, %r10573}, %rd13118;
	shf.l.wrap.b32 	%r10574, %r10573, %r10572, 18;
	shf.l.wrap.b32 	%r10575, %r10572, %r10573, 18;
	mov.b64 	%rd13120, {%r10575, %r10574};
	shf.l.wrap.b32 	%r10576, %r10573, %r10572, 14;
	shf.l.wrap.b32 	%r10577, %r10572, %r10573, 14;
	mov.b64 	%rd13121, {%r10577, %r10576};
	xor.b64  	%rd13122, %rd13120, %rd13121;
	shf.l.wrap.b32 	%r10578, %r10572, %r10573, 23;
	shf.l.wrap.b32 	%r10579, %r10573, %r10572, 23;
	mov.b64 	%rd13123, {%r10579, %r10578};
	xor.b64  	%rd13124, %rd13122, %rd13123;
	and.b64  	%rd13125, %rd13118, %rd13092;
	not.b64 	%rd13126, %rd13118;
	and.b64  	%rd13127, %rd13066, %rd13126;
	or.b64  	%rd13128, %rd13125, %rd13127;
	add.s64 	%rd13129, %rd13128, %rd13040;
	add.s64 	%rd13130, %rd13129, %rd13124;
	add.s64 	%rd13132, %rd13130, %rd6527;
	add.s64 	%rd13133, %rd13132, %rd11521;
	mov.b64 	{%r10580, %r10581}, %rd13119;
	shf.l.wrap.b32 	%r10582, %r10581, %r10580, 4;
	shf.l.wrap.b32 	%r10583, %r10580, %r10581, 4;
	mov.b64 	%rd13134, {%r10583, %r10582};
	shf.l.wrap.b32 	%r10584, %r10580, %r10581, 30;
	shf.l.wrap.b32 	%r10585, %r10581, %r10580, 30;
	mov.b64 	%rd13135, {%r10585, %r10584};
	xor.b64  	%rd13136, %rd13134, %rd13135;
	shf.l.wrap.b32 	%r10586, %r10580, %r10581, 25;
	shf.l.wrap.b32 	%r10587, %r10581, %r10580, 25;
	mov.b64 	%rd13137, {%r10587, %r10586};
	xor.b64  	%rd13138, %rd13136, %rd13137;
	xor.b64  	%rd13139, %rd13093, %rd13067;
	and.b64  	%rd13140, %rd13119, %rd13139;
	and.b64  	%rd13141, %rd13093, %rd13067;
	xor.b64  	%rd13142, %rd13140, %rd13141;
	add.s64 	%rd13143, %rd13138, %rd13142;
	add.s64 	%rd13144, %rd13133, %rd13041;
	add.s64 	%rd13145, %rd13143, %rd13133;
	mov.b64 	{%r10588, %r10589}, %rd13144;
	shf.l.wrap.b32 	%r10590, %r10589, %r10588, 18;
	shf.l.wrap.b32 	%r10591, %r10588, %r10589, 18;
	mov.b64 	%rd13146, {%r10591, %r10590};
	shf.l.wrap.b32 	%r10592, %r10589, %r10588, 14;
	shf.l.wrap.b32 	%r10593, %r10588, %r10589, 14;
	mov.b64 	%rd13147, {%r10593, %r10592};
	xor.b64  	%rd13148, %rd13146, %rd13147;
	shf.l.wrap.b32 	%r10594, %r10588, %r10589, 23;
	shf.l.wrap.b32 	%r10595, %r10589, %r10588, 23;
	mov.b64 	%rd13149, {%r10595, %r10594};
	xor.b64  	%rd13150, %rd13148, %rd13149;
	and.b64  	%rd13151, %rd13144, %rd13118;
	not.b64 	%rd13152, %rd13144;
	and.b64  	%rd13153, %rd13092, %rd13152;
	or.b64  	%rd13154, %rd13151, %rd13153;
	add.s64 	%rd13155, %rd13154, %rd13066;
	add.s64 	%rd13156, %rd13155, %rd13150;
	add.s64 	%rd13158, %rd13156, %rd6553;
	add.s64 	%rd13159, %rd13158, %rd11534;
	mov.b64 	{%r10596, %r10597}, %rd13145;
	shf.l.wrap.b32 	%r10598, %r10597, %r10596, 4;
	shf.l.wrap.b32 	%r10599, %r10596, %r10597, 4;
	mov.b64 	%rd13160, {%r10599, %r10598};
	shf.l.wrap.b32 	%r10600, %r10596, %r10597, 30;
	shf.l.wrap.b32 	%r10601, %r10597, %r10596, 30;
	mov.b64 	%rd13161, {%r10601, %r10600};
	xor.b64  	%rd13162, %rd13160, %rd13161;
	shf.l.wrap.b32 	%r10602, %r10596, %r10597, 25;
	shf.l.wrap.b32 	%r10603, %r10597, %r10596, 25;
	mov.b64 	%rd13163, {%r10603, %r10602};
	xor.b64  	%rd13164, %rd13162, %rd13163;
	xor.b64  	%rd13165, %rd13119, %rd13093;
	and.b64  	%rd13166, %rd13145, %rd13165;
	and.b64  	%rd13167, %rd13119, %rd13093;
	xor.b64  	%rd13168, %rd13166, %rd13167;
	add.s64 	%rd13169, %rd13164, %rd13168;
	add.s64 	%rd13170, %rd13159, %rd13067;
	add.s64 	%rd13171, %rd13169, %rd13159;
	mov.b64 	{%r10604, %r10605}, %rd13170;
	shf.l.wrap.b32 	%r10606, %r10605, %r10604, 18;
	shf.l.wrap.b32 	%r10607, %r10604, %r10605, 18;
	mov.b64 	%rd13172, {%r10607, %r10606};
	shf.l.wrap.b32 	%r10608, %r10605, %r10604, 14;
	shf.l.wrap.b32 	%r10609, %r10604, %r10605, 14;
	mov.b64 	%rd13173, {%r10609, %r10608};
	xor.b64  	%rd13174, %rd13172, %rd13173;
	shf.l.wrap.b32 	%r10610, %r10604, %r10605, 23;
	shf.l.wrap.b32 	%r10611, %r10605, %r10604, 23;
	mov.b64 	%rd13175, {%r10611, %r10610};
	xor.b64  	%rd13176, %rd13174, %rd13175;
	and.b64  	%rd13177, %rd13170, %rd13144;
	not.b64 	%rd13178, %rd13170;
	and.b64  	%rd13179, %rd13118, %rd13178;
	or.b64  	%rd13180, %rd13177, %rd13179;
	add.s64 	%rd13181, %rd13180, %rd13092;
	add.s64 	%rd13182, %rd13181, %rd13176;
	add.s64 	%rd13184, %rd13182, %rd6579;
	add.s64 	%rd13185, %rd13184, %rd11547;
	mov.b64 	{%r10612, %r10613}, %rd13171;
	shf.l.wrap.b32 	%r10614, %r10613, %r10612, 4;
	shf.l.wrap.b32 	%r10615, %r10612, %r10613, 4;
	mov.b64 	%rd13186, {%r10615, %r10614};
	shf.l.wrap.b32 	%r10616, %r10612, %r10613, 30;
	shf.l.wrap.b32 	%r10617, %r10613, %r10612, 30;
	mov.b64 	%rd13187, {%r10617, %r10616};
	xor.b64  	%rd13188, %rd13186, %rd13187;
	shf.l.wrap.b32 	%r10618, %r10612, %r10613, 25;
	shf.l.wrap.b32 	%r10619, %r10613, %r10612, 25;
	mov.b64 	%rd13189, {%r10619, %r10618};
	xor.b64  	%rd13190, %rd13188, %rd13189;
	xor.b64  	%rd13191, %rd13145, %rd13119;
	and.b64  	%rd13192, %rd13171, %rd13191;
	and.b64  	%rd13193, %rd13145, %rd13119;
	xor.b64  	%rd13194, %rd13192, %rd13193;
	add.s64 	%rd13195, %rd13190, %rd13194;
	add.s64 	%rd13196, %rd13185, %rd13093;
	add.s64 	%rd13197, %rd13195, %rd13185;
	mov.b64 	{%r10620, %r10621}, %rd13196;
	shf.l.wrap.b32 	%r10622, %r10621, %r10620, 18;
	shf.l.wrap.b32 	%r10623, %r10620, %r10621, 18;
	mov.b64 	%rd13198, {%r10623, %r10622};
	shf.l.wrap.b32 	%r10624, %r10621, %r10620, 14;
	shf.l.wrap.b32 	%r10625, %r10620, %r10621, 14;
	mov.b64 	%rd13199, {%r10625, %r10624};
	xor.b64  	%rd13200, %rd13198, %rd13199;
	shf.l.wrap.b32 	%r10626, %r10620, %r10621, 23;
	shf.l.wrap.b32 	%r10627, %r10621, %r10620, 23;
	mov.b64 	%rd13201, {%r10627, %r10626};
	xor.b64  	%rd13202, %rd13200, %rd13201;
	and.b64  	%rd13203, %rd13196, %rd13170;
	not.b64 	%rd13204, %rd13196;
	and.b64  	%rd13205, %rd13144, %rd13204;
	or.b64  	%rd13206, %rd13203, %rd13205;
	add.s64 	%rd13207, %rd13206, %rd13118;
	add.s64 	%rd13208, %rd13207, %rd13202;
	add.s64 	%rd13210, %rd13208, %rd6605;
	add.s64 	%rd13211, %rd13210, %rd11560;
	mov.b64 	{%r10628, %r10629}, %rd13197;
	shf.l.wrap.b32 	%r10630, %r10629, %r10628, 4;
	shf.l.wrap.b32 	%r10631, %r10628, %r10629, 4;
	mov.b64 	%rd13212, {%r10631, %r10630};
	shf.l.wrap.b32 	%r10632, %r10628, %r10629, 30;
	shf.l.wrap.b32 	%r10633, %r10629, %r10628, 30;
	mov.b64 	%rd13213, {%r10633, %r10632};
	xor.b64  	%rd13214, %rd13212, %rd13213;
	shf.l.wrap.b32 	%r10634, %r10628, %r10629, 25;
	shf.l.wrap.b32 	%r10635, %r10629, %r10628, 25;
	mov.b64 	%rd13215, {%r10635, %r10634};
	xor.b64  	%rd13216, %rd13214, %rd13215;
	xor.b64  	%rd13217, %rd13171, %rd13145;
	and.b64  	%rd13218, %rd13197, %rd13217;
	and.b64  	%rd13219, %rd13171, %rd13145;
	xor.b64  	%rd13220, %rd13218, %rd13219;
	add.s64 	%rd13221, %rd13216, %rd13220;
	add.s64 	%rd13222, %rd13211, %rd13119;
	add.s64 	%rd13223, %rd13221, %rd13211;
	mov.b64 	{%r10636, %r10637}, %rd13222;
	shf.l.wrap.b32 	%r10638, %r10637, %r10636, 18;
	shf.l.wrap.b32 	%r10639, %r10636, %r10637, 18;
	mov.b64 	%rd13224, {%r10639, %r10638};
	shf.l.wrap.b32 	%r10640, %r10637, %r10636, 14;
	shf.l.wrap.b32 	%r10641, %r10636, %r10637, 14;
	mov.b64 	%rd13225, {%r10641, %r10640};
	xor.b64  	%rd13226, %rd13224, %rd13225;
	shf.l.wrap.b32 	%r10642, %r10636, %r10637, 23;
	shf.l.wrap.b32 	%r10643, %r10637, %r10636, 23;
	mov.b64 	%rd13227, {%r10643, %r10642};
	xor.b64  	%rd13228, %rd13226, %rd13227;
	and.b64  	%rd13229, %rd13222, %rd13196;
	not.b64 	%rd13230, %rd13222;
	and.b64  	%rd13231, %rd13170, %rd13230;
	or.b64  	%rd13232, %rd13229, %rd13231;
	add.s64 	%rd13233, %rd13232, %rd13144;
	add.s64 	%rd13234, %rd13233, %rd13228;
	add.s64 	%rd13236, %rd13234, %rd6631;
	add.s64 	%rd13237, %rd13236, %rd11573;
	mov.b64 	{%r10644, %r10645}, %rd13223;
	shf.l.wrap.b32 	%r10646, %r10645, %r10644, 4;
	shf.l.wrap.b32 	%r10647, %r10644, %r10645, 4;
	mov.b64 	%rd13238, {%r10647, %r10646};
	shf.l.wrap.b32 	%r10648, %r10644, %r10645, 30;
	shf.l.wrap.b32 	%r10649, %r10645, %r10644, 30;
	mov.b64 	%rd13239, {%r10649, %r10648};
	xor.b64  	%rd13240, %rd13238, %rd13239;
	shf.l.wrap.b32 	%r10650, %r10644, %r10645, 25;
	shf.l.wrap.b32 	%r10651, %r10645, %r10644, 25;
	mov.b64 	%rd13241, {%r10651, %r10650};
	xor.b64  	%rd13242, %rd13240, %rd13241;
	xor.b64  	%rd13243, %rd13197, %rd13171;
	and.b64  	%rd13244, %rd13223, %rd13243;
	and.b64  	%rd13245, %rd13197, %rd13171;
	xor.b64  	%rd13246, %rd13244, %rd13245;
	add.s64 	%rd13247, %rd13242, %rd13246;
	add.s64 	%rd13248, %rd13237, %rd13145;
	add.s64 	%rd13249, %rd13247, %rd13237;
	mov.b64 	{%r10652, %r10653}, %rd13248;
	shf.l.wrap.b32 	%r10654, %r10653, %r10652, 18;
	shf.l.wrap.b32 	%r10655, %r10652, %r10653, 18;
	mov.b64 	%rd13250, {%r10655, %r10654};
	shf.l.wrap.b32 	%r10656, %r10653, %r10652, 14;
	shf.l.wrap.b32 	%r10657, %r10652, %r10653, 14;
	mov.b64 	%rd13251, {%r10657, %r10656};
	xor.b64  	%rd13252, %rd13250, %rd13251;
	shf.l.wrap.b32 	%r10658, %r10652, %r10653, 23;
	shf.l.wrap.b32 	%r10659, %r10653, %r10652, 23;
	mov.b64 	%rd13253, {%r10659, %r10658};
	xor.b64  	%rd13254, %rd13252, %rd13253;
	and.b64  	%rd13255, %rd13248, %rd13222;
	not.b64 	%rd13256, %rd13248;
	and.b64  	%rd13257, %rd13196, %rd13256;
	or.b64  	%rd13258, %rd13255, %rd13257;
	add.s64 	%rd13259, %rd13258, %rd13170;
	add.s64 	%rd13260, %rd13259, %rd13254;
	add.s64 	%rd13262, %rd13260, %rd6657;
	add.s64 	%rd13263, %rd13262, %rd11586;
	mov.b64 	{%r10660, %r10661}, %rd13249;
	shf.l.wrap.b32 	%r10662, %r10661, %r10660, 4;
	shf.l.wrap.b32 	%r10663, %r10660, %r10661, 4;
	mov.b64 	%rd13264, {%r10663, %r10662};
	shf.l.wrap.b32 	%r10664, %r10660, %r10661, 30;
	shf.l.wrap.b32 	%r10665, %r10661, %r10660, 30;
	mov.b64 	%rd13265, {%r10665, %r10664};
	xor.b64  	%rd13266, %rd13264, %rd13265;
	shf.l.wrap.b32 	%r10666, %r10660, %r10661, 25;
	shf.l.wrap.b32 	%r10667, %r10661, %r10660, 25;
	mov.b64 	%rd13267, {%r10667, %r10666};
	xor.b64  	%rd13268, %rd13266, %rd13267;
	xor.b64  	%rd13269, %rd13223, %rd13197;
	and.b64  	%rd13270, %rd13249, %rd13269;
	and.b64  	%rd13271, %rd13223, %rd13197;
	xor.b64  	%rd13272, %rd13270, %rd13271;
	add.s64 	%rd13273, %rd13268, %rd13272;
	add.s64 	%rd13274, %rd13263, %rd13171;
	add.s64 	%rd13275, %rd13273, %rd13263;
	mov.b64 	{%r10668, %r10669}, %rd13274;
	shf.l.wrap.b32 	%r10670, %r10669, %r10668, 18;
	shf.l.wrap.b32 	%r10671, %r10668, %r10669, 18;
	mov.b64 	%rd13276, {%r10671, %r10670};
	shf.l.wrap.b32 	%r10672, %r10669, %r10668, 14;
	shf.l.wrap.b32 	%r10673, %r10668, %r10669, 14;
	mov.b64 	%rd13277, {%r10673, %r10672};
	xor.b64  	%rd13278, %rd13276, %rd13277;
	shf.l.wrap.b32 	%r10674, %r10668, %r10669, 23;
	shf.l.wrap.b32 	%r10675, %r10669, %r10668, 23;
	mov.b64 	%rd13279, {%r10675, %r10674};
	xor.b64  	%rd13280, %rd13278, %rd13279;
	and.b64  	%rd13281, %rd13274, %rd13248;
	not.b64 	%rd13282, %rd13274;
	and.b64  	%rd13283, %rd13222, %rd13282;
	or.b64  	%rd13284, %rd13281, %rd13283;
	add.s64 	%rd13285, %rd13284, %rd13196;
	add.s64 	%rd13286, %rd13285, %rd13280;
	add.s64 	%rd13288, %rd13286, %rd6683;
	add.s64 	%rd13289, %rd13288, %rd11599;
	mov.b64 	{%r10676, %r10677}, %rd13275;
	shf.l.wrap.b32 	%r10678, %r10677, %r10676, 4;
	shf.l.wrap.b32 	%r10679, %r10676, %r10677, 4;
	mov.b64 	%rd13290, {%r10679, %r10678};
	shf.l.wrap.b32 	%r10680, %r10676, %r10677, 30;
	shf.l.wrap.b32 	%r10681, %r10677, %r10676, 30;
	mov.b64 	%rd13291, {%r10681, %r10680};
	xor.b64  	%rd13292, %rd13290, %rd13291;
	shf.l.wrap.b32 	%r10682, %r10676, %r10677, 25;
	shf.l.wrap.b32 	%r10683, %r10677, %r10676, 25;
	mov.b64 	%rd13293, {%r10683, %r10682};
	xor.b64  	%rd13294, %rd13292, %rd13293;
	xor.b64  	%rd13295, %rd13249, %rd13223;
	and.b64  	%rd13296, %rd13275, %rd13295;
	and.b64  	%rd13297, %rd13249, %rd13223;
	xor.b64  	%rd13298, %rd13296, %rd13297;
	add.s64 	%rd13299, %rd13294, %rd13298;
	add.s64 	%rd13300, %rd13289, %rd13197;
	add.s64 	%rd13301, %rd13299, %rd13289;
	mov.b64 	{%r10684, %r10685}, %rd13300;
	shf.l.wrap.b32 	%r10686, %r10685, %r10684, 18;
	shf.l.wrap.b32 	%r10687, %r10684, %r10685, 18;
	mov.b64 	%rd13302, {%r10687, %r10686};
	shf.l.wrap.b32 	%r10688, %r10685, %r10684, 14;
	shf.l.wrap.b32 	%r10689, %r10684, %r10685, 14;
	mov.b64 	%rd13303, {%r10689, %r10688};
	xor.b64  	%rd13304, %rd13302, %rd13303;
	shf.l.wrap.b32 	%r10690, %r10684, %r10685, 23;
	shf.l.wrap.b32 	%r10691, %r10685, %r10684, 23;
	mov.b64 	%rd13305, {%r10691, %r10690};
	xor.b64  	%rd13306, %rd13304, %rd13305;
	and.b64  	%rd13307, %rd13300, %rd13274;
	not.b64 	%rd13308, %rd13300;
	and.b64  	%rd13309, %rd13248, %rd13308;
	or.b64  	%rd13310, %rd13307, %rd13309;
	add.s64 	%rd13311, %rd13310, %rd13222;
	add.s64 	%rd13312, %rd13311, %rd13306;
	add.s64 	%rd13314, %rd13312, %rd6709;
	add.s64 	%rd13315, %rd13314, %rd11612;
	mov.b64 	{%r10692, %r10693}, %rd13301;
	shf.l.wrap.b32 	%r10694, %r10693, %r10692, 4;
	shf.l.wrap.b32 	%r10695, %r10692, %r10693, 4;
	mov.b64 	%rd13316, {%r10695, %r10694};
	shf.l.wrap.b32 	%r10696, %r10692, %r10693, 30;
	shf.l.wrap.b32 	%r10697, %r10693, %r10692, 30;
	mov.b64 	%rd13317, {%r10697, %r10696};
	xor.b64  	%rd13318, %rd13316, %rd13317;
	shf.l.wrap.b32 	%r10698, %r10692, %r10693, 25;
	shf.l.wrap.b32 	%r10699, %r10693, %r10692, 25;
	mov.b64 	%rd13319, {%r10699, %r10698};
	xor.b64  	%rd13320, %rd13318, %rd13319;
	xor.b64  	%rd13321, %rd13275, %rd13249;
	and.b64  	%rd13322, %rd13301, %rd13321;
	and.b64  	%rd13323, %rd13275, %rd13249;
	xor.b64  	%rd13324, %rd13322, %rd13323;
	add.s64 	%rd13325, %rd13320, %rd13324;
	add.s64 	%rd13326, %rd13315, %rd13223;
	add.s64 	%rd13327, %rd13325, %rd13315;
	mov.b64 	{%r10700, %r10701}, %rd13326;
	shf.l.wrap.b32 	%r10702, %r10701, %r10700, 18;
	shf.l.wrap.b32 	%r10703, %r10700, %r10701, 18;
	mov.b64 	%rd13328, {%r10703, %r10702};
	shf.l.wrap.b32 	%r10704, %r10701, %r10700, 14;
	shf.l.wrap.b32 	%r10705, %r10700, %r10701, 14;
	mov.b64 	%rd13329, {%r10705, %r10704};
	xor.b64  	%rd13330, %rd13328, %rd13329;
	shf.l.wrap.b32 	%r10706, %r10700, %r10701, 23;
	shf.l.wrap.b32 	%r10707, %r10701, %r10700, 23;
	mov.b64 	%rd13331, {%r10707, %r10706};
	xor.b64  	%rd13332, %rd13330, %rd13331;
	and.b64  	%rd13333, %rd13326, %rd13300;
	not.b64 	%rd13334, %rd13326;
	and.b64  	%rd13335, %rd13274, %rd13334;
	or.b64  	%rd13336, %rd13333, %rd13335;
	add.s64 	%rd13337, %rd13336, %rd13248;
	add.s64 	%rd13338, %rd13337, %rd13332;
	add.s64 	%rd13340, %rd13338, %rd6735;
	add.s64 	%rd13341, %rd13340, %rd11625;
	mov.b64 	{%r10708, %r10709}, %rd13327;
	shf.l.wrap.b32 	%r10710, %r10709, %r10708, 4;
	shf.l.wrap.b32 	%r10711, %r10708, %r10709, 4;
	mov.b64 	%rd13342, {%r10711, %r10710};
	shf.l.wrap.b32 	%r10712, %r10708, %r10709, 30;
	shf.l.wrap.b32 	%r10713, %r10709, %r10708, 30;
	mov.b64 	%rd13343, {%r10713, %r10712};
	xor.b64  	%rd13344, %rd13342, %rd13343;
	shf.l.wrap.b32 	%r10714, %r10708, %r10709, 25;
	shf.l.wrap.b32 	%r10715, %r10709, %r10708, 25;
	mov.b64 	%rd13345, {%r10715, %r10714};
	xor.b64  	%rd13346, %rd13344, %rd13345;
	xor.b64  	%rd13347, %rd13301, %rd13275;
	and.b64  	%rd13348, %rd13327, %rd13347;
	and.b64  	%rd13349, %rd13301, %rd13275;
	xor.b64  	%rd13350, %rd13348, %rd13349;
	add.s64 	%rd13351, %rd13346, %rd13350;
	add.s64 	%rd13352, %rd13341, %rd13249;
	add.s64 	%rd13353, %rd13351, %rd13341;
	mov.b64 	{%r10716, %r10717}, %rd13352;
	shf.l.wrap.b32 	%r10718, %r10717, %r10716, 18;
	shf.l.wrap.b32 	%r10719, %r10716, %r10717, 18;
	mov.b64 	%rd13354, {%r10719, %r10718};
	shf.l.wrap.b32 	%r10720, %r10717, %r10716, 14;
	shf.l.wrap.b32 	%r10721, %r10716, %r10717, 14;
	mov.b64 	%rd13355, {%r10721, %r10720};
	xor.b64  	%rd13356, %rd13354, %rd13355;
	shf.l.wrap.b32 	%r10722, %r10716, %r10717, 23;
	shf.l.wrap.b32 	%r10723, %r10717, %r10716, 23;
	mov.b64 	%rd13357, {%r10723, %r10722};
	xor.b64  	%rd13358, %rd13356, %rd13357;
	and.b64  	%rd13359, %rd13352, %rd13326;
	not.b64 	%rd13360, %rd13352;
	and.b64  	%rd13361, %rd13300, %rd13360;
	or.b64  	%rd13362, %rd13359, %rd13361;
	add.s64 	%rd13363, %rd13362, %rd13274;
	add.s64 	%rd13364, %rd13363, %rd13358;
	add.s64 	%rd13366, %rd13364, %rd6761;
	add.s64 	%rd13367, %rd13366, %rd11638;
	mov.b64 	{%r10724, %r10725}, %rd13353;
	shf.l.wrap.b32 	%r10726, %r10725, %r10724, 4;
	shf.l.wrap.b32 	%r10727, %r10724, %r10725, 4;
	mov.b64 	%rd13368, {%r10727, %r10726};
	shf.l.wrap.b32 	%r10728, %r10724, %r10725, 30;
	shf.l.wrap.b32 	%r10729, %r10725, %r10724, 30;
	mov.b64 	%rd13369, {%r10729, %r10728};
	xor.b64  	%rd13370, %rd13368, %rd13369;
	shf.l.wrap.b32 	%r10730, %r10724, %r10725, 25;
	shf.l.wrap.b32 	%r10731, %r10725, %r10724, 25;
	mov.b64 	%rd13371, {%r10731, %r10730};
	xor.b64  	%rd13372, %rd13370, %rd13371;
	xor.b64  	%rd13373, %rd13327, %rd13301;
	and.b64  	%rd13374, %rd13353, %rd13373;
	and.b64  	%rd13375, %rd13327, %rd13301;
	xor.b64  	%rd13376, %rd13374, %rd13375;
	add.s64 	%rd13377, %rd13372, %rd13376;
	add.s64 	%rd13378, %rd13367, %rd13275;
	add.s64 	%rd13379, %rd13377, %rd13367;
	mov.b64 	{%r10732, %r10733}, %rd13378;
	shf.l.wrap.b32 	%r10734, %r10733, %r10732, 18;
	shf.l.wrap.b32 	%r10735, %r10732, %r10733, 18;
	mov.b64 	%rd13380, {%r10735, %r10734};
	shf.l.wrap.b32 	%r10736, %r10733, %r10732, 14;
	shf.l.wrap.b32 	%r10737, %r10732, %r10733, 14;
	mov.b64 	%rd13381, {%r10737, %r10736};
	xor.b64  	%rd13382, %rd13380, %rd13381;
	shf.l.wrap.b32 	%r10738, %r10732, %r10733, 23;
	shf.l.wrap.b32 	%r10739, %r10733, %r10732, 23;
	mov.b64 	%rd13383, {%r10739, %r10738};
	xor.b64  	%rd13384, %rd13382, %rd13383;
	and.b64  	%rd13385, %rd13378, %rd13352;
	not.b64 	%rd13386, %rd13378;
	and.b64  	%rd13387, %rd13326, %rd13386;
	or.b64  	%rd13388, %rd13385, %rd13387;
	add.s64 	%rd13389, %rd13388, %rd13300;
	add.s64 	%rd13390, %rd13389, %rd13384;
	add.s64 	%rd13392, %rd13390, %rd6787;
	add.s64 	%rd13393, %rd13392, %rd11651;
	mov.b64 	{%r10740, %r10741}, %rd13379;
	shf.l.wrap.b32 	%r10742, %r10741, %r10740, 4;
	shf.l.wrap.b32 	%r10743, %r10740, %r10741, 4;
	mov.b64 	%rd13394, {%r10743, %r10742};
	shf.l.wrap.b32 	%r10744, %r10740, %r10741, 30;
	shf.l.wrap.b32 	%r10745, %r10741, %r10740, 30;
	mov.b64 	%rd13395, {%r10745, %r10744};
	xor.b64  	%rd13396, %rd13394, %rd13395;
	shf.l.wrap.b32 	%r10746, %r10740, %r10741, 25;
	shf.l.wrap.b32 	%r10747, %r10741, %r10740, 25;
	mov.b64 	%rd13397, {%r10747, %r10746};
	xor.b64  	%rd13398, %rd13396, %rd13397;
	xor.b64  	%rd13399, %rd13353, %rd13327;
	and.b64  	%rd13400, %rd13379, %rd13399;
	and.b64  	%rd13401, %rd13353, %rd13327;
	xor.b64  	%rd13402, %rd13400, %rd13401;
	add.s64 	%rd13403, %rd13398, %rd13402;
	add.s64 	%rd13404, %rd13393, %rd13301;
	add.s64 	%rd13405, %rd13403, %rd13393;
	mov.b64 	{%r10748, %r10749}, %rd13404;
	shf.l.wrap.b32 	%r10750, %r10749, %r10748, 18;
	shf.l.wrap.b32 	%r10751, %r10748, %r10749, 18;
	mov.b64 	%rd13406, {%r10751, %r10750};
	shf.l.wrap.b32 	%r10752, %r10749, %r10748, 14;
	shf.l.wrap.b32 	%r10753, %r10748, %r10749, 14;
	mov.b64 	%rd13407, {%r10753, %r10752};
	xor.b64  	%rd13408, %rd13406, %rd13407;
	shf.l.wrap.b32 	%r10754, %r10748, %r10749, 23;
	shf.l.wrap.b32 	%r10755, %r10749, %r10748, 23;
	mov.b64 	%rd13409, {%r10755, %r10754};
	xor.b64  	%rd13410, %rd13408, %rd13409;
	and.b64  	%rd13411, %rd13404, %rd13378;
	not.b64 	%rd13412, %rd13404;
	and.b64  	%rd13413, %rd13352, %rd13412;
	or.b64  	%rd13414, %rd13411, %rd13413;
	add.s64 	%rd13415, %rd13414, %rd13326;
	add.s64 	%rd13416, %rd13415, %rd13410;
	add.s64 	%rd13418, %rd13416, %rd6813;
	add.s64 	%rd13419, %rd13418, %rd11664;
	mov.b64 	{%r10756, %r10757}, %rd13405;
	shf.l.wrap.b32 	%r10758, %r10757, %r10756, 4;
	shf.l.wrap.b32 	%r10759, %r10756, %r10757, 4;
	mov.b64 	%rd13420, {%r10759, %r10758};
	shf.l.wrap.b32 	%r10760, %r10756, %r10757, 30;
	shf.l.wrap.b32 	%r10761, %r10757, %r10756, 30;
	mov.b64 	%rd13421, {%r10761, %r10760};
	xor.b64  	%rd13422, %rd13420, %rd13421;
	shf.l.wrap.b32 	%r10762, %r10756, %r10757, 25;
	shf.l.wrap.b32 	%r10763, %r10757, %r10756, 25;
	mov.b64 	%rd13423, {%r10763, %r10762};
	xor.b64  	%rd13424, %rd13422, %rd13423;
	xor.b64  	%rd13425, %rd13379, %rd13353;
	and.b64  	%rd13426, %rd13405, %rd13425;
	and.b64  	%rd13427, %rd13379, %rd13353;
	xor.b64  	%rd13428, %rd13426, %rd13427;
	add.s64 	%rd13429, %rd13424, %rd13428;
	add.s64 	%rd13430, %rd13419, %rd13327;
	add.s64 	%rd13431, %rd13429, %rd13419;
	mov.b64 	{%r10764, %r10765}, %rd13430;
	shf.l.wrap.b32 	%r10766, %r10765, %r10764, 18;
	shf.l.wrap.b32 	%r10767, %r10764, %r10765, 18;
	mov.b64 	%rd13432, {%r10767, %r10766};
	shf.l.wrap.b32 	%r10768, %r10765, %r10764, 14;
	shf.l.wrap.b32 	%r10769, %r10764, %r10765, 14;
	mov.b64 	%rd13433, {%r10769, %r10768};
	xor.b64  	%rd13434, %rd13432, %rd13433;
	shf.l.wrap.b32 	%r10770, %r10764, %r10765, 23;
	shf.l.wrap.b32 	%r10771, %r10765, %r10764, 23;
	mov.b64 	%rd13435, {%r10771, %r10770};
	xor.b64  	%rd13436, %rd13434, %rd13435;
	and.b64  	%rd13437, %rd13430, %rd13404;
	not.b64 	%rd13438, %rd13430;
	and.b64  	%rd13439, %rd13378, %rd13438;
	or.b64  	%rd13440, %rd13437, %rd13439;
	add.s64 	%rd13441, %rd13440, %rd13352;
	add.s64 	%rd13442, %rd13441, %rd13436;
	add.s64 	%rd13444, %rd13442, %rd6839;
	add.s64 	%rd13445, %rd13444, %rd11677;
	mov.b64 	{%r10772, %r10773}, %rd13431;
	shf.l.wrap.b32 	%r10774, %r10773, %r10772, 4;
	shf.l.wrap.b32 	%r10775, %r10772, %r10773, 4;
	mov.b64 	%rd13446, {%r10775, %r10774};
	shf.l.wrap.b32 	%r10776, %r10772, %r10773, 30;
	shf.l.wrap.b32 	%r10777, %r10773, %r10772, 30;
	mov.b64 	%rd13447, {%r10777, %r10776};
	xor.b64  	%rd13448, %rd13446, %rd13447;
	shf.l.wrap.b32 	%r10778, %r10772, %r10773, 25;
	shf.l.wrap.b32 	%r10779, %r10773, %r10772, 25;
	mov.b64 	%rd13449, {%r10779, %r10778};
	xor.b64  	%rd13450, %rd13448, %rd13449;
	xor.b64  	%rd13451, %rd13405, %rd13379;
	and.b64  	%rd13452, %rd13431, %rd13451;
	and.b64  	%rd13453, %rd13405, %rd13379;
	xor.b64  	%rd13454, %rd13452, %rd13453;
	add.s64 	%rd13455, %rd13450, %rd13454;
	add.s64 	%rd13456, %rd13445, %rd13353;
	add.s64 	%rd13457, %rd13455, %rd13445;
	mov.b64 	{%r10780, %r10781}, %rd13456;
	shf.l.wrap.b32 	%r10782, %r10781, %r10780, 18;
	shf.l.wrap.b32 	%r10783, %r10780, %r10781, 18;
	mov.b64 	%rd13458, {%r10783, %r10782};
	shf.l.wrap.b32 	%r10784, %r10781, %r10780, 14;
	shf.l.wrap.b32 	%r10785, %r10780, %r10781, 14;
	mov.b64 	%rd13459, {%r10785, %r10784};
	xor.b64  	%rd13460, %rd13458, %rd13459;
	shf.l.wrap.b32 	%r10786, %r10780, %r10781, 23;
	shf.l.wrap.b32 	%r10787, %r10781, %r10780, 23;
	mov.b64 	%rd13461, {%r10787, %r10786};
	xor.b64  	%rd13462, %rd13460, %rd13461;
	and.b64  	%rd13463, %rd13456, %rd13430;
	not.b64 	%rd13464, %rd13456;
	and.b64  	%rd13465, %rd13404, %rd13464;
	or.b64  	%rd13466, %rd13463, %rd13465;
	add.s64 	%rd13467, %rd13466, %rd13378;
	add.s64 	%rd13468, %rd13467, %rd13462;
	add.s64 	%rd13470, %rd13468, %rd6865;
	add.s64 	%rd13471, %rd13470, %rd11690;
	mov.b64 	{%r10788, %r10789}, %rd13457;
	shf.l.wrap.b32 	%r10790, %r10789, %r10788, 4;
	shf.l.wrap.b32 	%r10791, %r10788, %r10789, 4;
	mov.b64 	%rd13472, {%r10791, %r10790};
	shf.l.wrap.b32 	%r10792, %r10788, %r10789, 30;
	shf.l.wrap.b32 	%r10793, %r10789, %r10788, 30;
	mov.b64 	%rd13473, {%r10793, %r10792};
	xor.b64  	%rd13474, %rd13472, %rd13473;
	shf.l.wrap.b32 	%r10794, %r10788, %r10789, 25;
	shf.l.wrap.b32 	%r10795, %r10789, %r10788, 25;
	mov.b64 	%rd13475, {%r10795, %r10794};
	xor.b64  	%rd13476, %rd13474, %rd13475;
	xor.b64  	%rd13477, %rd13431, %rd13405;
	and.b64  	%rd13478, %rd13457, %rd13477;
	and.b64  	%rd13479, %rd13431, %rd13405;
	xor.b64  	%rd13480, %rd13478, %rd13479;
	add.s64 	%rd13481, %rd13476, %rd13480;
	add.s64 	%rd13482, %rd13471, %rd13379;
	add.s64 	%rd13483, %rd13481, %rd13471;
	mov.b64 	{%r10796, %r10797}, %rd13482;
	shf.l.wrap.b32 	%r10798, %r10797, %r10796, 18;
	shf.l.wrap.b32 	%r10799, %r10796, %r10797, 18;
	mov.b64 	%rd13484, {%r10799, %r10798};
	shf.l.wrap.b32 	%r10800, %r10797, %r10796, 14;
	shf.l.wrap.b32 	%r10801, %r10796, %r10797, 14;
	mov.b64 	%rd13485, {%r10801, %r10800};
	xor.b64  	%rd13486, %rd13484, %rd13485;
	shf.l.wrap.b32 	%r10802, %r10796, %r10797, 23;
	shf.l.wrap.b32 	%r10803, %r10797, %r10796, 23;
	mov.b64 	%rd13487, {%r10803, %r10802};
	xor.b64  	%rd13488, %rd13486, %rd13487;
	and.b64  	%rd13489, %rd13482, %rd13456;
	not.b64 	%rd13490, %rd13482;
	and.b64  	%rd13491, %rd13430, %rd13490;
	or.b64  	%rd13492, %rd13489, %rd13491;
	add.s64 	%rd13493, %rd13492, %rd13404;
	add.s64 	%rd13494, %rd13493, %rd13488;
	add.s64 	%rd13496, %rd13494, %rd6891;
	add.s64 	%rd13497, %rd13496, %rd11703;
	mov.b64 	{%r10804, %r10805}, %rd13483;
	shf.l.wrap.b32 	%r10806, %r10805, %r10804, 4;
	shf.l.wrap.b32 	%r10807, %r10804, %r10805, 4;
	mov.b64 	%rd13498, {%r10807, %r10806};
	shf.l.wrap.b32 	%r10808, %r10804, %r10805, 30;
	shf.l.wrap.b32 	%r10809, %r10805, %r10804, 30;
	mov.b64 	%rd13499, {%r10809, %r10808};
	xor.b64  	%rd13500, %rd13498, %rd13499;
	shf.l.wrap.b32 	%r10810, %r10804, %r10805, 25;
	shf.l.wrap.b32 	%r10811, %r10805, %r10804, 25;
	mov.b64 	%rd13501, {%r10811, %r10810};
	xor.b64  	%rd13502, %rd13500, %rd13501;
	xor.b64  	%rd13503, %rd13457, %rd13431;
	and.b64  	%rd13504, %rd13483, %rd13503;
	and.b64  	%rd13505, %rd13457, %rd13431;
	xor.b64  	%rd13506, %rd13504, %rd13505;
	add.s64 	%rd13507, %rd13502, %rd13506;
	add.s64 	%rd13508, %rd13497, %rd13405;
	add.s64 	%rd13509, %rd13507, %rd13497;
	mov.b64 	{%r10812, %r10813}, %rd13508;
	shf.l.wrap.b32 	%r10814, %r10813, %r10812, 18;
	shf.l.wrap.b32 	%r10815, %r10812, %r10813, 18;
	mov.b64 	%rd13510, {%r10815, %r10814};
	shf.l.wrap.b32 	%r10816, %r10813, %r10812, 14;
	shf.l.wrap.b32 	%r10817, %r10812, %r10813, 14;
	mov.b64 	%rd13511, {%r10817, %r10816};
	xor.b64  	%rd13512, %rd13510, %rd13511;
	shf.l.wrap.b32 	%r10818, %r10812, %r10813, 23;
	shf.l.wrap.b32 	%r10819, %r10813, %r10812, 23;
	mov.b64 	%rd13513, {%r10819, %r10818};
	xor.b64  	%rd13514, %rd13512, %rd13513;
	and.b64  	%rd13515, %rd13508, %rd13482;
	not.b64 	%rd13516, %rd13508;
	and.b64  	%rd13517, %rd13456, %rd13516;
	or.b64  	%rd13518, %rd13515, %rd13517;
	add.s64 	%rd13519, %rd13518, %rd13430;
	add.s64 	%rd13520, %rd13519, %rd13514;
	add.s64 	%rd13522, %rd13520, %rd6917;
	add.s64 	%rd13523, %rd13522, %rd11716;
	mov.b64 	{%r10820, %r10821}, %rd13509;
	shf.l.wrap.b32 	%r10822, %r10821, %r10820, 4;
	shf.l.wrap.b32 	%r10823, %r10820, %r10821, 4;
	mov.b64 	%rd13524, {%r10823, %r10822};
	shf.l.wrap.b32 	%r10824, %r10820, %r10821, 30;
	shf.l.wrap.b32 	%r10825, %r10821, %r10820, 30;
	mov.b64 	%rd13525, {%r10825, %r10824};
	xor.b64  	%rd13526, %rd13524, %rd13525;
	shf.l.wrap.b32 	%r10826, %r10820, %r10821, 25;
	shf.l.wrap.b32 	%r10827, %r10821, %r10820, 25;
	mov.b64 	%rd13527, {%r10827, %r10826};
	xor.b64  	%rd13528, %rd13526, %rd13527;
	xor.b64  	%rd13529, %rd13483, %rd13457;
	and.b64  	%rd13530, %rd13509, %rd13529;
	and.b64  	%rd13531, %rd13483, %rd13457;
	xor.b64  	%rd13532, %rd13530, %rd13531;
	add.s64 	%rd13533, %rd13528, %rd13532;
	add.s64 	%rd13534, %rd13523, %rd13431;
	add.s64 	%rd13535, %rd13533, %rd13523;
	mov.b64 	{%r10828, %r10829}, %rd13534;
	shf.l.wrap.b32 	%r10830, %r10829, %r10828, 18;
	shf.l.wrap.b32 	%r10831, %r10828, %r10829, 18;
	mov.b64 	%rd13536, {%r10831, %r10830};
	shf.l.wrap.b32 	%r10832, %r10829, %r10828, 14;
	shf.l.wrap.b32 	%r10833, %r10828, %r10829, 14;
	mov.b64 	%rd13537, {%r10833, %r10832};
	xor.b64  	%rd13538, %rd13536, %rd13537;
	shf.l.wrap.b32 	%r10834, %r10828, %r10829, 23;
	shf.l.wrap.b32 	%r10835, %r10829, %r10828, 23;
	mov.b64 	%rd13539, {%r10835, %r10834};
	xor.b64  	%rd13540, %rd13538, %rd13539;
	and.b64  	%rd13541, %rd13534, %rd13508;
	not.b64 	%rd13542, %rd13534;
	and.b64  	%rd13543, %rd13482, %rd13542;
	or.b64  	%rd13544, %rd13541, %rd13543;
	add.s64 	%rd13545, %rd13544, %rd13456;
	add.s64 	%rd13546, %rd13545, %rd13540;
	add.s64 	%rd13548, %rd13546, %rd6943;
	add.s64 	%rd13549, %rd13548, %rd11729;
	mov.b64 	{%r10836, %r10837}, %rd13535;
	shf.l.wrap.b32 	%r10838, %r10837, %r10836, 4;
	shf.l.wrap.b32 	%r10839, %r10836, %r10837, 4;
	mov.b64 	%rd13550, {%r10839, %r10838};
	shf.l.wrap.b32 	%r10840, %r10836, %r10837, 30;
	shf.l.wrap.b32 	%r10841, %r10837, %r10836, 30;
	mov.b64 	%rd13551, {%r10841, %r10840};
	xor.b64  	%rd13552, %rd13550, %rd13551;
	shf.l.wrap.b32 	%r10842, %r10836, %r10837, 25;
	shf.l.wrap.b32 	%r10843, %r10837, %r10836, 25;
	mov.b64 	%rd13553, {%r10843, %r10842};
	xor.b64  	%rd13554, %rd13552, %rd13553;
	xor.b64  	%rd13555, %rd13509, %rd13483;
	and.b64  	%rd13556, %rd13535, %rd13555;
	and.b64  	%rd13557, %rd13509, %rd13483;
	xor.b64  	%rd13558, %rd13556, %rd13557;
	add.s64 	%rd13559, %rd13554, %rd13558;
	add.s64 	%rd13560, %rd13549, %rd13457;
	add.s64 	%rd13561, %rd13559, %rd13549;
	mov.b64 	{%r10844, %r10845}, %rd13560;
	shf.l.wrap.b32 	%r10846, %r10845, %r10844, 18;
	shf.l.wrap.b32 	%r10847, %r10844, %r10845, 18;
	mov.b64 	%rd13562, {%r10847, %r10846};
	shf.l.wrap.b32 	%r10848, %r10845, %r10844, 14;
	shf.l.wrap.b32 	%r10849, %r10844, %r10845, 14;
	mov.b64 	%rd13563, {%r10849, %r10848};
	xor.b64  	%rd13564, %rd13562, %rd13563;
	shf.l.wrap.b32 	%r10850, %r10844, %r10845, 23;
	shf.l.wrap.b32 	%r10851, %r10845, %r10844, 23;
	mov.b64 	%rd13565, {%r10851, %r10850};
	xor.b64  	%rd13566, %rd13564, %rd13565;
	and.b64  	%rd13567, %rd13560, %rd13534;
	not.b64 	%rd13568, %rd13560;
	and.b64  	%rd13569, %rd13508, %rd13568;
	or.b64  	%rd13570, %rd13567, %rd13569;
	add.s64 	%rd13571, %rd13570, %rd13482;
	add.s64 	%rd13572, %rd13571, %rd13566;
	add.s64 	%rd13574, %rd13572, %rd6969;
	add.s64 	%rd13575, %rd13574, %rd11742;
	mov.b64 	{%r10852, %r10853}, %rd13561;
	shf.l.wrap.b32 	%r10854, %r10853, %r10852, 4;
	shf.l.wrap.b32 	%r10855, %r10852, %r10853, 4;
	mov.b64 	%rd13576, {%r10855, %r10854};
	shf.l.wrap.b32 	%r10856, %r10852, %r10853, 30;
	shf.l.wrap.b32 	%r10857, %r10853, %r10852, 30;
	mov.b64 	%rd13577, {%r10857, %r10856};
	xor.b64  	%rd13578, %rd13576, %rd13577;
	shf.l.wrap.b32 	%r10858, %r10852, %r10853, 25;
	shf.l.wrap.b32 	%r10859, %r10853, %r10852, 25;
	mov.b64 	%rd13579, {%r10859, %r10858};
	xor.b64  	%rd13580, %rd13578, %rd13579;
	xor.b64  	%rd13581, %rd13535, %rd13509;
	and.b64  	%rd13582, %rd13561, %rd13581;
	and.b64  	%rd13583, %rd13535, %rd13509;
	xor.b64  	%rd13584, %rd13582, %rd13583;
	add.s64 	%rd13585, %rd13580, %rd13584;
	add.s64 	%rd13586, %rd13575, %rd13483;
	add.s64 	%rd13587, %rd13585, %rd13575;
	mov.b64 	{%r10860, %r10861}, %rd13586;
	shf.l.wrap.b32 	%r10862, %r10861, %r10860, 18;
	shf.l.wrap.b32 	%r10863, %r10860, %r10861, 18;
	mov.b64 	%rd13588, {%r10863, %r10862};
	shf.l.wrap.b32 	%r10864, %r10861, %r10860, 14;
	shf.l.wrap.b32 	%r10865, %r10860, %r10861, 14;
	mov.b64 	%rd13589, {%r10865, %r10864};
	xor.b64  	%rd13590, %rd13588, %rd13589;
	shf.l.wrap.b32 	%r10866, %r10860, %r10861, 23;
	shf.l.wrap.b32 	%r10867, %r10861, %r10860, 23;
	mov.b64 	%rd13591, {%r10867, %r10866};
	xor.b64  	%rd13592, %rd13590, %rd13591;
	and.b64  	%rd13593, %rd13586, %rd13560;
	not.b64 	%rd13594, %rd13586;
	and.b64  	%rd13595, %rd13534, %rd13594;
	or.b64  	%rd13596, %rd13593, %rd13595;
	add.s64 	%rd13597, %rd13596, %rd13508;
	add.s64 	%rd13598, %rd13597, %rd13592;
	add.s64 	%rd13600, %rd13598, %rd6995;
	add.s64 	%rd13601, %rd13600, %rd11755;
	mov.b64 	{%r10868, %r10869}, %rd13587;
	shf.l.wrap.b32 	%r10870, %r10869, %r10868, 4;
	shf.l.wrap.b32 	%r10871, %r10868, %r10869, 4;
	mov.b64 	%rd13602, {%r10871, %r10870};
	shf.l.wrap.b32 	%r10872, %r10868, %r10869, 30;
	shf.l.wrap.b32 	%r10873, %r10869, %r10868, 30;
	mov.b64 	%rd13603, {%r10873, %r10872};
	xor.b64  	%rd13604, %rd13602, %rd13603;
	shf.l.wrap.b32 	%r10874, %r10868, %r10869, 25;
	shf.l.wrap.b32 	%r10875, %r10869, %r10868, 25;
	mov.b64 	%rd13605, {%r10875, %r10874};
	xor.b64  	%rd13606, %rd13604, %rd13605;
	xor.b64  	%rd13607, %rd13561, %rd13535;
	and.b64  	%rd13608, %rd13587, %rd13607;
	and.b64  	%rd13609, %rd13561, %rd13535;
	xor.b64  	%rd13610, %rd13608, %rd13609;
	add.s64 	%rd13611, %rd13606, %rd13610;
	add.s64 	%rd13612, %rd13601, %rd13509;
	add.s64 	%rd13613, %rd13611, %rd13601;
	mov.b64 	{%r10876, %r10877}, %rd13612;
	shf.l.wrap.b32 	%r10878, %r10877, %r10876, 18;
	shf.l.wrap.b32 	%r10879, %r10876, %r10877, 18;
	mov.b64 	%rd13614, {%r10879, %r10878};
	shf.l.wrap.b32 	%r10880, %r10877, %r10876, 14;
	shf.l.wrap.b32 	%r10881, %r10876, %r10877, 14;
	mov.b64 	%rd13615, {%r10881, %r10880};
	xor.b64  	%rd13616, %rd13614, %rd13615;
	shf.l.wrap.b32 	%r10882, %r10876, %r10877, 23;
	shf.l.wrap.b32 	%r10883, %r10877, %r10876, 23;
	mov.b64 	%rd13617, {%r10883, %r10882};
	xor.b64  	%rd13618, %rd13616, %rd13617;
	and.b64  	%rd13619, %rd13612, %rd13586;
	not.b64 	%rd13620, %rd13612;
	and.b64  	%rd13621, %rd13560, %rd13620;
	or.b64  	%rd13622, %rd13619, %rd13621;
	add.s64 	%rd13623, %rd13622, %rd13534;
	add.s64 	%rd13624, %rd13623, %rd13618;
	add.s64 	%rd13626, %rd13624, %rd7021;
	add.s64 	%rd13627, %rd13626, %rd11768;
	mov.b64 	{%r10884, %r10885}, %rd13613;
	shf.l.wrap.b32 	%r10886, %r10885, %r10884, 4;
	shf.l.wrap.b32 	%r10887, %r10884, %r10885, 4;
	mov.b64 	%rd13628, {%r10887, %r10886};
	shf.l.wrap.b32 	%r10888, %r10884, %r10885, 30;
	shf.l.wrap.b32 	%r10889, %r10885, %r10884, 30;
	mov.b64 	%rd13629, {%r10889, %r10888};
	xor.b64  	%rd13630, %rd13628, %rd13629;
	shf.l.wrap.b32 	%r10890, %r10884, %r10885, 25;
	shf.l.wrap.b32 	%r10891, %r10885, %r10884, 25;
	mov.b64 	%rd13631, {%r10891, %r10890};
	xor.b64  	%rd13632, %rd13630, %rd13631;
	xor.b64  	%rd13633, %rd13587, %rd13561;
	and.b64  	%rd13634, %rd13613, %rd13633;
	and.b64  	%rd13635, %rd13587, %rd13561;
	xor.b64  	%rd13636, %rd13634, %rd13635;
	add.s64 	%rd13637, %rd13632, %rd13636;
	add.s64 	%rd13638, %rd13627, %rd13535;
	add.s64 	%rd13639, %rd13637, %rd13627;
	mov.b64 	{%r10892, %r10893}, %rd13638;
	shf.l.wrap.b32 	%r10894, %r10893, %r10892, 18;
	shf.l.wrap.b32 	%r10895, %r10892, %r10893, 18;
	mov.b64 	%rd13640, {%r10895, %r10894};
	shf.l.wrap.b32 	%r10896, %r10893, %r10892, 14;
	shf.l.wrap.b32 	%r10897, %r10892, %r10893, 14;
	mov.b64 	%rd13641, {%r10897, %r10896};
	xor.b64  	%rd13642, %rd13640, %rd13641;
	shf.l.wrap.b32 	%r10898, %r10892, %r10893, 23;
	shf.l.wrap.b32 	%r10899, %r10893, %r10892, 23;
	mov.b64 	%rd13643, {%r10899, %r10898};
	xor.b64  	%rd13644, %rd13642, %rd13643;
	and.b64  	%rd13645, %rd13638, %rd13612;
	not.b64 	%rd13646, %rd13638;
	and.b64  	%rd13647, %rd13586, %rd13646;
	or.b64  	%rd13648, %rd13645, %rd13647;
	add.s64 	%rd13649, %rd13648, %rd13560;
	add.s64 	%rd13650, %rd13649, %rd13644;
	add.s64 	%rd13652, %rd13650, %rd7047;
	add.s64 	%rd13653, %rd13652, %rd11781;
	mov.b64 	{%r10900, %r10901}, %rd13639;
	shf.l.wrap.b32 	%r10902, %r10901, %r10900, 4;
	shf.l.wrap.b32 	%r10903, %r10900, %r10901, 4;
	mov.b64 	%rd13654, {%r10903, %r10902};
	shf.l.wrap.b32 	%r10904, %r10900, %r10901, 30;
	shf.l.wrap.b32 	%r10905, %r10901, %r10900, 30;
	mov.b64 	%rd13655, {%r10905, %r10904};
	xor.b64  	%rd13656, %rd13654, %rd13655;
	shf.l.wrap.b32 	%r10906, %r10900, %r10901, 25;
	shf.l.wrap.b32 	%r10907, %r10901, %r10900, 25;
	mov.b64 	%rd13657, {%r10907, %r10906};
	xor.b64  	%rd13658, %rd13656, %rd13657;
	xor.b64  	%rd13659, %rd13613, %rd13587;
	and.b64  	%rd13660, %rd13639, %rd13659;
	and.b64  	%rd13661, %rd13613, %rd13587;
	xor.b64  	%rd13662, %rd13660, %rd13661;
	add.s64 	%rd13663, %rd13658, %rd13662;
	add.s64 	%rd13664, %rd13653, %rd13561;
	add.s64 	%rd13665, %rd13663, %rd13653;
	mov.b64 	{%r10908, %r10909}, %rd13664;
	shf.l.wrap.b32 	%r10910, %r10909, %r10908, 18;
	shf.l.wrap.b32 	%r10911, %r10908, %r10909, 18;
	mov.b64 	%rd13666, {%r10911, %r10910};
	shf.l.wrap.b32 	%r10912, %r10909, %r10908, 14;
	shf.l.wrap.b32 	%r10913, %r10908, %r10909, 14;
	mov.b64 	%rd13667, {%r10913, %r10912};
	xor.b64  	%rd13668, %rd13666, %rd13667;
	shf.l.wrap.b32 	%r10914, %r10908, %r10909, 23;
	shf.l.wrap.b32 	%r10915, %r10909, %r10908, 23;
	mov.b64 	%rd13669, {%r10915, %r10914};
	xor.b64  	%rd13670, %rd13668, %rd13669;
	and.b64  	%rd13671, %rd13664, %rd13638;
	not.b64 	%rd13672, %rd13664;
	and.b64  	%rd13673, %rd13612, %rd13672;
	or.b64  	%rd13674, %rd13671, %rd13673;
	add.s64 	%rd13675, %rd13674, %rd13586;
	add.s64 	%rd13676, %rd13675, %rd13670;
	add.s64 	%rd13678, %rd13676, %rd7073;
	add.s64 	%rd13679, %rd13678, %rd11794;
	mov.b64 	{%r10916, %r10917}, %rd13665;
	shf.l.wrap.b32 	%r10918, %r10917, %r10916, 4;
	shf.l.wrap.b32 	%r10919, %r10916, %r10917, 4;
	mov.b64 	%rd13680, {%r10919, %r10918};
	shf.l.wrap.b32 	%r10920, %r10916, %r10917, 30;
	shf.l.wrap.b32 	%r10921, %r10917, %r10916, 30;
	mov.b64 	%rd13681, {%r10921, %r10920};
	xor.b64  	%rd13682, %rd13680, %rd13681;
	shf.l.wrap.b32 	%r10922, %r10916, %r10917, 25;
	shf.l.wrap.b32 	%r10923, %r10917, %r10916, 25;
	mov.b64 	%rd13683, {%r10923, %r10922};
	xor.b64  	%rd13684, %rd13682, %rd13683;
	xor.b64  	%rd13685, %rd13639, %rd13613;
	and.b64  	%rd13686, %rd13665, %rd13685;
	and.b64  	%rd13687, %rd13639, %rd13613;
	xor.b64  	%rd13688, %rd13686, %rd13687;
	add.s64 	%rd13689, %rd13684, %rd13688;
	add.s64 	%rd13690, %rd13679, %rd13587;
	add.s64 	%rd13691, %rd13689, %rd13679;
	mov.b64 	{%r10924, %r10925}, %rd13690;
	shf.l.wrap.b32 	%r10926, %r10925, %r10924, 18;
	shf.l.wrap.b32 	%r10927, %r10924, %r10925, 18;
	mov.b64 	%rd13692, {%r10927, %r10926};
	shf.l.wrap.b32 	%r10928, %r10925, %r10924, 14;
	shf.l.wrap.b32 	%r10929, %r10924, %r10925, 14;
	mov.b64 	%rd13693, {%r10929, %r10928};
	xor.b64  	%rd13694, %rd13692, %rd13693;
	shf.l.wrap.b32 	%r10930, %r10924, %r10925, 23;
	shf.l.wrap.b32 	%r10931, %r10925, %r10924, 23;
	mov.b64 	%rd13695, {%r10931, %r10930};
	xor.b64  	%rd13696, %rd13694, %rd13695;
	and.b64  	%rd13697, %rd13690, %rd13664;
	not.b64 	%rd13698, %rd13690;
	and.b64  	%rd13699, %rd13638, %rd13698;
	or.b64  	%rd13700, %rd13697, %rd13699;
	add.s64 	%rd13701, %rd13700, %rd13612;
	add.s64 	%rd13702, %rd13701, %rd13696;
	add.s64 	%rd13704, %rd13702, %rd7099;
	add.s64 	%rd13705, %rd13704, %rd11807;
	mov.b64 	{%r10932, %r10933}, %rd13691;
	shf.l.wrap.b32 	%r10934, %r10933, %r10932, 4;
	shf.l.wrap.b32 	%r10935, %r10932, %r10933, 4;
	mov.b64 	%rd13706, {%r10935, %r10934};
	shf.l.wrap.b32 	%r10936, %r10932, %r10933, 30;
	shf.l.wrap.b32 	%r10937, %r10933, %r10932, 30;
	mov.b64 	%rd13707, {%r10937, %r10936};
	xor.b64  	%rd13708, %rd13706, %rd13707;
	shf.l.wrap.b32 	%r10938, %r10932, %r10933, 25;
	shf.l.wrap.b32 	%r10939, %r10933, %r10932, 25;
	mov.b64 	%rd13709, {%r10939, %r10938};
	xor.b64  	%rd13710, %rd13708, %rd13709;
	xor.b64  	%rd13711, %rd13665, %rd13639;
	and.b64  	%rd13712, %rd13691, %rd13711;
	and.b64  	%rd13713, %rd13665, %rd13639;
	xor.b64  	%rd13714, %rd13712, %rd13713;
	add.s64 	%rd13715, %rd13710, %rd13714;
	add.s64 	%rd13716, %rd13705, %rd13613;
	add.s64 	%rd13717, %rd13715, %rd13705;
	mov.b64 	{%r10940, %r10941}, %rd13716;
	shf.l.wrap.b32 	%r10942, %r10941, %r10940, 18;
	shf.l.wrap.b32 	%r10943, %r10940, %r10941, 18;
	mov.b64 	%rd13718, {%r10943, %r10942};
	shf.l.wrap.b32 	%r10944, %r10941, %r10940, 14;
	shf.l.wrap.b32 	%r10945, %r10940, %r10941, 14;
	mov.b64 	%rd13719, {%r10945, %r10944};
	xor.b64  	%rd13720, %rd13718, %rd13719;
	shf.l.wrap.b32 	%r10946, %r10940, %r10941, 23;
	shf.l.wrap.b32 	%r10947, %r10941, %r10940, 23;
	mov.b64 	%rd13721, {%r10947, %r10946};
	xor.b64  	%rd13722, %rd13720, %rd13721;
	and.b64  	%rd13723, %rd13716, %rd13690;
	not.b64 	%rd13724, %rd13716;
	and.b64  	%rd13725, %rd13664, %rd13724;
	or.b64  	%rd13726, %rd13723, %rd13725;
	add.s64 	%rd13727, %rd13726, %rd13638;
	add.s64 	%rd13728, %rd13727, %rd13722;
	add.s64 	%rd13730, %rd13728, %rd7125;
	add.s64 	%rd13731, %rd13730, %rd11820;
	mov.b64 	{%r10948, %r10949}, %rd13717;
	shf.l.wrap.b32 	%r10950, %r10949, %r10948, 4;
	shf.l.wrap.b32 	%r10951, %r10948, %r10949, 4;
	mov.b64 	%rd13732, {%r10951, %r10950};
	shf.l.wrap.b32 	%r10952, %r10948, %r10949, 30;
	shf.l.wrap.b32 	%r10953, %r10949, %r10948, 30;
	mov.b64 	%rd13733, {%r10953, %r10952};
	xor.b64  	%rd13734, %rd13732, %rd13733;
	shf.l.wrap.b32 	%r10954, %r10948, %r10949, 25;
	shf.l.wrap.b32 	%r10955, %r10949, %r10948, 25;
	mov.b64 	%rd13735, {%r10955, %r10954};
	xor.b64  	%rd13736, %rd13734, %rd13735;
	xor.b64  	%rd13737, %rd13691, %rd13665;
	and.b64  	%rd13738, %rd13717, %rd13737;
	and.b64  	%rd13739, %rd13691, %rd13665;
	xor.b64  	%rd13740, %rd13738, %rd13739;
	add.s64 	%rd13741, %rd13736, %rd13740;
	add.s64 	%rd13742, %rd13731, %rd13639;
	add.s64 	%rd13743, %rd13741, %rd13731;
	mov.b64 	{%r10956, %r10957}, %rd13742;
	shf.l.wrap.b32 	%r10958, %r10957, %r10956, 18;
	shf.l.wrap.b32 	%r10959, %r10956, %r10957, 18;
	mov.b64 	%rd13744, {%r10959, %r10958};
	shf.l.wrap.b32 	%r10960, %r10957, %r10956, 14;
	shf.l.wrap.b32 	%r10961, %r10956, %r10957, 14;
	mov.b64 	%rd13745, {%r10961, %r10960};
	xor.b64  	%rd13746, %rd13744, %rd13745;
	shf.l.wrap.b32 	%r10962, %r10956, %r10957, 23;
	shf.l.wrap.b32 	%r10963, %r10957, %r10956, 23;
	mov.b64 	%rd13747, {%r10963, %r10962};
	xor.b64  	%rd13748, %rd13746, %rd13747;
	and.b64  	%rd13749, %rd13742, %rd13716;
	not.b64 	%rd13750, %rd13742;
	and.b64  	%rd13751, %rd13690, %rd13750;
	or.b64  	%rd13752, %rd13749, %rd13751;
	add.s64 	%rd13753, %rd13752, %rd13664;
	add.s64 	%rd13754, %rd13753, %rd13748;
	add.s64 	%rd13756, %rd13754, %rd7151;
	add.s64 	%rd13757, %rd13756, %rd11833;
	mov.b64 	{%r10964, %r10965}, %rd13743;
	shf.l.wrap.b32 	%r10966, %r10965, %r10964, 4;
	shf.l.wrap.b32 	%r10967, %r10964, %r10965, 4;
	mov.b64 	%rd13758, {%r10967, %r10966};
	shf.l.wrap.b32 	%r10968, %r10964, %r10965, 30;
	shf.l.wrap.b32 	%r10969, %r10965, %r10964, 30;
	mov.b64 	%rd13759, {%r10969, %r10968};
	xor.b64  	%rd13760, %rd13758, %rd13759;
	shf.l.wrap.b32 	%r10970, %r10964, %r10965, 25;
	shf.l.wrap.b32 	%r10971, %r10965, %r10964, 25;
	mov.b64 	%rd13761, {%r10971, %r10970};
	xor.b64  	%rd13762, %rd13760, %rd13761;
	xor.b64  	%rd13763, %rd13717, %rd13691;
	and.b64  	%rd13764, %rd13743, %rd13763;
	and.b64  	%rd13765, %rd13717, %rd13691;
	xor.b64  	%rd13766, %rd13764, %rd13765;
	add.s64 	%rd13767, %rd13762, %rd13766;
	add.s64 	%rd13768, %rd13757, %rd13665;
	add.s64 	%rd13769, %rd13767, %rd13757;
	mov.b64 	{%r10972, %r10973}, %rd13768;
	shf.l.wrap.b32 	%r10974, %r10973, %r10972, 18;
	shf.l.wrap.b32 	%r10975, %r10972, %r10973, 18;
	mov.b64 	%rd13770, {%r10975, %r10974};
	shf.l.wrap.b32 	%r10976, %r10973, %r10972, 14;
	shf.l.wrap.b32 	%r10977, %r10972, %r10973, 14;
	mov.b64 	%rd13771, {%r10977, %r10976};
	xor.b64  	%rd13772, %rd13770, %rd13771;
	shf.l.wrap.b32 	%r10978, %r10972, %r10973, 23;
	shf.l.wrap.b32 	%r10979, %r10973, %r10972, 23;
	mov.b64 	%rd13773, {%r10979, %r10978};
	xor.b64  	%rd13774, %rd13772, %rd13773;
	and.b64  	%rd13775, %rd13768, %rd13742;
	not.b64 	%rd13776, %rd13768;
	and.b64  	%rd13777, %rd13716, %rd13776;
	or.b64  	%rd13778, %rd13775, %rd13777;
	add.s64 	%rd13779, %rd13778, %rd13690;
	add.s64 	%rd13780, %rd13779, %rd13774;
	add.s64 	%rd13781, %rd13780, %rd15635;
	add.s64 	%rd13782, %rd13781, %rd11846;
	mov.b64 	{%r10980, %r10981}, %rd13769;
	shf.l.wrap.b32 	%r10982, %r10981, %r10980, 4;
	shf.l.wrap.b32 	%r10983, %r10980, %r10981, 4;
	mov.b64 	%rd13783, {%r10983, %r10982};
	shf.l.wrap.b32 	%r10984, %r10980, %r10981, 30;
	shf.l.wrap.b32 	%r10985, %r10981, %r10980, 30;
	mov.b64 	%rd13784, {%r10985, %r10984};
	xor.b64  	%rd13785, %rd13783, %rd13784;
	shf.l.wrap.b32 	%r10986, %r10980, %r10981, 25;
	shf.l.wrap.b32 	%r10987, %r10981, %r10980, 25;
	mov.b64 	%rd13786, {%r10987, %r10986};
	xor.b64  	%rd13787, %rd13785, %rd13786;
	xor.b64  	%rd13788, %rd13743, %rd13717;
	and.b64  	%rd13789, %rd13769, %rd13788;
	and.b64  	%rd13790, %rd13743, %rd13717;
	xor.b64  	%rd13791, %rd13789, %rd13790;
	add.s64 	%rd13792, %rd13787, %rd13791;
	add.s64 	%rd13793, %rd13782, %rd13691;
	add.s64 	%rd13794, %rd13792, %rd13782;
	mov.b64 	{%r10988, %r10989}, %rd13793;
	shf.l.wrap.b32 	%r10990, %r10989, %r10988, 18;
	shf.l.wrap.b32 	%r10991, %r10988, %r10989, 18;
	mov.b64 	%rd13795, {%r10991, %r10990};
	shf.l.wrap.b32 	%r10992, %r10989, %r10988, 14;
	shf.l.wrap.b32 	%r10993, %r10988, %r10989, 14;
	mov.b64 	%rd13796, {%r10993, %r10992};
	xor.b64  	%rd13797, %rd13795, %rd13796;
	shf.l.wrap.b32 	%r10994, %r10988, %r10989, 23;
	shf.l.wrap.b32 	%r10995, %r10989, %r10988, 23;
	mov.b64 	%rd13798, {%r10995, %r10994};
	xor.b64  	%rd13799, %rd13797, %rd13798;
	and.b64  	%rd13800, %rd13793, %rd13768;
	not.b64 	%rd13801, %rd13793;
	and.b64  	%rd13802, %rd13742, %rd13801;
	or.b64  	%rd13803, %rd13800, %rd13802;
	add.s64 	%rd13804, %rd13803, %rd13716;
	add.s64 	%rd13805, %rd13804, %rd13799;
	add.s64 	%rd13807, %rd13805, %rd7202;
	add.s64 	%rd13808, %rd13807, %rd11859;
	mov.b64 	{%r10996, %r10997}, %rd13794;
	shf.l.wrap.b32 	%r10998, %r10997, %r10996, 4;
	shf.l.wrap.b32 	%r10999, %r10996, %r10997, 4;
	mov.b64 	%rd13809, {%r10999, %r10998};
	shf.l.wrap.b32 	%r11000, %r10996, %r10997, 30;
	shf.l.wrap.b32 	%r11001, %r10997, %r10996, 30;
	mov.b64 	%rd13810, {%r11001, %r11000};
	xor.b64  	%rd13811, %rd13809, %rd13810;
	shf.l.wrap.b32 	%r11002, %r10996, %r10997, 25;
	shf.l.wrap.b32 	%r11003, %r10997, %r10996, 25;
	mov.b64 	%rd13812, {%r11003, %r11002};
	xor.b64  	%rd13813, %rd13811, %rd13812;
	xor.b64  	%rd13814, %rd13769, %rd13743;
	and.b64  	%rd13815, %rd13794, %rd13814;
	and.b64  	%rd13816, %rd13769, %rd13743;
	xor.b64  	%rd13817, %rd13815, %rd13816;
	add.s64 	%rd13818, %rd13813, %rd13817;
	add.s64 	%rd13819, %rd13808, %rd13717;
	add.s64 	%rd13820, %rd13818, %rd13808;
	mov.b64 	{%r11004, %r11005}, %rd13819;
	shf.l.wrap.b32 	%r11006, %r11005, %r11004, 18;
	shf.l.wrap.b32 	%r11007, %r11004, %r11005, 18;
	mov.b64 	%rd13821, {%r11007, %r11006};
	shf.l.wrap.b32 	%r11008, %r11005, %r11004, 14;
	shf.l.wrap.b32 	%r11009, %r11004, %r11005, 14;
	mov.b64 	%rd13822, {%r11009, %r11008};
	xor.b64  	%rd13823, %rd13821, %rd13822;
	shf.l.wrap.b32 	%r11010, %r11004, %r11005, 23;
	shf.l.wrap.b32 	%r11011, %r11005, %r11004, 23;
	mov.b64 	%rd13824, {%r11011, %r11010};
	xor.b64  	%rd13825, %rd13823, %rd13824;
	and.b64  	%rd13826, %rd13819, %rd13793;
	not.b64 	%rd13827, %rd13819;
	and.b64  	%rd13828, %rd13768, %rd13827;
	or.b64  	%rd13829, %rd13826, %rd13828;
	add.s64 	%rd13830, %rd13829, %rd13742;
	add.s64 	%rd13831, %rd13830, %rd13825;
	add.s64 	%rd13832, %rd13831, %rd15634;
	add.s64 	%rd13833, %rd13832, %rd11872;
	mov.b64 	{%r11012, %r11013}, %rd13820;
	shf.l.wrap.b32 	%r11014, %r11013, %r11012, 4;
	shf.l.wrap.b32 	%r11015, %r11012, %r11013, 4;
	mov.b64 	%rd13834, {%r11015, %r11014};
	shf.l.wrap.b32 	%r11016, %r11012, %r11013, 30;
	shf.l.wrap.b32 	%r11017, %r11013, %r11012, 30;
	mov.b64 	%rd13835, {%r11017, %r11016};
	xor.b64  	%rd13836, %rd13834, %rd13835;
	shf.l.wrap.b32 	%r11018, %r11012, %r11013, 25;
	shf.l.wrap.b32 	%r11019, %r11013, %r11012, 25;
	mov.b64 	%rd13837, {%r11019, %r11018};
	xor.b64  	%rd13838, %rd13836, %rd13837;
	xor.b64  	%rd13839, %rd13794, %rd13769;
	and.b64  	%rd13840, %rd13820, %rd13839;
	and.b64  	%rd13841, %rd13794, %rd13769;
	xor.b64  	%rd13842, %rd13840, %rd13841;
	add.s64 	%rd13843, %rd13838, %rd13842;
	add.s64 	%rd13844, %rd13833, %rd13743;
	add.s64 	%rd13845, %rd13843, %rd13833;
	mov.b64 	{%r11020, %r11021}, %rd13844;
	shf.l.wrap.b32 	%r11022, %r11021, %r11020, 18;
	shf.l.wrap.b32 	%r11023, %r11020, %r11021, 18;
	mov.b64 	%rd13846, {%r11023, %r11022};
	shf.l.wrap.b32 	%r11024, %r11021, %r11020, 14;
	shf.l.wrap.b32 	%r11025, %r11020, %r11021, 14;
	mov.b64 	%rd13847, {%r11025, %r11024};
	xor.b64  	%rd13848, %rd13846, %rd13847;
	shf.l.wrap.b32 	%r11026, %r11020, %r11021, 23;
	shf.l.wrap.b32 	%r11027, %r11021, %r11020, 23;
	mov.b64 	%rd13849, {%r11027, %r11026};
	xor.b64  	%rd13850, %rd13848, %rd13849;
	and.b64  	%rd13851, %rd13844, %rd13819;
	not.b64 	%rd13852, %rd13844;
	and.b64  	%rd13853, %rd13793, %rd13852;
	or.b64  	%rd13854, %rd13851, %rd13853;
	add.s64 	%rd13855, %rd13854, %rd13768;
	add.s64 	%rd13856, %rd13855, %rd13850;
	add.s64 	%rd13858, %rd13856, %rd7253;
	add.s64 	%rd13859, %rd13858, %rd11885;
	mov.b64 	{%r11028, %r11029}, %rd13845;
	shf.l.wrap.b32 	%r11030, %r11029, %r11028, 4;
	shf.l.wrap.b32 	%r11031, %r11028, %r11029, 4;
	mov.b64 	%rd13860, {%r11031, %r11030};
	shf.l.wrap.b32 	%r11032, %r11028, %r11029, 30;
	shf.l.wrap.b32 	%r11033, %r11029, %r11028, 30;
	mov.b64 	%rd13861, {%r11033, %r11032};
	xor.b64  	%rd13862, %rd13860, %rd13861;
	shf.l.wrap.b32 	%r11034, %r11028, %r11029, 25;
	shf.l.wrap.b32 	%r11035, %r11029, %r11028, 25;
	mov.b64 	%rd13863, {%r11035, %r11034};
	xor.b64  	%rd13864, %rd13862, %rd13863;
	xor.b64  	%rd13865, %rd13820, %rd13794;
	and.b64  	%rd13866, %rd13845, %rd13865;
	and.b64  	%rd13867, %rd13820, %rd13794;
	xor.b64  	%rd13868, %rd13866, %rd13867;
	add.s64 	%rd13869, %rd13864, %rd13868;
	add.s64 	%rd13870, %rd13859, %rd13769;
	add.s64 	%rd13871, %rd13869, %rd13859;
	mov.b64 	{%r11036, %r11037}, %rd13870;
	shf.l.wrap.b32 	%r11038, %r11037, %r11036, 18;
	shf.l.wrap.b32 	%r11039, %r11036, %r11037, 18;
	mov.b64 	%rd13872, {%r11039, %r11038};
	shf.l.wrap.b32 	%r11040, %r11037, %r11036, 14;
	shf.l.wrap.b32 	%r11041, %r11036, %r11037, 14;
	mov.b64 	%rd13873, {%r11041, %r11040};
	xor.b64  	%rd13874, %rd13872, %rd13873;
	shf.l.wrap.b32 	%r11042, %r11036, %r11037, 23;
	shf.l.wrap.b32 	%r11043, %r11037, %r11036, 23;
	mov.b64 	%rd13875, {%r11043, %r11042};
	xor.b64  	%rd13876, %rd13874, %rd13875;
	and.b64  	%rd13877, %rd13870, %rd13844;
	not.b64 	%rd13878, %rd13870;
	and.b64  	%rd13879, %rd13819, %rd13878;
	or.b64  	%rd13880, %rd13877, %rd13879;
	add.s64 	%rd13881, %rd13880, %rd13793;
	add.s64 	%rd13882, %rd13881, %rd13876;
	add.s64 	%rd13883, %rd13882, %rd15633;
	add.s64 	%rd13884, %rd13883, %rd11898;
	mov.b64 	{%r11044, %r11045}, %rd13871;
	shf.l.wrap.b32 	%r11046, %r11045, %r11044, 4;
	shf.l.wrap.b32 	%r11047, %r11044, %r11045, 4;
	mov.b64 	%rd13885, {%r11047, %r11046};
	shf.l.wrap.b32 	%r11048, %r11044, %r11045, 30;
	shf.l.wrap.b32 	%r11049, %r11045, %r11044, 30;
	mov.b64 	%rd13886, {%r11049, %r11048};
	xor.b64  	%rd13887, %rd13885, %rd13886;
	shf.l.wrap.b32 	%r11050, %r11044, %r11045, 25;
	shf.l.wrap.b32 	%r11051, %r11045, %r11044, 25;
	mov.b64 	%rd13888, {%r11051, %r11050};
	xor.b64  	%rd13889, %rd13887, %rd13888;
	xor.b64  	%rd13890, %rd13845, %rd13820;
	and.b64  	%rd13891, %rd13871, %rd13890;
	and.b64  	%rd13892, %rd13845, %rd13820;
	xor.b64  	%rd13893, %rd13891, %rd13892;
	add.s64 	%rd13894, %rd13889, %rd13893;
	add.s64 	%rd13895, %rd13884, %rd13794;
	add.s64 	%rd13896, %rd13894, %rd13884;
	mov.b64 	{%r11052, %r11053}, %rd13895;
	shf.l.wrap.b32 	%r11054, %r11053, %r11052, 18;
	shf.l.wrap.b32 	%r11055, %r11052, %r11053, 18;
	mov.b64 	%rd13897, {%r11055, %r11054};
	shf.l.wrap.b32 	%r11056, %r11053, %r11052, 14;
	shf.l.wrap.b32 	%r11057, %r11052, %r11053, 14;
	mov.b64 	%rd13898, {%r11057, %r11056};
	xor.b64  	%rd13899, %rd13897, %rd13898;
	shf.l.wrap.b32 	%r11058, %r11052, %r11053, 23;
	shf.l.wrap.b32 	%r11059, %r11053, %r11052, 23;
	mov.b64 	%rd13900, {%r11059, %r11058};
	xor.b64  	%rd13901, %rd13899, %rd13900;
	and.b64  	%rd13902, %rd13895, %rd13870;
	not.b64 	%rd13903, %rd13895;
	and.b64  	%rd13904, %rd13844, %rd13903;
	or.b64  	%rd13905, %rd13902, %rd13904;
	add.s64 	%rd13906, %rd13905, %rd13819;
	add.s64 	%rd13907, %rd13906, %rd13901;
	add.s64 	%rd13909, %rd13907, %rd7304;
	add.s64 	%rd13910, %rd13909, %rd11911;
	mov.b64 	{%r11060, %r11061}, %rd13896;
	shf.l.wrap.b32 	%r11062, %r11061, %r11060, 4;
	shf.l.wrap.b32 	%r11063, %r11060, %r11061, 4;
	mov.b64 	%rd13911, {%r11063, %r11062};
	shf.l.wrap.b32 	%r11064, %r11060, %r11061, 30;
	shf.l.wrap.b32 	%r11065, %r11061, %r11060, 30;
	mov.b64 	%rd13912, {%r11065, %r11064};
	xor.b64  	%rd13913, %rd13911, %rd13912;
	shf.l.wrap.b32 	%r11066, %r11060, %r11061, 25;
	shf.l.wrap.b32 	%r11067, %r11061, %r11060, 25;
	mov.b64 	%rd13914, {%r11067, %r11066};
	xor.b64  	%rd13915, %rd13913, %rd13914;
	xor.b64  	%rd13916, %rd13871, %rd13845;
	and.b64  	%rd13917, %rd13896, %rd13916;
	and.b64  	%rd13918, %rd13871, %rd13845;
	xor.b64  	%rd13919, %rd13917, %rd13918;
	add.s64 	%rd13920, %rd13915, %rd13919;
	add.s64 	%rd13921, %rd13910, %rd13820;
	add.s64 	%rd13922, %rd13920, %rd13910;
	mov.b64 	{%r11068, %r11069}, %rd13921;
	shf.l.wrap.b32 	%r11070, %r11069, %r11068, 18;
	shf.l.wrap.b32 	%r11071, %r11068, %r11069, 18;
	mov.b64 	%rd13923, {%r11071, %r11070};
	shf.l.wrap.b32 	%r11072, %r11069, %r11068, 14;
	shf.l.wrap.b32 	%r11073, %r11068, %r11069, 14;
	mov.b64 	%rd13924, {%r11073, %r11072};
	xor.b64  	%rd13925, %rd13923, %rd13924;
	shf.l.wrap.b32 	%r11074, %r11068, %r11069, 23;
	shf.l.wrap.b32 	%r11075, %r11069, %r11068, 23;
	mov.b64 	%rd13926, {%r11075, %r11074};
	xor.b64  	%rd13927, %rd13925, %rd13926;
	and.b64  	%rd13928, %rd13921, %rd13895;
	not.b64 	%rd13929, %rd13921;
	and.b64  	%rd13930, %rd13870, %rd13929;
	or.b64  	%rd13931, %rd13928, %rd13930;
	add.s64 	%rd13932, %rd13931, %rd13844;
	add.s64 	%rd13933, %rd13932, %rd13927;
	add.s64 	%rd13934, %rd13933, %rd15632;
	add.s64 	%rd13935, %rd13934, %rd11924;
	mov.b64 	{%r11076, %r11077}, %rd13922;
	shf.l.wrap.b32 	%r11078, %r11077, %r11076, 4;
	shf.l.wrap.b32 	%r11079, %r11076, %r11077, 4;
	mov.b64 	%rd13936, {%r11079, %r11078};
	shf.l.wrap.b32 	%r11080, %r11076, %r11077, 30;
	shf.l.wrap.b32 	%r11081, %r11077, %r11076, 30;
	mov.b64 	%rd13937, {%r11081, %r11080};
	xor.b64  	%rd13938, %rd13936, %rd13937;
	shf.l.wrap.b32 	%r11082, %r11076, %r11077, 25;
	shf.l.wrap.b32 	%r11083, %r11077, %r11076, 25;
	mov.b64 	%rd13939, {%r11083, %r11082};
	xor.b64  	%rd13940, %rd13938, %rd13939;
	xor.b64  	%rd13941, %rd13896, %rd13871;
	and.b64  	%rd13942, %rd13922, %rd13941;
	and.b64  	%rd13943, %rd13896, %rd13871;
	xor.b64  	%rd13944, %rd13942, %rd13943;
	add.s64 	%rd13945, %rd13940, %rd13944;
	add.s64 	%rd13946, %rd13935, %rd13845;
	add.s64 	%rd13947, %rd13945, %rd13935;
	mov.b64 	{%r11084, %r11085}, %rd13946;
	shf.l.wrap.b32 	%r11086, %r11085, %r11084, 18;
	shf.l.wrap.b32 	%r11087, %r11084, %r11085, 18;
	mov.b64 	%rd13948, {%r11087, %r11086};
	shf.l.wrap.b32 	%r11088, %r11085, %r11084, 14;
	shf.l.wrap.b32 	%r11089, %r11084, %r11085, 14;
	mov.b64 	%rd13949, {%r11089, %r11088};
	xor.b64  	%rd13950, %rd13948, %rd13949;
	shf.l.wrap.b32 	%r11090, %r11084, %r11085, 23;
	shf.l.wrap.b32 	%r11091, %r11085, %r11084, 23;
	mov.b64 	%rd13951, {%r11091, %r11090};
	xor.b64  	%rd13952, %rd13950, %rd13951;
	and.b64  	%rd13953, %rd13946, %rd13921;
	not.b64 	%rd13954, %rd13946;
	and.b64  	%rd13955, %rd13895, %rd13954;
	or.b64  	%rd13956, %rd13953, %rd13955;
	add.s64 	%rd13957, %rd13956, %rd13870;
	add.s64 	%rd13958, %rd13957, %rd13952;
	add.s64 	%rd13960, %rd13958, %rd7355;
	add.s64 	%rd13961, %rd13960, %rd11937;
	mov.b64 	{%r11092, %r11093}, %rd13947;
	shf.l.wrap.b32 	%r11094, %r11093, %r11092, 4;
	shf.l.wrap.b32 	%r11095, %r11092, %r11093, 4;
	mov.b64 	%rd13962, {%r11095, %r11094};
	shf.l.wrap.b32 	%r11096, %r11092, %r11093, 30;
	shf.l.wrap.b32 	%r11097, %r11093, %r11092, 30;
	mov.b64 	%rd13963, {%r11097, %r11096};
	xor.b64  	%rd13964, %rd13962, %rd13963;
	shf.l.wrap.b32 	%r11098, %r11092, %r11093, 25;
	shf.l.wrap.b32 	%r11099, %r11093, %r11092, 25;
	mov.b64 	%rd13965, {%r11099, %r11098};
	xor.b64  	%rd13966, %rd13964, %rd13965;
	xor.b64  	%rd13967, %rd13922, %rd13896;
	and.b64  	%rd13968, %rd13947, %rd13967;
	and.b64  	%rd13969, %rd13922, %rd13896;
	xor.b64  	%rd13970, %rd13968, %rd13969;
	add.s64 	%rd13971, %rd13966, %rd13970;
	add.s64 	%rd13972, %rd13961, %rd13871;
	add.s64 	%rd13973, %rd13971, %rd13961;
	mov.b64 	{%r11100, %r11101}, %rd13972;
	shf.l.wrap.b32 	%r11102, %r11101, %r11100, 18;
	shf.l.wrap.b32 	%r11103, %r11100, %r11101, 18;
	mov.b64 	%rd13974, {%r11103, %r11102};
	shf.l.wrap.b32 	%r11104, %r11101, %r11100, 14;
	shf.l.wrap.b32 	%r11105, %r11100, %r11101, 14;
	mov.b64 	%rd13975, {%r11105, %r11104};
	xor.b64  	%rd13976, %rd13974, %rd13975;
	shf.l.wrap.b32 	%r11106, %r11100, %r11101, 23;
	shf.l.wrap.b32 	%r11107, %r11101, %r11100, 23;
	mov.b64 	%rd13977, {%r11107, %r11106};
	xor.b64  	%rd13978, %rd13976, %rd13977;
	and.b64  	%rd13979, %rd13972, %rd13946;
	not.b64 	%rd13980, %rd13972;
	and.b64  	%rd13981, %rd13921, %rd13980;
	or.b64  	%rd13982, %rd13979, %rd13981;
	add.s64 	%rd13983, %rd13982, %rd13895;
	add.s64 	%rd13984, %rd13983, %rd13978;
	add.s64 	%rd13985, %rd13984, %rd15631;
	add.s64 	%rd13986, %rd13985, %rd11950;
	mov.b64 	{%r11108, %r11109}, %rd13973;
	shf.l.wrap.b32 	%r11110, %r11109, %r11108, 4;
	shf.l.wrap.b32 	%r11111, %r11108, %r11109, 4;
	mov.b64 	%rd13987, {%r11111, %r11110};
	shf.l.wrap.b32 	%r11112, %r11108, %r11109, 30;
	shf.l.wrap.b32 	%r11113, %r11109, %r11108, 30;
	mov.b64 	%rd13988, {%r11113, %r11112};
	xor.b64  	%rd13989, %rd13987, %rd13988;
	shf.l.wrap.b32 	%r11114, %r11108, %r11109, 25;
	shf.l.wrap.b32 	%r11115, %r11109, %r11108, 25;
	mov.b64 	%rd13990, {%r11115, %r11114};
	xor.b64  	%rd13991, %rd13989, %rd13990;
	xor.b64  	%rd13992, %rd13947, %rd13922;
	and.b64  	%rd13993, %rd13973, %rd13992;
	and.b64  	%rd13994, %rd13947, %rd13922;
	xor.b64  	%rd13995, %rd13993, %rd13994;
	add.s64 	%rd13996, %rd13991, %rd13995;
	add.s64 	%rd13997, %rd13996, %rd13986;
	add.s64 	%rd13998, %rd13997, 7640891576956012808;
	add.s64 	%rd13999, %rd13973, -4942790177534073029;
	add.s64 	%rd14000, %rd13947, 4354685564936845355;
	add.s64 	%rd14001, %rd13922, -6534734903238641935;
	shr.u64 	%rd14002, %rd13998, 56;
	cvt.u16.u64 	%rs332, %rd14002;
	shr.u64 	%rd14003, %rd13998, 48;
	cvt.u16.u64 	%rs333, %rd14003;
	shr.u64 	%rd14004, %rd13998, 40;
	cvt.u16.u64 	%rs334, %rd14004;
	shr.u64 	%rd14005, %rd13998, 32;
	cvt.u16.u64 	%rs335, %rd14005;
	shr.u64 	%rd14006, %rd13998, 24;
	cvt.u16.u64 	%rs336, %rd14006;
	shr.u64 	%rd14007, %rd13998, 16;
	cvt.u16.u64 	%rs337, %rd14007;
	shr.u64 	%rd14008, %rd13998, 8;
	cvt.u16.u64 	%rs338, %rd14008;
	cvt.u16.u64 	%rs339, %rd13998;
	shr.u64 	%rd14009, %rd13999, 56;
	cvt.u16.u64 	%rs340, %rd14009;
	shr.u64 	%rd14010, %rd13999, 48;
	cvt.u16.u64 	%rs341, %rd14010;
	shr.u64 	%rd14011, %rd13999, 40;
	cvt.u16.u64 	%rs342, %rd14011;
	shr.u64 	%rd14012, %rd13999, 32;
	cvt.u16.u64 	%rs343, %rd14012;
	shr.u64 	%rd14013, %rd13999, 24;
	cvt.u16.u64 	%rs344, %rd14013;
	shr.u64 	%rd14014, %rd13999, 16;
	cvt.u16.u64 	%rs345, %rd14014;
	shr.u64 	%rd14015, %rd13999, 8;
	cvt.u16.u64 	%rs346, %rd14015;
	cvt.u16.u64 	%rs347, %rd13999;
	shr.u64 	%rd14016, %rd14000, 56;
	cvt.u16.u64 	%rs348, %rd14016;
	shr.u64 	%rd14017, %rd14000, 48;
	cvt.u16.u64 	%rs349, %rd14017;
	shr.u64 	%rd14018, %rd14000, 40;
	cvt.u16.u64 	%rs350, %rd14018;
	shr.u64 	%rd14019, %rd14000, 32;
	cvt.u16.u64 	%rs351, %rd14019;
	shr.u64 	%rd14020, %rd14000, 24;
	cvt.u16.u64 	%rs352, %rd14020;
	shr.u64 	%rd14021, %rd14000, 16;
	cvt.u16.u64 	%rs353, %rd14021;
	shr.u64 	%rd14022, %rd14000, 8;
	cvt.u16.u64 	%rs354, %rd14022;
	cvt.u16.u64 	%rs355, %rd14000;
	shr.u64 	%rd14023, %rd14001, 56;
	cvt.u16.u64 	%rs356, %rd14023;
	shr.u64 	%rd14024, %rd14001, 48;
	cvt.u16.u64 	%rs357, %rd14024;
	shr.u64 	%rd14025, %rd14001, 40;
	cvt.u16.u64 	%rs358, %rd14025;
	shr.u64 	%rd14026, %rd14001, 32;
	cvt.u16.u64 	%rs359, %rd14026;
	shr.u64 	%rd14027, %rd14001, 24;
	cvt.u16.u64 	%rs360, %rd14027;
	shr.u64 	%rd14028, %rd14001, 16;
	cvt.u16.u64 	%rs361, %rd14028;
	shr.u64 	%rd14029, %rd14001, 8;
	cvt.u16.u64 	%rs362, %rd14029;
	cvt.u16.u64 	%rs363, %rd14001;
	xor.b16  	%rs432, %rs432, %rs332;
	xor.b16  	%rs433, %rs433, %rs333;
	xor.b16  	%rs434, %rs434, %rs334;
	xor.b16  	%rs435, %rs435, %rs335;
	xor.b16  	%rs436, %rs436, %rs336;
	xor.b16  	%rs437, %rs437, %rs337;
	xor.b16  	%rs438, %rs438, %rs338;
	xor.b16  	%rs439, %rs439, %rs339;
	xor.b16  	%rs440, %rs440, %rs340;
	xor.b16  	%rs441, %rs441, %rs341;
	xor.b16  	%rs442, %rs442, %rs342;
	xor.b16  	%rs443, %rs443, %rs343;
	xor.b16  	%rs444, %rs444, %rs344;
	xor.b16  	%rs445, %rs445, %rs345;
	xor.b16  	%rs446, %rs446, %rs346;
	xor.b16  	%rs447, %rs447, %rs347;
	xor.b16  	%rs448, %rs448, %rs348;
	xor.b16  	%rs449, %rs449, %rs349;
	xor.b16  	%rs450, %rs450, %rs350;
	xor.b16  	%rs451, %rs451, %rs351;
	xor.b16  	%rs452, %rs452, %rs352;
	xor.b16  	%rs453, %rs453, %rs353;
	xor.b16  	%rs454, %rs454, %rs354;
	xor.b16  	%rs455, %rs455, %rs355;
	xor.b16  	%rs456, %rs456, %rs356;
	xor.b16  	%rs457, %rs457, %rs357;
	xor.b16  	%rs458, %rs458, %rs358;
	xor.b16  	%rs459, %rs459, %rs359;
	xor.b16  	%rs460, %rs460, %rs360;
	xor.b16  	%rs461, %rs461, %rs361;
	xor.b16  	%rs462, %rs462, %rs362;
	xor.b16  	%rs463, %rs463, %rs363;
	add.s32 	%r11394, %r11394, 1;
	setp.ne.s32 	%p86, %r11394, 2048;
	@%p86 bra 	$L__BB4_97;
	cvt.u64.u16 	%rd14031, %rs432;
	shl.b64 	%rd14032, %rd14031, 56;
	cvt.u64.u16 	%rd14033, %rs433;
	shl.b64 	%rd14034, %rd14033, 48;
	and.b64  	%rd14035, %rd14034, 71776119061217280;
	or.b64  	%rd14036, %rd14035, %rd14032;
	cvt.u64.u16 	%rd14037, %rs434;
	shl.b64 	%rd14038, %rd14037, 40;
	and.b64  	%rd14039, %rd14038, 280375465082880;
	or.b64  	%rd14040, %rd14036, %rd14039;
	cvt.u64.u16 	%rd14041, %rs435;
	shl.b64 	%rd14042, %rd14041, 32;
	and.b64  	%rd14043, %rd14042, 1095216660480;
	or.b64  	%rd14044, %rd14040, %rd14043;
	cvt.u32.u16 	%r11117, %rs436;
	and.b32  	%r11118, %r11117, 255;
	mul.wide.u32 	%rd14045, %r11118, 16777216;
	or.b64  	%rd14046, %rd14044, %rd14045;
	cvt.u32.u16 	%r11119, %rs437;
	and.b32  	%r11120, %r11119, 255;
	mul.wide.u32 	%rd14047, %r11120, 65536;
	or.b64  	%rd14048, %rd14046, %rd14047;
	cvt.u32.u16 	%r11121, %rs438;
	and.b32  	%r11122, %r11121, 255;
	mul.wide.u32 	%rd14049, %r11122, 256;
	or.b64  	%rd14050, %rd14048, %rd14049;
	cvt.u64.u16 	%rd14051, %rs439;
	and.b64  	%rd14052, %rd14051, 255;
	or.b64  	%rd14053, %rd14050, %rd14052;
	cvt.u64.u16 	%rd14054, %rs440;
	shl.b64 	%rd14055, %rd14054, 56;
	cvt.u64.u16 	%rd14056, %rs441;
	shl.b64 	%rd14057, %rd14056, 48;
	and.b64  	%rd14058, %rd14057, 71776119061217280;
	or.b64  	%rd14059, %rd14058, %rd14055;
	cvt.u64.u16 	%rd14060, %rs442;
	shl.b64 	%rd14061, %rd14060, 40;
	and.b64  	%rd14062, %rd14061, 280375465082880;
	or.b64  	%rd14063, %rd14059, %rd14062;
	cvt.u64.u16 	%rd14064, %rs443;
	shl.b64 	%rd14065, %rd14064, 32;
	and.b64  	%rd14066, %rd14065, 1095216660480;
	or.b64  	%rd14067, %rd14063, %rd14066;
	cvt.u32.u16 	%r11123, %rs444;
	and.b32  	%r11124, %r11123, 255;
	mul.wide.u32 	%rd14068, %r11124, 16777216;
	or.b64  	%rd14069, %rd14067, %rd14068;
	cvt.u32.u16 	%r11125, %rs445;
	and.b32  	%r11126, %r11125, 255;
	mul.wide.u32 	%rd14070, %r11126, 65536;
	or.b64  	%rd14071, %rd14069, %rd14070;
	cvt.u32.u16 	%r11127, %rs446;
	and.b32  	%r11128, %r11127, 255;
	mul.wide.u32 	%rd14072, %r11128, 256;
	or.b64  	%rd14073, %rd14071, %rd14072;
	cvt.u64.u16 	%rd14074, %rs447;
	and.b64  	%rd14075, %rd14074, 255;
	or.b64  	%rd14076, %rd14073, %rd14075;
	st.local.v2.u64 	[%rd17], {%rd14053, %rd14076};
	cvt.u64.u16 	%rd14077, %rs448;
	shl.b64 	%rd14078, %rd14077, 56;
	cvt.u64.u16 	%rd14079, %rs449;
	shl.b64 	%rd14080, %rd14079, 48;
	and.b64  	%rd14081, %rd14080, 71776119061217280;
	or.b64  	%rd14082, %rd14081, %rd14078;
	cvt.u64.u16 	%rd14083, %rs450;
	shl.b64 	%rd14084, %rd14083, 40;
	and.b64  	%rd14085, %rd14084, 280375465082880;
	or.b64  	%rd14086, %rd14082, %rd14085;
	cvt.u64.u16 	%rd14087, %rs451;
	shl.b64 	%rd14088, %rd14087, 32;
	and.b64  	%rd14089, %rd14088, 1095216660480;
	or.b64  	%rd14090, %rd14086, %rd14089;
	cvt.u32.u16 	%r11129, %rs452;
	and.b32  	%r11130, %r11129, 255;
	mul.wide.u32 	%rd14091, %r11130, 16777216;
	or.b64  	%rd14092, %rd14090, %rd14091;
	cvt.u32.u16 	%r11131, %rs453;
	and.b32  	%r11132, %r11131, 255;
	mul.wide.u32 	%rd14093, %r11132, 65536;
	or.b64  	%rd14094, %rd14092, %rd14093;
	cvt.u32.u16 	%r11133, %rs454;
	and.b32  	%r11134, %r11133, 255;
	mul.wide.u32 	%rd14095, %r11134, 256;
	or.b64  	%rd14096, %rd14094, %rd14095;
	cvt.u64.u16 	%rd14097, %rs455;
	and.b64  	%rd14098, %rd14097, 255;
	or.b64  	%rd14099, %rd14096, %rd14098;
	cvt.u64.u16 	%rd14100, %rs456;
	shl.b64 	%rd14101, %rd14100, 56;
	cvt.u64.u16 	%rd14102, %rs457;
	shl.b64 	%rd14103, %rd14102, 48;
	and.b64  	%rd14104, %rd14103, 71776119061217280;
	or.b64  	%rd14105, %rd14104, %rd14101;
	cvt.u64.u16 	%rd14106, %rs458;
	shl.b64 	%rd14107, %rd14106, 40;
	and.b64  	%rd14108, %rd14107, 280375465082880;
	or.b64  	%rd14109, %rd14105, %rd14108;
	cvt.u64.u16 	%rd14110, %rs459;
	shl.b64 	%rd14111, %rd14110, 32;
	and.b64  	%rd14112, %rd14111, 1095216660480;
	or.b64  	%rd14113, %rd14109, %rd14112;
	cvt.u32.u16 	%r11135, %rs460;
	and.b32  	%r11136, %r11135, 255;
	mul.wide.u32 	%rd14114, %r11136, 16777216;
	or.b64  	%rd14115, %rd14113, %rd14114;
	cvt.u32.u16 	%r11137, %rs461;
	and.b32  	%r11138, %r11137, 255;
	mul.wide.u32 	%rd14116, %r11138, 65536;
	or.b64  	%rd14117, %rd14115, %rd14116;
	cvt.u32.u16 	%r11139, %rs462;
	and.b32  	%r11140, %r11139, 255;
	mul.wide.u32 	%rd14118, %r11140, 256;
	or.b64  	%rd14119, %rd14117, %rd14118;
	cvt.u64.u16 	%rd14120, %rs463;
	and.b64  	%rd14121, %rd14120, 255;
	or.b64  	%rd14122, %rd14119, %rd14121;
	st.local.v2.u64 	[%rd17+16], {%rd14099, %rd14122};
	ld.const.u64 	%rd80, [SECP256K1_P];
	ld.const.u64 	%rd81, [SECP256K1_P+8];
	ld.const.u64 	%rd82, [SECP256K1_P+16];
	mov.b32 	%r11404, 255;
	mov.b64 	%rd15826, 0;
	ld.const.u64 	%rd83, [SECP256K1_P+24];
	mov.u64 	%rd15827, %rd15826;
	mov.u64 	%rd15828, %rd15826;
	mov.u64 	%rd15829, %rd15826;
	mov.u64 	%rd15830, %rd15826;
	mov.u64 	%rd15831, %rd15826;
	mov.u64 	%rd15832, %rd15826;
	mov.u64 	%rd15833, %rd15826;
$L__BB4_123:
	mov.u32 	%r155, %r11404;
	mov.u64 	%rd84, %rd15826;
	// begin inline asm
	mul.lo.u64 %rd15652, %rd15830, %rd15830;
	// end inline asm
	// begin inline asm
	mul.hi.u64 %rd14126, %rd15830, %rd15830;
	// end inline asm
	// begin inline asm
	mul.lo.u64 %rd14129, %rd15830, %rd15831;
	// end inline asm
	// begin inline asm
	mul.hi.u64 %rd14132, %rd15830, %rd15831;
	// end inline asm
	add.s64 	%rd14219, %rd14126, %rd14129;
	// begin inline asm
	mul.lo.u64 %rd14135, %rd15830, %rd15832;
	// end inline asm
	// begin inline asm
	mul.hi.u64 %rd14138, %rd15830, %rd15832;
	// end inline asm
	add.s64 	%rd14220, %rd14132, %rd14135;
	// begin inline asm
	mul.lo.u64 %rd14141, %rd15830, %rd15833;
	// end inline asm
	// begin inline asm
	mul.hi.u64 %rd14144, %rd15830, %rd15833;
	// end inline asm
	add.s64 	%rd14221, %rd14138, %rd14141;
	// begin inline asm
	mul.lo.u64 %rd14147, %rd15831, %rd15830;
	// end inline asm
	// begin inline asm
	mul.hi.u64 %rd14150, %rd15831, %rd15830;
	// end inline asm
	add.s64 	%rd15651, %rd14219, %rd14147;
	st.local.v2.u64 	[%rd15834], {%rd15652, %rd15651};
	add.s64 	%rd14222, %rd14220, %rd14150;
	// begin inline asm
	mul.lo.u64 %rd14153, %rd15831, %rd15831;
	// end inline asm
	// begin inline asm
	mul.hi.u64 %rd14156, %rd15831, %rd15831;
	// end inline asm
	add.s64 	%rd14223, %rd14222, %rd14153;
	add.s64 	%rd14224, %rd14221, %rd14156;
	// begin inline asm
	mul.lo.u64 %rd14159, %rd15831, %rd15832;
	// end inline asm
	// begin inline asm
	mul.hi.u64 %rd14162, %rd15831, %rd15832;
	// end inline asm
	add.s64 	%rd14225, %rd14224, %rd14159;
	add.s64 	%rd14226, %rd14144, %rd14162;
	// begin inline asm
	mul.lo.u64 %rd14165, %rd15831, %rd15833;
	// end inline asm
	// begin inline asm
	mul.hi.u64 %rd14168, %rd15831, %rd15833;
	// end inline asm
	add.s64 	%rd14227, %rd14226, %rd14165;
	// begin inline asm
	mul.lo.u64 %rd14171, %rd15832, %rd15830;
	// end inline asm
	// begin inline asm
	mul.hi.u64 %rd14174, %rd15832, %rd15830;
	// end inline asm
	add.s64 	%rd15650, %rd14223, %rd14171;
	add.s64 	%rd14228, %rd14225, %rd14174;
	// begin inline asm
	mul.lo.u64 %rd14177, %rd15832, %rd15831;
	// end inline asm
	// begin inline asm
	mul.hi.u64 %rd14180, %rd15832, %rd15831;
	// end inline asm
	add.s64 	%rd14229, %rd14228, %rd14177;
	add.s64 	%rd14230, %rd14227, %rd14180;
	// begin inline asm
	mul.lo.u64 %rd14183, %rd15832, %rd15832;
	// end inline asm
	// begin inline asm
	mul.hi.u64 %rd14186, %rd15832, %rd15832;
	// end inline asm
	add.s64 	%rd14231, %rd14230, %rd14183;
	add.s64 	%rd14232, %rd14168, %rd14186;
	// begin inline asm
	mul.lo.u64 %rd14189, %rd15832, %rd15833;
	// end inline asm
	// begin inline asm
	mul.hi.u64 %rd14192, %rd15832, %rd15833;
	// end inline asm
	add.s64 	%rd14233, %rd14232, %rd14189;
	// begin inline asm
	mul.lo.u64 %rd14195, %rd15833, %rd15830;
	// end inline asm
	// begin inline asm
	mul.hi.u64 %rd14198, %rd15833, %rd15830;
	// end inline asm
	add.s64 	%rd15649, %rd14229, %rd14195;
	st.local.v2.u64 	[%rd15834+16], {%rd15650, %rd15649};
	add.s64 	%rd14234, %rd14231, %rd14198;
	// begin inline asm
	mul.lo.u64 %rd14201, %rd15833, %rd15831;
	// end inline asm
	// begin inline asm
	mul.hi.u64 %rd14204, %rd15833, %rd15831;
	// end inline asm
	add.s64 	%rd15648, %rd14234, %rd14201;
	add.s64 	%rd14235, %rd14233, %rd14204;
	// begin inline asm
	mul.lo.u64 %rd14207, %rd15833, %rd15832;
	// end inline asm
	// begin inline asm
	mul.hi.u64 %rd14210, %rd15833, %rd15832;
	// end inline asm
	add.s64 	%rd15647, %rd14235, %rd14207;
	st.local.v2.u64 	[%rd15834+32], {%rd15648, %rd15647};
	add.s64 	%rd14236, %rd14192, %rd14210;
	// begin inline asm
	mul.lo.u64 %rd14213, %rd15833, %rd15833;
	// end inline asm
	// begin inline asm
	mul.hi.u64 %rd15645, %rd15833, %rd15833;
	// end inline asm
	add.s64 	%rd15646, %rd14236, %rd14213;
	mov.b64 	%rd14237, 0;
	st.local.v2.u64 	[%rd15834+48], {%rd15646, %rd14237};
$L__BB4_124:
	st.local.u64 	[%rd15834+56], %rd15645;
	mov.b32 	%r11405, 0;
$L__BB4_125:
	add.s32 	%r157, %r11405, 7;
	mul.wide.u32 	%rd14239, %r157, 8;
	add.s64 	%rd14240, %rd15834, %rd14239;
	ld.local.u64 	%rd108, [%rd14240];
	setp.gt.u32 	%p87, %r157, 3;
	mov.u64 	%rd14241, SECP256K1_P;
	add.s64 	%rd109, %rd14241, %rd14239;
	mov.b64 	%rd15653, 0;
	@%p87 bra 	$L__BB4_127;
	ld.const.u64 	%rd15653, [%rd109];
$L__BB4_127:
	setp.gt.u64 	%p88, %rd108, %rd15653;
	@%p88 bra 	$L__BB4_131;
	setp.gt.u32 	%p89, %r157, 3;
	@%p89 bra 	$L__BB4_130;
	ld.const.u64 	%rd14242, [%rd109];
	setp.lt.u64 	%p90, %rd108, %rd14242;
	setp.eq.s32 	%p91, %r11405, -7;
	or.pred  	%p92, %p90, %p91;
	@%p92 bra 	$L__BB4_137;
$L__BB4_130:
	add.s32 	%r11405, %r11405, -1;
	bra.uni 	$L__BB4_125;
$L__BB4_131:
	setp.lt.u64 	%p376, %rd15652, %rd80;
	selp.u64 	%rd15601, 1, 0, %p376;
	sub.s64 	%rd15652, %rd15652, %rd80;
	add.s64 	%rd15602, %rd81, %rd15601;
	setp.lt.u64 	%p377, %rd15651, %rd15602;
	selp.u64 	%rd15603, 1, 0, %p377;
	sub.s64 	%rd15651, %rd15651, %rd15602;
	st.local.v2.u64 	[%rd15834], {%rd15652, %rd15651};
	add.s64 	%rd15604, %rd82, %rd15603;
	setp.lt.u64 	%p378, %rd15650, %rd15604;
	selp.u64 	%rd15605, 1, 0, %p378;
	sub.s64 	%rd15650, %rd15650, %rd15604;
	add.s64 	%rd15606, %rd83, %rd15605;
	setp.lt.u64 	%p379, %rd15649, %rd15606;
	selp.u64 	%rd15607, 1, 0, %p379;
	sub.s64 	%rd15649, %rd15649, %rd15606;
	st.local.v2.u64 	[%rd15834+16], {%rd15650, %rd15649};
	setp.lt.u64 	%p380, %rd15648, %rd15607;
	selp.u64 	%rd15608, 1, 0, %p380;
	selp.s64 	%rd15609, -1, 0, %p379;
	add.s64 	%rd15648, %rd15648, %rd15609;
	setp.lt.u64 	%p381, %rd15647, %rd15608;
	selp.u64 	%rd15610, 1, 0, %p381;
	selp.s64 	%rd15611, -1, 0, %p380;
	add.s64 	%rd15647, %rd15647, %rd15611;
	st.local.v2.u64 	[%rd15834+32], {%rd15648, %rd15647};
	setp.lt.u64 	%p382, %rd15646, %rd15610;
	selp.s64 	%rd15612, -1, 0, %p382;
	selp.s64 	%rd15613, -1, 0, %p381;
	add.s64 	%rd15646, %rd15646, %rd15613;
	st.local.u64 	[%rd15834+48], %rd15646;
	add.s64 	%rd15645, %rd15645, %rd15612;
	bra.uni 	$L__BB4_124;
$L__BB4_132:
	setp.lt.u64 	%p95, %rd15656, %rd82;
	@%p95 bra 	$L__BB4_136;
	setp.gt.u64 	%p96, %rd15656, %rd82;
	@%p96 bra 	$L__BB4_139;
	setp.lt.u64 	%p97, %rd15655, %rd81;
	@%p97 bra 	$L__BB4_136;
	setp.gt.u64 	%p98, %rd15655, %rd81;
	setp.gt.u64 	%p99, %rd15654, %rd80;
	or.pred  	%p100, %p98, %p99;
	@%p100 bra 	$L__BB4_139;
$L__BB4_136:
	sub.s64 	%rd15654, %rd15654, %rd80;
	sub.s64 	%rd15655, %rd15655, %rd81;
	sub.s64 	%rd15656, %rd15656, %rd82;
	sub.s64 	%rd15657, %rd15657, %rd83;
	bra.uni 	$L__BB4_139;
$L__BB4_137:
	shl.b64 	%rd15654, %rd15652, 1;
	shl.b64 	%rd15656, %rd15650, 1;
	shl.b64 	%rd15657, %rd15649, 1;
	mov.b64 	{%r11142, %r11143}, %rd15651;
	mov.b64 	{%r11144, %r11145}, %rd15652;
	shf.l.wrap.b32 	%r11146, %r11145, %r11142, 1;
	shf.l.wrap.b32 	%r11147, %r11142, %r11143, 1;
	mov.b64 	%rd15655, {%r11146, %r11147};
	setp.lt.u64 	%p93, %rd15657, %rd83;
	@%p93 bra 	$L__BB4_136;
	setp.gt.u64 	%p94, %rd15657, %rd83;
	@%p94 bra 	$L__BB4_139;
	bra.uni 	$L__BB4_132;
$L__BB4_139:
	add.s64 	%rd15658, %rd15652, %rd15654;
	add.s64 	%rd15659, %rd15651, %rd15655;
	add.s64 	%rd15660, %rd15650, %rd15656;
	add.s64 	%rd15661, %rd15649, %rd15657;
	setp.lt.u64 	%p101, %rd15661, %rd83;
	@%p101 bra 	$L__BB4_145;
	setp.gt.u64 	%p102, %rd15661, %rd83;
	@%p102 bra 	$L__BB4_146;
	setp.lt.u64 	%p103, %rd15660, %rd82;
	@%p103 bra 	$L__BB4_145;
	setp.gt.u64 	%p104, %rd15660, %rd82;
	@%p104 bra 	$L__BB4_146;
	setp.lt.u64 	%p105, %rd15659, %rd81;
	@%p105 bra 	$L__BB4_145;
	setp.gt.u64 	%p106, %rd15659, %rd81;
	setp.gt.u64 	%p107, %rd15658, %rd80;
	or.pred  	%p108, %p106, %p107;
	@%p108 bra 	$L__BB4_146;
$L__BB4_145:
	sub.s64 	%rd15658, %rd15658, %rd80;
	sub.s64 	%rd15659, %rd15659, %rd81;
	sub.s64 	%rd15660, %rd15660, %rd82;
	sub.s64 	%rd15661, %rd15661, %rd83;
$L__BB4_146:
	shl.b64 	%rd15674, %rd84, 1;
	shl.b64 	%rd15683, %rd15828, 1;
	shl.b64 	%rd15684, %rd15829, 1;
	mov.b64 	{%r11148, %r11149}, %rd15827;
	mov.b64 	{%r11150, %r11151}, %rd84;
	shf.l.wrap.b32 	%r11152, %r11151, %r11148, 1;
	shf.l.wrap.b32 	%r11153, %r11148, %r11149, 1;
	mov.b64 	%rd15682, {%r11152, %r11153};
	setp.lt.u64 	%p109, %rd15684, %rd83;
	@%p109 bra 	$L__BB4_152;
	setp.gt.u64 	%p110, %rd15684, %rd83;
	@%p110 bra 	$L__BB4_153;
	setp.lt.u64 	%p111, %rd15683, %rd82;
	@%p111 bra 	$L__BB4_152;
	setp.gt.u64 	%p112, %rd15683, %rd82;
	@%p112 bra 	$L__BB4_153;
	setp.lt.u64 	%p113, %rd15682, %rd81;
	@%p113 bra 	$L__BB4_152;
	setp.gt.u64 	%p114, %rd15682, %rd81;
	setp.gt.u64 	%p115, %rd15674, %rd80;
	or.pred  	%p116, %p114, %p115;
	@%p116 bra 	$L__BB4_153;
$L__BB4_152:
	sub.s64 	%rd15674, %rd15674, %rd80;
	sub.s64 	%rd15682, %rd15682, %rd81;
	sub.s64 	%rd15683, %rd15683, %rd82;
	sub.s64 	%rd15684, %rd15684, %rd83;
$L__BB4_153:
	mov.b32 	%r11406, 3;
	mov.b64 	%rd15679, 0;
	mov.b64 	%rd15678, 1;
	mov.u64 	%rd15680, %rd15679;
	mov.u64 	%rd15681, %rd15679;
$L__BB4_154:
	mul.wide.u32 	%rd14245, %r11406, 8;
	mov.u64 	%rd14246, EXP_P_MINUS_2;
	add.s64 	%rd14247, %rd14246, %rd14245;
	ld.const.u64 	%rd164, [%rd14247];
	mov.b32 	%r11407, 63;
$L__BB4_155:
	mov.u32 	%r160, %r11407;
	// begin inline asm
	mul.lo.u64 %rd15685, %rd15674, %rd15674;
	// end inline asm
	// begin inline asm
	mul.hi.u64 %rd14251, %rd15674, %rd15674;
	// end inline asm
	// begin inline asm
	mul.lo.u64 %rd14254, %rd15674, %rd15682;
	// end inline asm
	// begin inline asm
	mul.hi.u64 %rd14257, %rd15674, %rd15682;
	// end inline asm
	add.s64 	%rd14296, %rd14254, %rd14251;
	setp.lt.u64 	%p117, %rd14296, %rd14254;
	selp.u64 	%rd14297, 1, 0, %p117;
	add.s64 	%rd14298, %rd14257, %rd14297;
	// begin inline asm
	mul.lo.u64 %rd14260, %rd15674, %rd15683;
	// end inline asm
	// begin inline asm
	mul.hi.u64 %rd14263, %rd15674, %rd15683;
	// end inline asm
	add.s64 	%rd14299, %rd14260, %rd14298;
	setp.lt.u64 	%p118, %rd14299, %rd14260;
	selp.u64 	%rd14300, 1, 0, %p118;
	add.s64 	%rd14301, %rd14263, %rd14300;
	// begin inline asm
	mul.lo.u64 %rd14266, %rd15674, %rd15684;
	// end inline asm
	add.s64 	%rd14302, %rd14266, %rd14301;
	// begin inline asm
	mul.lo.u64 %rd14269, %rd15682, %rd15674;
	// end inline asm
	// begin inline asm
	mul.hi.u64 %rd14272, %rd15682, %rd15674;
	// end inline asm
	add.s64 	%rd174, %rd14269, %rd14296;
	setp.lt.u64 	%p119, %rd174, %rd14269;
	selp.u64 	%rd14303, 1, 0, %p119;
	add.s64 	%rd14304, %rd14272, %rd14303;
	add.s64 	%rd14305, %rd14299, %rd14304;
	setp.lt.u64 	%p120, %rd14305, %rd14299;
	selp.u64 	%rd14306, 1, 0, %p120;
	// begin inline asm
	mul.lo.u64 %rd14275, %rd15682, %rd15682;
	// end inline asm
	// begin inline asm
	mul.hi.u64 %rd14278, %rd15682, %rd15682;
	// end inline asm
	add.s64 	%rd14307, %rd14275, %rd14306;
	add.s64 	%rd14308, %rd14307, %rd14305;
	setp.lt.u64 	%p121, %rd14308, %rd14307;
	selp.u64 	%rd14309, 1, 0, %p121;
	add.s64 	%rd14310, %rd14278, %rd14309;
	add.s64 	%rd14311, %rd14302, %rd14310;
	setp.lt.u64 	%p122, %rd14311, %rd14302;
	selp.u64 	%rd14312, 1, 0, %p122;
	// begin inline asm
	mul.lo.u64 %rd14281, %rd15682, %rd15683;
	// end inline asm
	add.s64 	%rd14313, %rd14281, %rd14312;
	add.s64 	%rd14314, %rd14313, %rd14311;
	// begin inline asm
	mul.lo.u64 %rd14284, %rd15683, %rd15674;
	// end inline asm
	// begin inline asm
	mul.hi.u64 %rd14287, %rd15683, %rd15674;
	// end inline asm
	add.s64 	%rd175, %rd14284, %rd14308;
	setp.lt.u64 	%p123, %rd175, %rd14284;
	selp.u64 	%rd14315, 1, 0, %p123;
	add.s64 	%rd14316, %rd14287, %rd14315;
	add.s64 	%rd14317, %rd14314, %rd14316;
	setp.lt.u64 	%p124, %rd14317, %rd14314;
	selp.u64 	%rd14318, 1, 0, %p124;
	// begin inline asm
	mul.lo.u64 %rd14290, %rd15683, %rd15682;
	// end inline asm
	add.s64 	%rd14319, %rd14290, %rd14318;
	add.s64 	%rd14320, %rd14319, %rd14317;
	// begin inline asm
	mul.lo.u64 %rd14293, %rd15684, %rd15674;
	// end inline asm
	add.s64 	%rd15684, %rd14293, %rd14320;
	mov.u64 	%rd15682, %rd174;
	mov.u64 	%rd15683, %rd175;
$L__BB4_156:
	mov.u64 	%rd15674, %rd15685;
	setp.lt.u64 	%p125, %rd15684, %rd83;
	@%p125 bra 	$L__BB4_164;
	setp.gt.u64 	%p126, %rd15684, %rd83;
	@%p126 bra 	$L__BB4_162;
	setp.lt.u64 	%p127, %rd15683, %rd82;
	@%p127 bra 	$L__BB4_164;
	setp.gt.u64 	%p128, %rd15683, %rd82;
	@%p128 bra 	$L__BB4_162;
	setp.lt.u64 	%p129, %rd15682, %rd81;
	@%p129 bra 	$L__BB4_164;
	setp.le.u64 	%p130, %rd15682, %rd81;
	setp.lt.u64 	%p131, %rd15674, %rd80;
	and.pred  	%p132, %p130, %p131;
	@%p132 bra 	$L__BB4_164;
$L__BB4_162:
	sub.s64 	%rd15685, %rd15674, %rd80;
	setp.lt.u64 	%p133, %rd15674, %rd80;
	selp.u64 	%rd182, 1, 0, %p133;
	add.s64 	%rd14321, %rd81, %rd182;
	sub.s64 	%rd183, %rd15682, %rd14321;
	setp.lt.u64 	%p134, %rd15682, %rd14321;
	setp.eq.s64 	%p135, %rd14321, 0;
	and.pred  	%p136, %p135, %p133;
	or.pred  	%p137, %p134, %p136;
	selp.u64 	%rd14322, 1, 0, %p137;
	add.s64 	%rd14323, %rd82, %rd14322;
	sub.s64 	%rd184, %rd15683, %rd14323;
	setp.lt.u64 	%p138, %rd15683, %rd14323;
	setp.eq.s64 	%p139, %rd14323, 0;
	and.pred  	%p140, %p139, %p137;
	or.pred  	%p141, %p138, %p140;
	not.pred 	%p142, %p141;
	selp.u64 	%rd14324, 1, 0, %p141;
	add.s64 	%rd14325, %rd83, %rd14324;
	sub.s64 	%rd185, %rd15684, %rd14325;
	setp.ge.u64 	%p143, %rd15684, %rd14325;
	setp.ne.s64 	%p144, %rd14325, 0;
	or.pred  	%p145, %p144, %p142;
	and.pred  	%p146, %p143, %p145;
	mov.u64 	%rd15682, %rd183;
	mov.u64 	%rd15683, %rd184;
	mov.u64 	%rd15684, %rd185;
	@%p146 bra 	$L__BB4_156;
	add.s64 	%rd14326, %rd183, %rd182;
	add.s64 	%rd15682, %rd14326, %rd81;
	setp.lt.u64 	%p147, %rd15682, %rd183;
	selp.u64 	%rd14327, 1, 0, %p147;
	add.s64 	%rd14328, %rd184, %rd14327;
	add.s64 	%rd15683, %rd14328, %rd82;
	setp.lt.u64 	%p148, %rd15683, %rd184;
	selp.u64 	%rd14329, 1, 0, %p148;
	add.s64 	%rd14330, %rd185, %rd14329;
	add.s64 	%rd15684, %rd14330, %rd83;
	mov.u64 	%rd15685, %rd15674;
	bra.uni 	$L__BB4_156;
$L__BB4_164:
	shr.u64 	%rd14331, %rd164, %r160;
	and.b64  	%rd14332, %rd14331, 1;
	setp.eq.b64 	%p149, %rd14332, 1;
	not.pred 	%p150, %p149;
	@%p150 bra 	$L__BB4_175;
	// begin inline asm
	mul.lo.u64 %rd15693, %rd15678, %rd15674;
	// end inline asm
	// begin inline asm
	mul.hi.u64 %rd14336, %rd15678, %rd15674;
	// end inline asm
	// begin inline asm
	mul.lo.u64 %rd14339, %rd15678, %rd15682;
	// end inline asm
	// begin inline asm
	mul.hi.u64 %rd14342, %rd15678, %rd15682;
	// end inline asm
	add.s64 	%rd14429, %rd14336, %rd14339;
	// begin inline asm
	mul.lo.u64 %rd14345, %rd15678, %rd15683;
	// end inline asm
	// begin inline asm
	mul.hi.u64 %rd14348, %rd15678, %rd15683;
	// end inline asm
	add.s64 	%rd14430, %rd14342, %rd14345;
	// begin inline asm
	mul.lo.u64 %rd14351, %rd15678, %rd15684;
	// end inline asm
	// begin inline asm
	mul.hi.u64 %rd14354, %rd15678, %rd15684;
	// end inline asm
	add.s64 	%rd14431, %rd14348, %rd14351;
	// begin inline asm
	mul.lo.u64 %rd14357, %rd15679, %rd15674;
	// end inline asm
	// begin inline asm
	mul.hi.u64 %rd14360, %rd15679, %rd15674;
	// end inline asm
	add.s64 	%rd15692, %rd14429, %rd14357;
	st.local.v2.u64 	[%rd12], {%rd15693, %rd15692};
	add.s64 	%rd14432, %rd14430, %rd14360;
	// begin inline asm
	mul.lo.u64 %rd14363, %rd15679, %rd15682;
	// end inline asm
	// begin inline asm
	mul.hi.u64 %rd14366, %rd15679, %rd15682;
	// end inline asm
	add.s64 	%rd14433, %rd14432, %rd14363;
	add.s64 	%rd14434, %rd14431, %rd14366;
	// begin inline asm
	mul.lo.u64 %rd14369, %rd15679, %rd15683;
	// end inline asm
	// begin inline asm
	mul.hi.u64 %rd14372, %rd15679, %rd15683;
	// end inline asm
	add.s64 	%rd14435, %rd14434, %rd14369;
	add.s64 	%rd14436, %rd14354, %rd14372;
	// begin inline asm
	mul.lo.u64 %rd14375, %rd15679, %rd15684;
	// end inline asm
	// begin inline asm
	mul.hi.u64 %rd14378, %rd15679, %rd15684;
	// end inline asm
	add.s64 	%rd14437, %rd14436, %rd14375;
	// begin inline asm
	mul.lo.u64 %rd14381, %rd15680, %rd15674;
	// end inline asm
	// begin inline asm
	mul.hi.u64 %rd14384, %rd15680, %rd15674;
	// end inline asm
	add.s64 	%rd15691, %rd14433, %rd14381;
	add.s64 	%rd14438, %rd14435, %rd14384;
	// begin inline asm
	mul.lo.u64 %rd14387, %rd15680, %rd15682;
	// end inline asm
	// begin inline asm
	mul.hi.u64 %rd14390, %rd15680, %rd15682;
	// end inline asm
	add.s64 	%rd14439, %rd14438, %rd14387;
	add.s64 	%rd14440, %rd14437, %rd14390;
	// begin inline asm
	mul.lo.u64 %rd14393, %rd15680, %rd15683;
	// end inline asm
	// begin inline asm
	mul.hi.u64 %rd14396, %rd15680, %rd15683;
	// end inline asm
	add.s64 	%rd14441, %rd14440, %rd14393;
	add.s64 	%rd14442, %rd14378, %rd14396;
	// begin inline asm
	mul.lo.u64 %rd14399, %rd15680, %rd15684;
	// end inline asm
	// begin inline asm
	mul.hi.u64 %rd14402, %rd15680, %rd15684;
	// end inline asm
	add.s64 	%rd14443, %rd14442, %rd14399;
	// begin inline asm
	mul.lo.u64 %rd14405, %rd15681, %rd15674;
	// end inline asm
	// begin inline asm
	mul.hi.u64 %rd14408, %rd15681, %rd15674;
	// end inline asm
	add.s64 	%rd15690, %rd14439, %rd14405;
	st.local.v2.u64 	[%rd12+16], {%rd15691, %rd15690};
	add.s64 	%rd14444, %rd14441, %rd14408;
	// begin inline asm
	mul.lo.u64 %rd14411, %rd15681, %rd15682;
	// end inline asm
	// begin inline asm
	mul.hi.u64 %rd14414, %rd15681, %rd15682;
	// end inline asm
	add.s64 	%rd15689, %rd14444, %rd14411;
	add.s64 	%rd14445, %rd14443, %rd14414;
	// begin inline asm
	mul.lo.u64 %rd14417, %rd15681, %rd15683;
	// end inline asm
	// begin inline asm
	mul.hi.u64 %rd14420, %rd15681, %rd15683;
	// end inline asm
	add.s64 	%rd15688, %rd14445, %rd14417;
	st.local.v2.u64 	[%rd12+32], {%rd15689, %rd15688};
	add.s64 	%rd14446, %rd14402, %rd14420;
	// begin inline asm
	mul.lo.u64 %rd14423, %rd15681, %rd15684;
	// end inline asm
	// begin inline asm
	mul.hi.u64 %rd15686, %rd15681, %rd15684;
	// end inline asm
	add.s64 	%rd15687, %rd14446, %rd14423;
	mov.b64 	%rd14447, 0;
	st.local.v2.u64 	[%rd12+48], {%rd15687, %rd14447};
$L__BB4_166:
	st.local.u64 	[%rd12+56], %rd15686;
	mov.b32 	%r11408, 7;
$L__BB4_167:
	mul.wide.u32 	%rd14449, %r11408, 8;
	add.s64 	%rd14450, %rd12, %rd14449;
	ld.local.u64 	%rd205, [%rd14450];
	setp.gt.u32 	%p151, %r11408, 3;
	add.s64 	%rd206, %rd14241, %rd14449;
	mov.b64 	%rd15694, 0;
	@%p151 bra 	$L__BB4_169;
	ld.const.u64 	%rd15694, [%rd206];
$L__BB4_169:
	setp.gt.u64 	%p152, %rd205, %rd15694;
	@%p152 bra 	$L__BB4_173;
	setp.gt.u32 	%p153, %r11408, 3;
	@%p153 bra 	$L__BB4_172;
	ld.const.u64 	%rd14452, [%rd206];
	setp.lt.u64 	%p154, %rd205, %rd14452;
	setp.eq.s32 	%p155, %r11408, 0;
	or.pred  	%p156, %p154, %p155;
	@%p156 bra 	$L__BB4_174;
$L__BB4_172:
	add.s32 	%r11408, %r11408, -1;
	bra.uni 	$L__BB4_167;
$L__BB4_173:
	setp.lt.u64 	%p157, %rd15693, %rd80;
	selp.u64 	%rd14453, 1, 0, %p157;
	sub.s64 	%rd15693, %rd15693, %rd80;
	add.s64 	%rd14454, %rd81, %rd14453;
	setp.lt.u64 	%p158, %rd15692, %rd14454;
	selp.u64 	%rd14455, 1, 0, %p158;
	sub.s64 	%rd15692, %rd15692, %rd14454;
	st.local.v2.u64 	[%rd12], {%rd15693, %rd15692};
	add.s64 	%rd14456, %rd82, %rd14455;
	setp.lt.u64 	%p159, %rd15691, %rd14456;
	selp.u64 	%rd14457, 1, 0, %p159;
	sub.s64 	%rd15691, %rd15691, %rd14456;
	add.s64 	%rd14458, %rd83, %rd14457;
	setp.lt.u64 	%p160, %rd15690, %rd14458;
	selp.u64 	%rd14459, 1, 0, %p160;
	sub.s64 	%rd15690, %rd15690, %rd14458;
	st.local.v2.u64 	[%rd12+16], {%rd15691, %rd15690};
	setp.lt.u64 	%p161, %rd15689, %rd14459;
	selp.u64 	%rd14460, 1, 0, %p161;
	selp.s64 	%rd14461, -1, 0, %p160;
	add.s64 	%rd15689, %rd15689, %rd14461;
	setp.lt.u64 	%p162, %rd15688, %rd14460;
	selp.u64 	%rd14462, 1, 0, %p162;
	selp.s64 	%rd14463, -1, 0, %p161;
	add.s64 	%rd15688, %rd15688, %rd14463;
	st.local.v2.u64 	[%rd12+32], {%rd15689, %rd15688};
	setp.lt.u64 	%p163, %rd15687, %rd14462;
	selp.s64 	%rd14464, -1, 0, %p163;
	selp.s64 	%rd14465, -1, 0, %p162;
	add.s64 	%rd15687, %rd15687, %rd14465;
	st.local.u64 	[%rd12+48], %rd15687;
	add.s64 	%rd15686, %rd15686, %rd14464;
	bra.uni 	$L__BB4_166;
$L__BB4_174:
	mov.u64 	%rd15678, %rd15693;
	mov.u64 	%rd15679, %rd15692;
	mov.u64 	%rd15680, %rd15691;
	mov.u64 	%rd15681, %rd15690;
$L__BB4_175:
	add.s32 	%r11407, %r160, -1;
	setp.ne.s32 	%p164, %r160, 0;
	@%p164 bra 	$L__BB4_155;
	add.s32 	%r164, %r11406, -1;
	setp.ne.s32 	%p165, %r11406, 0;
	mov.u32 	%r11406, %r164;
	@%p165 bra 	$L__BB4_154;
	// begin inline asm
	mul.lo.u64 %rd15706, %rd15658, %rd15678;
	// end inline asm
	// begin inline asm
	mul.hi.u64 %rd14469, %rd15658, %rd15678;
	// end inline asm
	// begin inline asm
	mul.lo.u64 %rd14472, %rd15658, %rd15679;
	// end inline asm
	// begin inline asm
	mul.hi.u64 %rd14475, %rd15658, %rd15679;
	// end inline asm
	add.s64 	%rd14562, %rd14469, %rd14472;
	// begin inline asm
	mul.lo.u64 %rd14478, %rd15658, %rd15680;
	// end inline asm
	// begin inline asm
	mul.hi.u64 %rd14481, %rd15658, %rd15680;
	// end inline asm
	add.s64 	%rd14563, %rd14475, %rd14478;
	// begin inline asm
	mul.lo.u64 %rd14484, %rd15658, %rd15681;
	// end inline asm
	// begin inline asm
	mul.hi.u64 %rd14487, %rd15658, %rd15681;
	// end inline asm
	add.s64 	%rd14564, %rd14481, %rd14484;
	// begin inline asm
	mul.lo.u64 %rd14490, %rd15659, %rd15678;
	// end inline asm
	// begin inline asm
	mul.hi.u64 %rd14493, %rd15659, %rd15678;
	// end inline asm
	add.s64 	%rd15705, %rd14562, %rd14490;
	st.local.v2.u64 	[%rd11], {%rd15706, %rd15705};
	add.s64 	%rd14565, %rd14563, %rd14493;
	// begin inline asm
	mul.lo.u64 %rd14496, %rd15659, %rd15679;
	// end inline asm
	// begin inline asm
	mul.hi.u64 %rd14499, %rd15659, %rd15679;
	// end inline asm
	add.s64 	%rd14566, %rd14565, %rd14496;
	add.s64 	%rd14567, %rd14564, %rd14499;
	// begin inline asm
	mul.lo.u64 %rd14502, %rd15659, %rd15680;
	// end inline asm
	// begin inline asm
	mul.hi.u64 %rd14505, %rd15659, %rd15680;
	// end inline asm
	add.s64 	%rd14568, %rd14567, %rd14502;
	add.s64 	%rd14569, %rd14487, %rd14505;
	// begin inline asm
	mul.lo.u64 %rd14508, %rd15659, %rd15681;
	// end inline asm
	// begin inline asm
	mul.hi.u64 %rd14511, %rd15659, %rd15681;
	// end inline asm
	add.s64 	%rd14570, %rd14569, %rd14508;
	// begin inline asm
	mul.lo.u64 %rd14514, %rd15660, %rd15678;
	// end inline asm
	// begin inline asm
	mul.hi.u64 %rd14517, %rd15660, %rd15678;
	// end inline asm
	add.s64 	%rd15704, %rd14566, %rd14514;
	add.s64 	%rd14571, %rd14568, %rd14517;
	// begin inline asm
	mul.lo.u64 %rd14520, %rd15660, %rd15679;
	// end inline asm
	// begin inline asm
	mul.hi.u64 %rd14523, %rd15660, %rd15679;
	// end inline asm
	add.s64 	%rd14572, %rd14571, %rd14520;
	add.s64 	%rd14573, %rd14570, %rd14523;
	// begin inline asm
	mul.lo.u64 %rd14526, %rd15660, %rd15680;
	// end inline asm
	// begin inline asm
	mul.hi.u64 %rd14529, %rd15660, %rd15680;
	// end inline asm
	add.s64 	%rd14574, %rd14573, %rd14526;
	add.s64 	%rd14575, %rd14511, %rd14529;
	// begin inline asm
	mul.lo.u64 %rd14532, %rd15660, %rd15681;
	// end inline asm
	// begin inline asm
	mul.hi.u64 %rd14535, %rd15660, %rd15681;
	// end inline asm
	add.s64 	%rd14576, %rd14575, %rd14532;
	// begin inline asm
	mul.lo.u64 %rd14538, %rd15661, %rd15678;
	// end inline asm
	// begin inline asm
	mul.hi.u64 %rd14541, %rd15661, %rd15678;
	// end inline asm
	add.s64 	%rd15703, %rd14572, %rd14538;
	st.local.v2.u64 	[%rd11+16], {%rd15704, %rd15703};
	add.s64 	%rd14577, %rd14574, %rd14541;
	// begin inline asm
	mul.lo.u64 %rd14544, %rd15661, %rd15679;
	// end inline asm
	// begin inline asm
	mul.hi.u64 %rd14547, %rd15661, %rd15679;
	// end inline asm
	add.s64 	%rd15702, %rd14577, %rd14544;
	add.s64 	%rd14578, %rd14576, %rd14547;
	// begin inline asm
	mul.lo.u64 %rd14550, %rd15661, %rd15680;
	// end inline asm
	// begin inline asm
	mul.hi.u64 %rd14553, %rd15661, %rd15680;
	// end inline asm
	add.s64 	%rd15701, %rd14578, %rd14550;
	st.local.v2.u64 	[%rd11+32], {%rd15702, %rd15701};
	add.s64 	%rd14579, %rd14535, %rd14553;
	// begin inline asm
	mul.lo.u64 %rd14556, %rd15661, %rd15681;
	// end inline asm
	// begin inline asm
	mul.hi.u64 %rd15699, %rd15661, %rd15681;
	// end inline asm
	add.s64 	%rd15700, %rd14579, %rd14556;
	mov.b64 	%rd14580, 0;
	st.local.v2.u64 	[%rd11+48], {%rd15700, %rd14580};
$L__BB4_178:
	st.local.u64 	[%rd11+56], %rd15699;
	mov.b32 	%r11409, 7;
$L__BB4_179:
	mul.wide.u32 	%rd14582, %r11409, 8;
	add.s64 	%rd14583, %rd11, %rd14582;
	ld.local.u64 	%rd237, [%rd14583];
	setp.gt.u32 	%p166, %r11409, 3;
	add.s64 	%rd238, %rd14241, %rd14582;
	mov.b64 	%rd15707, 0;
	@%p166 bra 	$L__BB4_181;
	ld.const.u64 	%rd15707, [%rd238];
$L__BB4_181:
	setp.gt.u64 	%p167, %rd237, %rd15707;
	@%p167 bra 	$L__BB4_185;
	setp.gt.u32 	%p168, %r11409, 3;
	@%p168 bra 	$L__BB4_184;
	ld.const.u64 	%rd14585, [%rd238];
	setp.lt.u64 	%p169, %rd237, %rd14585;
	setp.eq.s32 	%p170, %r11409, 0;
	or.pred  	%p171, %p169, %p170;
	@%p171 bra 	$L__BB4_186;
$L__BB4_184:
	add.s32 	%r11409, %r11409, -1;
	bra.uni 	$L__BB4_179;
$L__BB4_185:
	setp.lt.u64 	%p369, %rd15706, %rd80;
	selp.u64 	%rd15588, 1, 0, %p369;
	sub.s64 	%rd15706, %rd15706, %rd80;
	add.s64 	%rd15589, %rd81, %rd15588;
	setp.lt.u64 	%p370, %rd15705, %rd15589;
	selp.u64 	%rd15590, 1, 0, %p370;
	sub.s64 	%rd15705, %rd15705, %rd15589;
	st.local.v2.u64 	[%rd11], {%rd15706, %rd15705};
	add.s64 	%rd15591, %rd82, %rd15590;
	setp.lt.u64 	%p371, %rd15704, %rd15591;
	selp.u64 	%rd15592, 1, 0, %p371;
	sub.s64 	%rd15704, %rd15704, %rd15591;
	add.s64 	%rd15593, %rd83, %rd15592;
	setp.lt.u64 	%p372, %rd15703, %rd15593;
	selp.u64 	%rd15594, 1, 0, %p372;
	sub.s64 	%rd15703, %rd15703, %rd15593;
	st.local.v2.u64 	[%rd11+16], {%rd15704, %rd15703};
	setp.lt.u64 	%p373, %rd15702, %rd15594;
	selp.u64 	%rd15595, 1, 0, %p373;
	selp.s64 	%rd15596, -1, 0, %p372;
	add.s64 	%rd15702, %rd15702, %rd15596;
	setp.lt.u64 	%p374, %rd15701, %rd15595;
	selp.u64 	%rd15597, 1, 0, %p374;
	selp.s64 	%rd15598, -1, 0, %p373;
	add.s64 	%rd15701, %rd15701, %rd15598;
	st.local.v2.u64 	[%rd11+32], {%rd15702, %rd15701};
	setp.lt.u64 	%p375, %rd15700, %rd15597;
	selp.s64 	%rd15599, -1, 0, %p375;
	selp.s64 	%rd15600, -1, 0, %p374;
	add.s64 	%rd15700, %rd15700, %rd15600;
	st.local.u64 	[%rd11+48], %rd15700;
	add.s64 	%rd15699, %rd15699, %rd15599;
	bra.uni 	$L__BB4_178;
$L__BB4_186:
	// begin inline asm
	mul.lo.u64 %rd15715, %rd15706, %rd15706;
	// end inline asm
	// begin inline asm
	mul.hi.u64 %rd14589, %rd15706, %rd15706;
	// end inline asm
	// begin inline asm
	mul.lo.u64 %rd14592, %rd15706, %rd15705;
	// end inline asm
	// begin inline asm
	mul.hi.u64 %rd14595, %rd15706, %rd15705;
	// end inline asm
	add.s64 	%rd14682, %rd14589, %rd14592;
	// begin inline asm
	mul.lo.u64 %rd14598, %rd15706, %rd15704;
	// end inline asm
	// begin inline asm
	mul.hi.u64 %rd14601, %rd15706, %rd15704;
	// end inline asm
	add.s64 	%rd14683, %rd14595, %rd14598;
	// begin inline asm
	mul.lo.u64 %rd14604, %rd15706, %rd15703;
	// end inline asm
	// begin inline asm
	mul.hi.u64 %rd14607, %rd15706, %rd15703;
	// end inline asm
	add.s64 	%rd14684, %rd14601, %rd14604;
	// begin inline asm
	mul.lo.u64 %rd14610, %rd15705, %rd15706;
	// end inline asm
	// begin inline asm
	mul.hi.u64 %rd14613, %rd15705, %rd15706;
	// end inline asm
	add.s64 	%rd15714, %rd14682, %rd14610;
	st.local.v2.u64 	[%rd10], {%rd15715, %rd15714};
	add.s64 	%rd14685, %rd14683, %rd14613;
	// begin inline asm
	mul.lo.u64 %rd14616, %rd15705, %rd15705;
	// end inline asm
	// begin inline asm
	mul.hi.u64 %rd14619, %rd15705, %rd15705;
	// end inline asm
	add.s64 	%rd14686, %rd14685, %rd14616;
	add.s64 	%rd14687, %rd14684, %rd14619;
	// begin inline asm
	mul.lo.u64 %rd14622, %rd15705, %rd15704;
	// end inline asm
	// begin inline asm
	mul.hi.u64 %rd14625, %rd15705, %rd15704;
	// end inline asm
	add.s64 	%rd14688, %rd14687, %rd14622;
	add.s64 	%rd14689, %rd14607, %rd14625;
	// begin inline asm
	mul.lo.u64 %rd14628, %rd15705, %rd15703;
	// end inline asm
	// begin inline asm
	mul.hi.u64 %rd14631, %rd15705, %rd15703;
	// end inline asm
	add.s64 	%rd14690, %rd14689, %rd14628;
	// begin inline asm
	mul.lo.u64 %rd14634, %rd15704, %rd15706;
	// end inline asm
	// begin inline asm
	mul.hi.u64 %rd14637, %rd15704, %rd15706;
	// end inline asm
	add.s64 	%rd15713, %rd14686, %rd14634;
	add.s64 	%rd14691, %rd14688, %rd14637;
	// begin inline asm
	mul.lo.u64 %rd14640, %rd15704, %rd15705;
	// end inline asm
	// begin inline asm
	mul.hi.u64 %rd14643, %rd15704, %rd15705;
	// end inline asm
	add.s64 	%rd14692, %rd14691, %rd14640;
	add.s64 	%rd14693, %rd14690, %rd14643;
	// begin inline asm
	mul.lo.u64 %rd14646, %rd15704, %rd15704;
	// end inline asm
	// begin inline asm
	mul.hi.u64 %rd14649, %rd15704, %rd15704;
	// end inline asm
	add.s64 	%rd14694, %rd14693, %rd14646;
	add.s64 	%rd14695, %rd14631, %rd14649;
	// begin inline asm
	mul.lo.u64 %rd14652, %rd15704, %rd15703;
	// end inline asm
	// begin inline asm
	mul.hi.u64 %rd14655, %rd15704, %rd15703;
	// end inline asm
	add.s64 	%rd14696, %rd14695, %rd14652;
	// begin inline asm
	mul.lo.u64 %rd14658, %rd15703, %rd15706;
	// end inline asm
	// begin inline asm
	mul.hi.u64 %rd14661, %rd15703, %rd15706;
	// end inline asm
	add.s64 	%rd15712, %rd14692, %rd14658;
	st.local.v2.u64 	[%rd10+16], {%rd15713, %rd15712};
	add.s64 	%rd14697, %rd14694, %rd14661;
	// begin inline asm
	mul.lo.u64 %rd14664, %rd15703, %rd15705;
	// end inline asm
	// begin inline asm
	mul.hi.u64 %rd14667, %rd15703, %rd15705;
	// end inline asm
	add.s64 	%rd15711, %rd14697, %rd14664;
	add.s64 	%rd14698, %rd14696, %rd14667;
	// begin inline asm
	mul.lo.u64 %rd14670, %rd15703, %rd15704;
	// end inline asm
	// begin inline asm
	mul.hi.u64 %rd14673, %rd15703, %rd15704;
	// end inline asm
	add.s64 	%rd15710, %rd14698, %rd14670;
	st.local.v2.u64 	[%rd10+32], {%rd15711, %rd15710};
	add.s64 	%rd14699, %rd14655, %rd14673;
	// begin inline asm
	mul.lo.u64 %rd14676, %rd15703, %rd15703;
	// end inline asm
	// begin inline asm
	mul.hi.u64 %rd15708, %rd15703, %rd15703;
	// end inline asm
	add.s64 	%rd15709, %rd14699, %rd14676;
	mov.b64 	%rd14700, 0;
	st.local.v2.u64 	[%rd10+48], {%rd15709, %rd14700};
$L__BB4_187:
	st.local.u64 	[%rd10+56], %rd15708;
	mov.b32 	%r11410, 7;
$L__BB4_188:
	mul.wide.u32 	%rd14702, %r11410, 8;
	add.s64 	%rd14703, %rd10, %rd14702;
	ld.local.u64 	%rd265, [%rd14703];
	setp.gt.u32 	%p172, %r11410, 3;
	add.s64 	%rd266, %rd14241, %rd14702;
	mov.b64 	%rd15716, 0;
	@%p172 bra 	$L__BB4_190;
	ld.const.u64 	%rd15716, [%rd266];
$L__BB4_190:
	setp.gt.u64 	%p173, %rd265, %rd15716;
	@%p173 bra 	$L__BB4_194;
	setp.gt.u32 	%p174, %r11410, 3;
	@%p174 bra 	$L__BB4_193;
	ld.const.u64 	%rd14705, [%rd266];
	setp.lt.u64 	%p175, %rd265, %rd14705;
	setp.eq.s32 	%p176, %r11410, 0;
	or.pred  	%p177, %p175, %p176;
	@%p177 bra 	$L__BB4_200;
$L__BB4_193:
	add.s32 	%r11410, %r11410, -1;
	bra.uni 	$L__BB4_188;
$L__BB4_194:
	setp.lt.u64 	%p362, %rd15715, %rd80;
	selp.u64 	%rd15575, 1, 0, %p362;
	sub.s64 	%rd15715, %rd15715, %rd80;
	add.s64 	%rd15576, %rd81, %rd15575;
	setp.lt.u64 	%p363, %rd15714, %rd15576;
	selp.u64 	%rd15577, 1, 0, %p363;
	sub.s64 	%rd15714, %rd15714, %rd15576;
	st.local.v2.u64 	[%rd10], {%rd15715, %rd15714};
	add.s64 	%rd15578, %rd82, %rd15577;
	setp.lt.u64 	%p364, %rd15713, %rd15578;
	selp.u64 	%rd15579, 1, 0, %p364;
	sub.s64 	%rd15713, %rd15713, %rd15578;
	add.s64 	%rd15580, %rd83, %rd15579;
	setp.lt.u64 	%p365, %rd15712, %rd15580;
	selp.u64 	%rd15581, 1, 0, %p365;
	sub.s64 	%rd15712, %rd15712, %rd15580;
	st.local.v2.u64 	[%rd10+16], {%rd15713, %rd15712};
	setp.lt.u64 	%p366, %rd15711, %rd15581;
	selp.u64 	%rd15582, 1, 0, %p366;
	selp.s64 	%rd15583, -1, 0, %p365;
	add.s64 	%rd15711, %rd15711, %rd15583;
	setp.lt.u64 	%p367, %rd15710, %rd15582;
	selp.u64 	%rd15584, 1, 0, %p367;
	selp.s64 	%rd15585, -1, 0, %p366;
	add.s64 	%rd15710, %rd15710, %rd15585;
	st.local.v2.u64 	[%rd10+32], {%rd15711, %rd15710};
	setp.lt.u64 	%p368, %rd15709, %rd15584;
	selp.s64 	%rd15586, -1, 0, %p368;
	selp.s64 	%rd15587, -1, 0, %p367;
	add.s64 	%rd15709, %rd15709, %rd15587;
	st.local.u64 	[%rd10+48], %rd15709;
	add.s64 	%rd15708, %rd15708, %rd15586;
	bra.uni 	$L__BB4_187;
$L__BB4_195:
	setp.lt.u64 	%p180, %rd15719, %rd82;
	@%p180 bra 	$L__BB4_199;
	setp.gt.u64 	%p181, %rd15719, %rd82;
	@%p181 bra 	$L__BB4_202;
	setp.lt.u64 	%p182, %rd15718, %rd81;
	@%p182 bra 	$L__BB4_199;
	setp.gt.u64 	%p183, %rd15718, %rd81;
	setp.gt.u64 	%p184, %rd15717, %rd80;
	or.pred  	%p185, %p183, %p184;
	@%p185 bra 	$L__BB4_202;
$L__BB4_199:
	sub.s64 	%rd15717, %rd15717, %rd80;
	sub.s64 	%rd15718, %rd15718, %rd81;
	sub.s64 	%rd15719, %rd15719, %rd82;
	sub.s64 	%rd15720, %rd15720, %rd83;
	bra.uni 	$L__BB4_202;
$L__BB4_200:
	shl.b64 	%rd15717, %rd15830, 1;
	shl.b64 	%rd15719, %rd15832, 1;
	shl.b64 	%rd15720, %rd15833, 1;
	mov.b64 	{%r11159, %r11160}, %rd15831;
	mov.b64 	{%r11161, %r11162}, %rd15830;
	shf.l.wrap.b32 	%r11163, %r11162, %r11159, 1;
	shf.l.wrap.b32 	%r11164, %r11159, %r11160, 1;
	mov.b64 	%rd15718, {%r11163, %r11164};
	setp.lt.u64 	%p178, %rd15720, %rd83;
	@%p178 bra 	$L__BB4_199;
	setp.gt.u64 	%p179, %rd15720, %rd83;
	@%p179 bra 	$L__BB4_202;
	bra.uni 	$L__BB4_195;
$L__BB4_202:
	sub.s64 	%rd15830, %rd15715, %rd15717;
	sub.s64 	%rd15831, %rd15714, %rd15718;
	sub.s64 	%rd15832, %rd15713, %rd15719;
	sub.s64 	%rd15833, %rd15712, %rd15720;
	setp.ge.u64 	%p186, %rd15715, %rd15717;
	@%p186 bra 	$L__BB4_216;
	setp.ne.s64 	%p187, %rd15714, 0;
	@%p187 bra 	$L__BB4_205;
	neg.s64 	%rd15831, %rd15718;
	bra.uni 	$L__BB4_206;
$L__BB4_205:
	not.b64 	%rd14706, %rd15718;
	add.s64 	%rd15831, %rd15714, %rd14706;
$L__BB4_206:
	setp.gt.u64 	%p188, %rd15714, %rd15718;
	@%p188 bra 	$L__BB4_216;
	setp.eq.s64 	%p189, %rd15713, 0;
	@%p189 bra 	$L__BB4_209;
	not.b64 	%rd14707, %rd15719;
	add.s64 	%rd15832, %rd15713, %rd14707;
	bra.uni 	$L__BB4_210;
$L__BB4_209:
	neg.s64 	%rd15832, %rd15719;
$L__BB4_210:
	setp.gt.u64 	%p190, %rd15713, %rd15719;
	@%p190 bra 	$L__BB4_216;
	setp.eq.s64 	%p191, %rd15712, 0;
	@%p191 bra 	$L__BB4_213;
	not.b64 	%rd14708, %rd15720;
	add.s64 	%rd15833, %rd15712, %rd14708;
	bra.uni 	$L__BB4_214;
$L__BB4_213:
	neg.s64 	%rd15833, %rd15720;
$L__BB4_214:
	setp.gt.u64 	%p192, %rd15712, %rd15720;
	@%p192 bra 	$L__BB4_216;
	add.s64 	%rd15830, %rd15830, %rd80;
	add.s64 	%rd15831, %rd15831, %rd81;
	add.s64 	%rd15832, %rd15832, %rd82;
	add.s64 	%rd15833, %rd15833, %rd83;
$L__BB4_216:
	mov.b64 	%rd14732, 0;
	// begin inline asm
	mul.lo.u64 %rd15735, %rd15706, %rd14732;
	// end inline asm
	// begin inline asm
	mul.hi.u64 %rd14712, %rd15706, %rd14732;
	// end inline asm
	add.s64 	%rd14733, %rd14712, %rd15735;
	// begin inline asm
	mul.lo.u64 %rd14715, %rd15705, %rd14732;
	// end inline asm
	// begin inline asm
	mul.hi.u64 %rd14718, %rd15705, %rd14732;
	// end inline asm
	add.s64 	%rd15734, %rd14733, %rd14715;
	st.local.v2.u64 	[%rd9], {%rd15735, %rd15734};
	add.s64 	%rd14734, %rd15734, %rd14718;
	add.s64 	%rd14735, %rd14712, %rd14718;
	add.s64 	%rd14736, %rd14735, %rd14715;
	// begin inline asm
	mul.lo.u64 %rd14721, %rd15704, %rd14732;
	// end inline asm
	// begin inline asm
	mul.hi.u64 %rd14724, %rd15704, %rd14732;
	// end inline asm
	add.s64 	%rd15733, %rd14734, %rd14721;
	add.s64 	%rd14737, %rd15733, %rd14724;
	add.s64 	%rd14738, %rd14736, %rd14724;
	add.s64 	%rd14739, %rd14738, %rd14721;
	add.s64 	%rd14740, %rd14718, %rd14724;
	add.s64 	%rd14741, %rd14740, %rd14721;
	// begin inline asm
	mul.lo.u64 %rd14727, %rd15703, %rd14732;
	// end inline asm
	// begin inline asm
	mul.hi.u64 %rd15728, %rd15703, %rd14732;
	// end inline asm
	add.s64 	%rd15732, %rd14737, %rd14727;
	st.local.v2.u64 	[%rd9+16], {%rd15733, %rd15732};
	add.s64 	%rd14742, %rd14739, %rd15728;
	add.s64 	%rd15731, %rd14742, %rd14727;
	add.s64 	%rd14743, %rd14741, %rd15728;
	add.s64 	%rd15730, %rd14743, %rd14727;
	st.local.v2.u64 	[%rd9+32], {%rd15731, %rd15730};
	add.s64 	%rd14744, %rd14724, %rd15728;
	add.s64 	%rd15729, %rd14744, %rd14727;
	st.local.v2.u64 	[%rd9+48], {%rd15729, %rd14732};
$L__BB4_217:
	st.local.u64 	[%rd9+56], %rd15728;
	mov.b32 	%r11411, 7;
$L__BB4_218:
	mul.wide.u32 	%rd14746, %r11411, 8;
	add.s64 	%rd14747, %rd9, %rd14746;
	ld.local.u64 	%rd326, [%rd14747];
	setp.gt.u32 	%p193, %r11411, 3;
	add.s64 	%rd327, %rd14241, %rd14746;
	mov.b64 	%rd15736, 0;
	@%p193 bra 	$L__BB4_220;
	ld.const.u64 	%rd15736, [%rd327];
$L__BB4_220:
	setp.gt.u64 	%p194, %rd326, %rd15736;
	@%p194 bra 	$L__BB4_224;
	setp.gt.u32 	%p195, %r11411, 3;
	@%p195 bra 	$L__BB4_223;
	ld.const.u64 	%rd14749, [%rd327];
	setp.lt.u64 	%p196, %rd326, %rd14749;
	setp.eq.s32 	%p197, %r11411, 0;
	or.pred  	%p198, %p196, %p197;
	@%p198 bra 	$L__BB4_225;
$L__BB4_223:
	add.s32 	%r11411, %r11411, -1;
	bra.uni 	$L__BB4_218;
$L__BB4_224:
	setp.lt.u64 	%p355, %rd15735, %rd80;
	selp.u64 	%rd15562, 1, 0, %p355;
	sub.s64 	%rd15735, %rd15735, %rd80;
	add.s64 	%rd15563, %rd81, %rd15562;
	setp.lt.u64 	%p356, %rd15734, %rd15563;
	selp.u64 	%rd15564, 1, 0, %p356;
	sub.s64 	%rd15734, %rd15734, %rd15563;
	st.local.v2.u64 	[%rd9], {%rd15735, %rd15734};
	add.s64 	%rd15565, %rd82, %rd15564;
	setp.lt.u64 	%p357, %rd15733, %rd15565;
	selp.u64 	%rd15566, 1, 0, %p357;
	sub.s64 	%rd15733, %rd15733, %rd15565;
	add.s64 	%rd15567, %rd83, %rd15566;
	setp.lt.u64 	%p358, %rd15732, %rd15567;
	selp.u64 	%rd15568, 1, 0, %p358;
	sub.s64 	%rd15732, %rd15732, %rd15567;
	st.local.v2.u64 	[%rd9+16], {%rd15733, %rd15732};
	setp.lt.u64 	%p359, %rd15731, %rd15568;
	selp.u64 	%rd15569, 1, 0, %p359;
	selp.s64 	%rd15570, -1, 0, %p358;
	add.s64 	%rd15731, %rd15731, %rd15570;
	setp.lt.u64 	%p360, %rd15730, %rd15569;
	selp.u64 	%rd15571, 1, 0, %p360;
	selp.s64 	%rd15572, -1, 0, %p359;
	add.s64 	%rd15730, %rd15730, %rd15572;
	st.local.v2.u64 	[%rd9+32], {%rd15731, %rd15730};
	setp.lt.u64 	%p361, %rd15729, %rd15571;
	selp.s64 	%rd15573, -1, 0, %p361;
	selp.s64 	%rd15574, -1, 0, %p360;
	add.s64 	%rd15729, %rd15729, %rd15574;
	st.local.u64 	[%rd9+48], %rd15729;
	add.s64 	%rd15728, %rd15728, %rd15573;
	bra.uni 	$L__BB4_217;
$L__BB4_225:
	sub.s64 	%rd15826, %rd15735, %rd84;
	sub.s64 	%rd15827, %rd15734, %rd15827;
	sub.s64 	%rd15828, %rd15733, %rd15828;
	sub.s64 	%rd15829, %rd15732, %rd15829;
	setp.ge.u64 	%p199, %rd15735, %rd84;
	@%p199 bra 	$L__BB4_239;
	setp.ne.s64 	%p200, %rd15734, 0;
	@%p200 bra 	$L__BB4_228;
	neg.s64 	%rd15827, %rd15827;
	bra.uni 	$L__BB4_229;
$L__BB4_228:
	not.b64 	%rd14750, %rd15827;
	add.s64 	%rd15827, %rd15734, %rd14750;
$L__BB4_229:
	setp.gt.u64 	%p201, %rd15734, %rd15827;
	@%p201 bra 	$L__BB4_239;
	setp.eq.s64 	%p202, %rd15733, 0;
	@%p202 bra 	$L__BB4_232;
	not.b64 	%rd14751, %rd15828;
	add.s64 	%rd15828, %rd15733, %rd14751;
	bra.uni 	$L__BB4_233;
$L__BB4_232:
	neg.s64 	%rd15828, %rd15828;
$L__BB4_233:
	setp.gt.u64 	%p203, %rd15733, %rd15828;
	@%p203 bra 	$L__BB4_239;
	setp.eq.s64 	%p204, %rd15732, 0;
	@%p204 bra 	$L__BB4_236;
	not.b64 	%rd14752, %rd15829;
	add.s64 	%rd15829, %rd15732, %rd14752;
	bra.uni 	$L__BB4_237;
$L__BB4_236:
	neg.s64 	%rd15829, %rd15829;
$L__BB4_237:
	setp.gt.u64 	%p205, %rd15732, %rd15829;
	@%p205 bra 	$L__BB4_239;
	add.s64 	%rd15826, %rd15826, %rd80;
	add.s64 	%rd15827, %rd15827, %rd81;
	add.s64 	%rd15828, %rd15828, %rd82;
	add.s64 	%rd15829, %rd15829, %rd83;
$L__BB4_239:
	shr.u32 	%r11166, %r155, 6;
	and.b32  	%r11167, %r155, 63;
	mul.wide.u32 	%rd14753, %r11166, 8;
	add.s64 	%rd14754, %rd17, %rd14753;
	ld.local.u64 	%rd14755, [%rd14754];
	shr.u64 	%rd14756, %rd14755, %r11167;
	and.b64  	%rd14757, %rd14756, 1;
	setp.eq.b64 	%p206, %rd14757, 1;
	not.pred 	%p207, %p206;
	@%p207 bra 	$L__BB4_334;
	sub.s64 	%rd15744, 5204712524664259685, %rd15826;
	sub.s64 	%rd15745, 6747795201694173352, %rd15827;
	sub.s64 	%rd15746, -209500633525038055, %rd15828;
	sub.s64 	%rd15747, -7185545363635252040, %rd15829;
	setp.lt.u64 	%p208, %rd15826, 5204712524664259686;
	@%p208 bra 	$L__BB4_245;
	sub.s64 	%rd15745, 6747795201694173351, %rd15827;
	setp.lt.u64 	%p209, %rd15827, 6747795201694173352;
	@%p209 bra 	$L__BB4_245;
	sub.s64 	%rd15746, -209500633525038056, %rd15828;
	setp.lt.u64 	%p210, %rd15828, -209500633525038055;
	@%p210 bra 	$L__BB4_245;
	sub.s64 	%rd15747, -7185545363635252041, %rd15829;
	setp.lt.u64 	%p211, %rd15829, -7185545363635252040;
	@%p211 bra 	$L__BB4_245;
	add.s64 	%rd15744, %rd15744, %rd80;
	add.s64 	%rd15745, %rd15745, %rd81;
	add.s64 	%rd15746, %rd15746, %rd82;
	add.s64 	%rd15747, %rd15747, %rd83;
$L__BB4_245:
	sub.s64 	%rd15760, 8772561819708210092, %rd15830;
	sub.s64 	%rd15768, 6170039885052185351, %rd15831;
	sub.s64 	%rd15769, 188021827762530521, %rd15832;
	sub.s64 	%rd15770, 6481385041966929816, %rd15833;
	setp.lt.u64 	%p212, %rd15830, 8772561819708210093;
	@%p212 bra 	$L__BB4_250;
	sub.s64 	%rd15768, 6170039885052185350, %rd15831;
	setp.lt.u64 	%p213, %rd15831, 6170039885052185351;
	@%p213 bra 	$L__BB4_250;
	sub.s64 	%rd15769, 188021827762530520, %rd15832;
	setp.lt.u64 	%p214, %rd15832, 188021827762530521;
	@%p214 bra 	$L__BB4_250;
	sub.s64 	%rd15770, 6481385041966929815, %rd15833;
	setp.lt.u64 	%p215, %rd15833, 6481385041966929816;
	@%p215 bra 	$L__BB4_250;
	add.s64 	%rd15760, %rd15760, %rd80;
	add.s64 	%rd15768, %rd15768, %rd81;
	add.s64 	%rd15769, %rd15769, %rd82;
	add.s64 	%rd15770, %rd15770, %rd83;
$L__BB4_250:
	mov.b32 	%r11412, 3;
	mov.b64 	%rd15765, 0;
	mov.b64 	%rd15764, 1;
	mov.u64 	%rd15766, %rd15765;
	mov.u64 	%rd15767, %rd15765;
$L__BB4_251:
	mul.wide.u32 	%rd14760, %r11412, 8;
	add.s64 	%rd14762, %rd14246, %rd14760;
	ld.const.u64 	%rd397, [%rd14762];
	mov.b32 	%r11413, 63;
$L__BB4_252:
	mov.u32 	%r172, %r11413;
	// begin inline asm
	mul.lo.u64 %rd15771, %rd15760, %rd15760;
	// end inline asm
	// begin inline asm
	mul.hi.u64 %rd14766, %rd15760, %rd15760;
	// end inline asm
	// begin inline asm
	mul.lo.u64 %rd14769, %rd15760, %rd15768;
	// end inline asm
	// begin inline asm
	mul.hi.u64 %rd14772, %rd15760, %rd15768;
	// end inline asm
	add.s64 	%rd14811, %rd14769, %rd14766;
	setp.lt.u64 	%p216, %rd14811, %rd14769;
	selp.u64 	%rd14812, 1, 0, %p216;
	add.s64 	%rd14813, %rd14772, %rd14812;
	// begin inline asm
	mul.lo.u64 %rd14775, %rd15760, %rd15769;
	// end inline asm
	// begin inline asm
	mul.hi.u64 %rd14778, %rd15760, %rd15769;
	// end inline asm
	add.s64 	%rd14814, %rd14775, %rd14813;
	setp.lt.u64 	%p217, %rd14814, %rd14775;
	selp.u64 	%rd14815, 1, 0, %p217;
	add.s64 	%rd14816, %rd14778, %rd14815;
	// begin inline asm
	mul.lo.u64 %rd14781, %rd15760, %rd15770;
	// end inline asm
	add.s64 	%rd14817, %rd14781, %rd14816;
	// begin inline asm
	mul.lo.u64 %rd14784, %rd15768, %rd15760;
	// end inline asm
	// begin inline asm
	mul.hi.u64 %rd14787, %rd15768, %rd15760;
	// end inline asm
	add.s64 	%rd407, %rd14784, %rd14811;
	setp.lt.u64 	%p218, %rd407, %rd14784;
	selp.u64 	%rd14818, 1, 0, %p218;
	add.s64 	%rd14819, %rd14787, %rd14818;
	add.s64 	%rd14820, %rd14814, %rd14819;
	setp.lt.u64 	%p219, %rd14820, %rd14814;
	selp.u64 	%rd14821, 1, 0, %p219;
	// begin inline asm
	mul.lo.u64 %rd14790, %rd15768, %rd15768;
	// end inline asm
	// begin inline asm
	mul.hi.u64 %rd14793, %rd15768, %rd15768;
	// end inline asm
	add.s64 	%rd14822, %rd14790, %rd14821;
	add.s64 	%rd14823, %rd14822, %rd14820;
	setp.lt.u64 	%p220, %rd14823, %rd14822;
	selp.u64 	%rd14824, 1, 0, %p220;
	add.s64 	%rd14825, %rd14793, %rd14824;
	add.s64 	%rd14826, %rd14817, %rd14825;
	setp.lt.u64 	%p221, %rd14826, %rd14817;
	selp.u64 	%rd14827, 1, 0, %p221;
	// begin inline asm
	mul.lo.u64 %rd14796, %rd15768, %rd15769;
	// end inline asm
	add.s64 	%rd14828, %rd14796, %rd14827;
	add.s64 	%rd14829, %rd14828, %rd14826;
	// begin inline asm
	mul.lo.u64 %rd14799, %rd15769, %rd15760;
	// end inline asm
	// begin inline asm
	mul.hi.u64 %rd14802, %rd15769, %rd15760;
	// end inline asm
	add.s64 	%rd408, %rd14799, %rd14823;
	setp.lt.u64 	%p222, %rd408, %rd14799;
	selp.u64 	%rd14830, 1, 0, %p222;
	add.s64 	%rd14831, %rd14802, %rd14830;
	add.s64 	%rd14832, %rd14829, %rd14831;
	setp.lt.u64 	%p223, %rd14832, %rd14829;
	selp.u64 	%rd14833, 1, 0, %p223;
	// begin inline asm
	mul.lo.u64 %rd14805, %rd15769, %rd15768;
	// end inline asm
	add.s64 	%rd14834, %rd14805, %rd14833;
	add.s64 	%rd14835, %rd14834, %rd14832;
	// begin inline asm
	mul.lo.u64 %rd14808, %rd15770, %rd15760;
	// end inline asm
	add.s64 	%rd15770, %rd14808, %rd14835;
	mov.u64 	%rd15768, %rd407;
	mov.u64 	%rd15769, %rd408;
$L__BB4_253:
	mov.u64 	%rd15760, %rd15771;
	setp.lt.u64 	%p224, %rd15770, %rd83;
	@%p224 bra 	$L__BB4_261;
	setp.gt.u64 	%p225, %rd15770, %rd83;
	@%p225 bra 	$L__BB4_259;
	setp.lt.u64 	%p226, %rd15769, %rd82;
	@%p226 bra 	$L__BB4_261;
	setp.gt.u64 	%p227, %rd15769, %rd82;
	@%p227 bra 	$L__BB4_259;
	setp.lt.u64 	%p228, %rd15768, %rd81;
	@%p228 bra 	$L__BB4_261;
	setp.le.u64 	%p229, %rd15768, %rd81;
	setp.lt.u64 	%p230, %rd15760, %rd80;
	and.pred  	%p231, %p229, %p230;
	@%p231 bra 	$L__BB4_261;
$L__BB4_259:
	sub.s64 	%rd15771, %rd15760, %rd80;
	setp.lt.u64 	%p232, %rd15760, %rd80;
	selp.u64 	%rd415, 1, 0, %p232;
	add.s64 	%rd14836, %rd81, %rd415;
	sub.s64 	%rd416, %rd15768, %rd14836;
	setp.lt.u64 	%p233, %rd15768, %rd14836;
	setp.eq.s64 	%p234, %rd14836, 0;
	and.pred  	%p235, %p234, %p232;
	or.pred  	%p236, %p233, %p235;
	selp.u64 	%rd14837, 1, 0, %p236;
	add.s64 	%rd14838, %rd82, %rd14837;
	sub.s64 	%rd417, %rd15769, %rd14838;
	setp.lt.u64 	%p237, %rd15769, %rd14838;
	setp.eq.s64 	%p238, %rd14838, 0;
	and.pred  	%p239, %p238, %p236;
	or.pred  	%p240, %p237, %p239;
	not.pred 	%p241, %p240;
	selp.u64 	%rd14839, 1, 0, %p240;
	add.s64 	%rd14840, %rd83, %rd14839;
	sub.s64 	%rd418, %rd15770, %rd14840;
	setp.ge.u64 	%p242, %rd15770, %rd14840;
	setp.ne.s64 	%p243, %rd14840, 0;
	or.pred  	%p244, %p243, %p241;
	and.pred  	%p245, %p242, %p244;
	mov.u64 	%rd15768, %rd416;
	mov.u64 	%rd15769, %rd417;
	mov.u64 	%rd15770, %rd418;
	@%p245 bra 	$L__BB4_253;
	add.s64 	%rd14841, %rd416, %rd415;
	add.s64 	%rd15768, %rd14841, %rd81;
	setp.lt.u64 	%p246, %rd15768, %rd416;
	selp.u64 	%rd14842, 1, 0, %p246;
	add.s64 	%rd14843, %rd417, %rd14842;
	add.s64 	%rd15769, %rd14843, %rd82;
	setp.lt.u64 	%p247, %rd15769, %rd417;
	selp.u64 	%rd14844, 1, 0, %p247;
	add.s64 	%rd14845, %rd418, %rd14844;
	add.s64 	%rd15770, %rd14845, %rd83;
	mov.u64 	%rd15771, %rd15760;
	bra.uni 	$L__BB4_253;
$L__BB4_261:
	shr.u64 	%rd14846, %rd397, %r172;
	and.b64  	%rd14847, %rd14846, 1;
	setp.eq.b64 	%p248, %rd14847, 1;
	not.pred 	%p249, %p248;
	@%p249 bra 	$L__BB4_272;
	// begin inline asm
	mul.lo.u64 %rd15779, %rd15764, %rd15760;
	// end inline asm
	// begin inline asm
	mul.hi.u64 %rd14851, %rd15764, %rd15760;
	// end inline asm
	// begin inline asm
	mul.lo.u64 %rd14854, %rd15764, %rd15768;
	// end inline asm
	// begin inline asm
	mul.hi.u64 %rd14857, %rd15764, %rd15768;
	// end inline asm
	add.s64 	%rd14944, %rd14851, %rd14854;
	// begin inline asm
	mul.lo.u64 %rd14860, %rd15764, %rd15769;
	// end inline asm
	// begin inline asm
	mul.hi.u64 %rd14863, %rd15764, %rd15769;
	// end inline asm
	add.s64 	%rd14945, %rd14857, %rd14860;
	// begin inline asm
	mul.lo.u64 %rd14866, %rd15764, %rd15770;
	// end inline asm
	// begin inline asm
	mul.hi.u64 %rd14869, %rd15764, %rd15770;
	// end inline asm
	add.s64 	%rd14946, %rd14863, %rd14866;
	// begin inline asm
	mul.lo.u64 %rd14872, %rd15765, %rd15760;
	// end inline asm
	// begin inline asm
	mul.hi.u64 %rd14875, %rd15765, %rd15760;
	// end inline asm
	add.s64 	%rd15778, %rd14944, %rd14872;
	st.local.v2.u64 	[%rd8], {%rd15779, %rd15778};
	add.s64 	%rd14947, %rd14945, %rd14875;
	// begin inline asm
	mul.lo.u64 %rd14878, %rd15765, %rd15768;
	// end inline asm
	// begin inline asm
	mul.hi.u64 %rd14881, %rd15765, %rd15768;
	// end inline asm
	add.s64 	%rd14948, %rd14947, %rd14878;
	add.s64 	%rd14949, %rd14946, %rd14881;
	// begin inline asm
	mul.lo.u64 %rd14884, %rd15765, %rd15769;
	// end inline asm
	// begin inline asm
	mul.hi.u64 %rd14887, %rd15765, %rd15769;
	// end inline asm
	add.s64 	%rd14950, %rd14949, %rd14884;
	add.s64 	%rd14951, %rd14869, %rd14887;
	// begin inline asm
	mul.lo.u64 %rd14890, %rd15765, %rd15770;
	// end inline asm
	// begin inline asm
	mul.hi.u64 %rd14893, %rd15765, %rd15770;
	// end inline asm
	add.s64 	%rd14952, %rd14951, %rd14890;
	// begin inline asm
	mul.lo.u64 %rd14896, %rd15766, %rd15760;
	// end inline asm
	// begin inline asm
	mul.hi.u64 %rd14899, %rd15766, %rd15760;
	// end inline asm
	add.s64 	%rd15777, %rd14948, %rd14896;
	add.s64 	%rd14953, %rd14950, %rd14899;
	// begin inline asm
	mul.lo.u64 %rd14902, %rd15766, %rd15768;
	// end inline asm
	// begin inline asm
	mul.hi.u64 %rd14905, %rd15766, %rd15768;
	// end inline asm
	add.s64 	%rd14954, %rd14953, %rd14902;
	add.s64 	%rd14955, %rd14952, %rd14905;
	// begin inline asm
	mul.lo.u64 %rd14908, %rd15766, %rd15769;
	// end inline asm
	// begin inline asm
	mul.hi.u64 %rd14911, %rd15766, %rd15769;
	// end inline asm
	add.s64 	%rd14956, %rd14955, %rd14908;
	add.s64 	%rd14957, %rd14893, %rd14911;
	// begin inline asm
	mul.lo.u64 %rd14914, %rd15766, %rd15770;
	// end inline asm
	// begin inline asm
	mul.hi.u64 %rd14917, %rd15766, %rd15770;
	// end inline asm
	add.s64 	%rd14958, %rd14957, %rd14914;
	// begin inline asm
	mul.lo.u64 %rd14920, %rd15767, %rd15760;
	// end inline asm
	// begin inline asm
	mul.hi.u64 %rd14923, %rd15767, %rd15760;
	// end inline asm
	add.s64 	%rd15776, %rd14954, %rd14920;
	st.local.v2.u64 	[%rd8+16], {%rd15777, %rd15776};
	add.s64 	%rd14959, %rd14956, %rd14923;
	// begin inline asm
	mul.lo.u64 %rd14926, %rd15767, %rd15768;
	// end inline asm
	// begin inline asm
	mul.hi.u64 %rd14929, %rd15767, %rd15768;
	// end inline asm
	add.s64 	%rd15775, %rd14959, %rd14926;
	add.s64 	%rd14960, %rd14958, %rd14929;
	// begin inline asm
	mul.lo.u64 %rd14932, %rd15767, %rd15769;
	// end inline asm
	// begin inline asm
	mul.hi.u64 %rd14935, %rd15767, %rd15769;
	// end inline asm
	add.s64 	%rd15774, %rd14960, %rd14932;
	st.local.v2.u64 	[%rd8+32], {%rd15775, %rd15774};
	add.s64 	%rd14961, %rd14917, %rd14935;
	// begin inline asm
	mul.lo.u64 %rd14938, %rd15767, %rd15770;
	// end inline asm
	// begin inline asm
	mul.hi.u64 %rd15772, %rd15767, %rd15770;
	// end inline asm
	add.s64 	%rd15773, %rd14961, %rd14938;
	mov.b64 	%rd14962, 0;
	st.local.v2.u64 	[%rd8+48], {%rd15773, %rd14962};
$L__BB4_263:
	st.local.u64 	[%rd8+56], %rd15772;
	mov.b32 	%r11414, 7;
$L__BB4_264:
	mul.wide.u32 	%rd14964, %r11414, 8;
	add.s64 	%rd14965, %rd8, %rd14964;
	ld.local.u64 	%rd438, [%rd14965];
	setp.gt.u32 	%p250, %r11414, 3;
	add.s64 	%rd439, %rd14241, %rd14964;
	mov.b64 	%rd15780, 0;
	@%p250 bra 	$L__BB4_266;
	ld.const.u64 	%rd15780, [%rd439];
$L__BB4_266:
	setp.gt.u64 	%p251, %rd438, %rd15780;
	@%p251 bra 	$L__BB4_270;
	setp.gt.u32 	%p252, %r11414, 3;
	@%p252 bra 	$L__BB4_269;
	ld.const.u64 	%rd14967, [%rd439];
	setp.lt.u64 	%p253, %rd438, %rd14967;
	setp.eq.s32 	%p254, %r11414, 0;
	or.pred  	%p255, %p253, %p254;
	@%p255 bra 	$L__BB4_271;
$L__BB4_269:
	add.s32 	%r11414, %r11414, -1;
	bra.uni 	$L__BB4_264;
$L__BB4_270:
	setp.lt.u64 	%p256, %rd15779, %rd80;
	selp.u64 	%rd14968, 1, 0, %p256;
	sub.s64 	%rd15779, %rd15779, %rd80;
	add.s64 	%rd14969, %rd81, %rd14968;
	setp.lt.u64 	%p257, %rd15778, %rd14969;
	selp.u64 	%rd14970, 1, 0, %p257;
	sub.s64 	%rd15778, %rd15778, %rd14969;
	st.local.v2.u64 	[%rd8], {%rd15779, %rd15778};
	add.s64 	%rd14971, %rd82, %rd14970;
	setp.lt.u64 	%p258, %rd15777, %rd14971;
	selp.u64 	%rd14972, 1, 0, %p258;
	sub.s64 	%rd15777, %rd15777, %rd14971;
	add.s64 	%rd14973, %rd83, %rd14972;
	setp.lt.u64 	%p259, %rd15776, %rd14973;
	selp.u64 	%rd14974, 1, 0, %p259;
	sub.s64 	%rd15776, %rd15776, %rd14973;
	st.local.v2.u64 	[%rd8+16], {%rd15777, %rd15776};
	setp.lt.u64 	%p260, %rd15775, %rd14974;
	selp.u64 	%rd14975, 1, 0, %p260;
	selp.s64 	%rd14976, -1, 0, %p259;
	add.s64 	%rd15775, %rd15775, %rd14976;
	setp.lt.u64 	%p261, %rd15774, %rd14975;
	selp.u64 	%rd14977, 1, 0, %p261;
	selp.s64 	%rd14978, -1, 0, %p260;
	add.s64 	%rd15774, %rd15774, %rd14978;
	st.local.v2.u64 	[%rd8+32], {%rd15775, %rd15774};
	setp.lt.u64 	%p262, %rd15773, %rd14977;
	selp.s64 	%rd14979, -1, 0, %p262;
	selp.s64 	%rd14980, -1, 0, %p261;
	add.s64 	%rd15773, %rd15773, %rd14980;
	st.local.u64 	[%rd8+48], %rd15773;
	add.s64 	%rd15772, %rd15772, %rd14979;
	bra.uni 	$L__BB4_263;
$L__BB4_271:
	mov.u64 	%rd15764, %rd15779;
	mov.u64 	%rd15765, %rd15778;
	mov.u64 	%rd15766, %rd15777;
	mov.u64 	%rd15767, %rd15776;
$L__BB4_272:
	add.s32 	%r11413, %r172, -1;
	setp.ne.s32 	%p263, %r172, 0;
	@%p263 bra 	$L__BB4_252;
	add.s32 	%r176, %r11412, -1;
	setp.ne.s32 	%p264, %r11412, 0;
	mov.u32 	%r11412, %r176;
	@%p264 bra 	$L__BB4_251;
	// begin inline asm
	mul.lo.u64 %rd15792, %rd15744, %rd15764;
	// end inline asm
	// begin inline asm
	mul.hi.u64 %rd14984, %rd15744, %rd15764;
	// end inline asm
	// begin inline asm
	mul.lo.u64 %rd14987, %rd15744, %rd15765;
	// end inline asm
	// begin inline asm
	mul.hi.u64 %rd14990, %rd15744, %rd15765;
	// end inline asm
	add.s64 	%rd15077, %rd14984, %rd14987;
	// begin inline asm
	mul.lo.u64 %rd14993, %rd15744, %rd15766;
	// end inline asm
	// begin inline asm
	mul.hi.u64 %rd14996, %rd15744, %rd15766;
	// end inline asm
	add.s64 	%rd15078, %rd14990, %rd14993;
	// begin inline asm
	mul.lo.u64 %rd14999, %rd15744, %rd15767;
	// end inline asm
	// begin inline asm
	mul.hi.u64 %rd15002, %rd15744, %rd15767;
	// end inline asm
	add.s64 	%rd15079, %rd14996, %rd14999;
	// begin inline asm
	mul.lo.u64 %rd15005, %rd15745, %rd15764;
	// end inline asm
	// begin inline asm
	mul.hi.u64 %rd15008, %rd15745, %rd15764;
	// end inline asm
	add.s64 	%rd15791, %rd15077, %rd15005;
	st.local.v2.u64 	[%rd7], {%rd15792, %rd15791};
	add.s64 	%rd15080, %rd15078, %rd15008;
	// begin inline asm
	mul.lo.u64 %rd15011, %rd15745, %rd15765;
	// end inline asm
	// begin inline asm
	mul.hi.u64 %rd15014, %rd15745, %rd15765;
	// end inline asm
	add.s64 	%rd15081, %rd15080, %rd15011;
	add.s64 	%rd15082, %rd15079, %rd15014;
	// begin inline asm
	mul.lo.u64 %rd15017, %rd15745, %rd15766;
	// end inline asm
	// begin inline asm
	mul.hi.u64 %rd15020, %rd15745, %rd15766;
	// end inline asm
	add.s64 	%rd15083, %rd15082, %rd15017;
	add.s64 	%rd15084, %rd15002, %rd15020;
	// begin inline asm
	mul.lo.u64 %rd15023, %rd15745, %rd15767;
	// end inline asm
	// begin inline asm
	mul.hi.u64 %rd15026, %rd15745, %rd15767;
	// end inline asm
	add.s64 	%rd15085, %rd15084, %rd15023;
	// begin inline asm
	mul.lo.u64 %rd15029, %rd15746, %rd15764;
	// end inline asm
	// begin inline asm
	mul.hi.u64 %rd15032, %rd15746, %rd15764;
	// end inline asm
	add.s64 	%rd15790, %rd15081, %rd15029;
	add.s64 	%rd15086, %rd15083, %rd15032;
	// begin inline asm
	mul.lo.u64 %rd15035, %rd15746, %rd15765;
	// end inline asm
	// begin inline asm
	mul.hi.u64 %rd15038, %rd15746, %rd15765;
	// end inline asm
	add.s64 	%rd15087, %rd15086, %rd15035;
	add.s64 	%rd15088, %rd15085, %rd15038;
	// begin inline asm
	mul.lo.u64 %rd15041, %rd15746, %rd15766;
	// end inline asm
	// begin inline asm
	mul.hi.u64 %rd15044, %rd15746, %rd15766;
	// end inline asm
	add.s64 	%rd15089, %rd15088, %rd15041;
	add.s64 	%rd15090, %rd15026, %rd15044;
	// begin inline asm
	mul.lo.u64 %rd15047, %rd15746, %rd15767;
	// end inline asm
	// begin inline asm
	mul.hi.u64 %rd15050, %rd15746, %rd15767;
	// end inline asm
	add.s64 	%rd15091, %rd15090, %rd15047;
	// begin inline asm
	mul.lo.u64 %rd15053, %rd15747, %rd15764;
	// end inline asm
	// begin inline asm
	mul.hi.u64 %rd15056, %rd15747, %rd15764;
	// end inline asm
	add.s64 	%rd15789, %rd15087, %rd15053;
	st.local.v2.u64 	[%rd7+16], {%rd15790, %rd15789};
	add.s64 	%rd15092, %rd15089, %rd15056;
	// begin inline asm
	mul.lo.u64 %rd15059, %rd15747, %rd15765;
	// end inline asm
	// begin inline asm
	mul.hi.u64 %rd15062, %rd15747, %rd15765;
	// end inline asm
	add.s64 	%rd15788, %rd15092, %rd15059;
	add.s64 	%rd15093, %rd15091, %rd15062;
	// begin inline asm
	mul.lo.u64 %rd15065, %rd15747, %rd15766;
	// end inline asm
	// begin inline asm
	mul.hi.u64 %rd15068, %rd15747, %rd15766;
	// end inline asm
	add.s64 	%rd15787, %rd15093, %rd15065;
	st.local.v2.u64 	[%rd7+32], {%rd15788, %rd15787};
	add.s64 	%rd15094, %rd15050, %rd15068;
	// begin inline asm
	mul.lo.u64 %rd15071, %rd15747, %rd15767;
	// end inline asm
	// begin inline asm
	mul.hi.u64 %rd15785, %rd15747, %rd15767;
	// end inline asm
	add.s64 	%rd15786, %rd15094, %rd15071;
	mov.b64 	%rd15095, 0;
	st.local.v2.u64 	[%rd7+48], {%rd15786, %rd15095};
$L__BB4_275:
	st.local.u64 	[%rd7+56], %rd15785;
	mov.b32 	%r11415, 7;
$L__BB4_276:
	mul.wide.u32 	%rd15097, %r11415, 8;
	add.s64 	%rd15098, %rd7, %rd15097;
	ld.local.u64 	%rd470, [%rd15098];
	setp.gt.u32 	%p265, %r11415, 3;
	add.s64 	%rd471, %rd14241, %rd15097;
	mov.b64 	%rd15793, 0;
	@%p265 bra 	$L__BB4_278;
	ld.const.u64 	%rd15793, [%rd471];
$L__BB4_278:
	setp.gt.u64 	%p266, %rd470, %rd15793;
	@%p266 bra 	$L__BB4_282;
	setp.gt.u32 	%p267, %r11415, 3;
	@%p267 bra 	$L__BB4_281;
	ld.const.u64 	%rd15100, [%rd471];
	setp.lt.u64 	%p268, %rd470, %rd15100;
	setp.eq.s32 	%p269, %r11415, 0;
	or.pred  	%p270, %p268, %p269;
	@%p270 bra 	$L__BB4_283;
$L__BB4_281:
	add.s32 	%r11415, %r11415, -1;
	bra.uni 	$L__BB4_276;
$L__BB4_282:
	setp.lt.u64 	%p318, %rd15792, %rd80;
	selp.u64 	%rd15297, 1, 0, %p318;
	sub.s64 	%rd15792, %rd15792, %rd80;
	add.s64 	%rd15298, %rd81, %rd15297;
	setp.lt.u64 	%p319, %rd15791, %rd15298;
	selp.u64 	%rd15299, 1, 0, %p319;
	sub.s64 	%rd15791, %rd15791, %rd15298;
	st.local.v2.u64 	[%rd7], {%rd15792, %rd15791};
	add.s64 	%rd15300, %rd82, %rd15299;
	setp.lt.u64 	%p320, %rd15790, %rd15300;
	selp.u64 	%rd15301, 1, 0, %p320;
	sub.s64 	%rd15790, %rd15790, %rd15300;
	add.s64 	%rd15302, %rd83, %rd15301;
	setp.lt.u64 	%p321, %rd15789, %rd15302;
	selp.u64 	%rd15303, 1, 0, %p321;
	sub.s64 	%rd15789, %rd15789, %rd15302;
	st.local.v2.u64 	[%rd7+16], {%rd15790, %rd15789};
	setp.lt.u64 	%p322, %rd15788, %rd15303;
	selp.u64 	%rd15304, 1, 0, %p322;
	selp.s64 	%rd15305, -1, 0, %p321;
	add.s64 	%rd15788, %rd15788, %rd15305;
	setp.lt.u64 	%p323, %rd15787, %rd15304;
	selp.u64 	%rd15306, 1, 0, %p323;
	selp.s64 	%rd15307, -1, 0, %p322;
	add.s64 	%rd15787, %rd15787, %rd15307;
	st.local.v2.u64 	[%rd7+32], {%rd15788, %rd15787};
	setp.lt.u64 	%p324, %rd15786, %rd15306;
	selp.s64 	%rd15308, -1, 0, %p324;
	selp.s64 	%rd15309, -1, 0, %p323;
	add.s64 	%rd15786, %rd15786, %rd15309;
	st.local.u64 	[%rd7+48], %rd15786;
	add.s64 	%rd15785, %rd15785, %rd15308;
	bra.uni 	$L__BB4_275;
$L__BB4_283:
	// begin inline asm
	mul.lo.u64 %rd15801, %rd15792, %rd15792;
	// end inline asm
	// begin inline asm
	mul.hi.u64 %rd15104, %rd15792, %rd15792;
	// end inline asm
	// begin inline asm
	mul.lo.u64 %rd15107, %rd15792, %rd15791;
	// end inline asm
	// begin inline asm
	mul.hi.u64 %rd15110, %rd15792, %rd15791;
	// end inline asm
	add.s64 	%rd15197, %rd15104, %rd15107;
	// begin inline asm
	mul.lo.u64 %rd15113, %rd15792, %rd15790;
	// end inline asm
	// begin inline asm
	mul.hi.u64 %rd15116, %rd15792, %rd15790;
	// end inline asm
	add.s64 	%rd15198, %rd15110, %rd15113;
	// begin inline asm
	mul.lo.u64 %rd15119, %rd15792, %rd15789;
	// end inline asm
	// begin inline asm
	mul.hi.u64 %rd15122, %rd15792, %rd15789;
	// end inline asm
	add.s64 	%rd15199, %rd15116, %rd15119;
	// begin inline asm
	mul.lo.u64 %rd15125, %rd15791, %rd15792;
	// end inline asm
	// begin inline asm
	mul.hi.u64 %rd15128, %rd15791, %rd15792;
	// end inline asm
	add.s64 	%rd15800, %rd15197, %rd15125;
	st.local.v2.u64 	[%rd6], {%rd15801, %rd15800};
	add.s64 	%rd15200, %rd15198, %rd15128;
	// begin inline asm
	mul.lo.u64 %rd15131, %rd15791, %rd15791;
	// end inline asm
	// begin inline asm
	mul.hi.u64 %rd15134, %rd15791, %rd15791;
	// end inline asm
	add.s64 	%rd15201, %rd15200, %rd15131;
	add.s64 	%rd15202, %rd15199, %rd15134;
	// begin inline asm
	mul.lo.u64 %rd15137, %rd15791, %rd15790;
	// end inline asm
	// begin inline asm
	mul.hi.u64 %rd15140, %rd15791, %rd15790;
	// end inline asm
	add.s64 	%rd15203, %rd15202, %rd15137;
	add.s64 	%rd15204, %rd15122, %rd15140;
	// begin inline asm
	mul.lo.u64 %rd15143, %rd15791, %rd15789;
	// end inline asm
	// begin inline asm
	mul.hi.u64 %rd15146, %rd15791, %rd15789;
	// end inline asm
	add.s64 	%rd15205, %rd15204, %rd15143;
	// begin inline asm
	mul.lo.u64 %rd15149, %rd15790, %rd15792;
	// end inline asm
	// begin inline asm
	mul.hi.u64 %rd15152, %rd15790, %rd15792;
	// end inline asm
	add.s64 	%rd15799, %rd15201, %rd15149;
	add.s64 	%rd15206, %rd15203, %rd15152;
	// begin inline asm
	mul.lo.u64 %rd15155, %rd15790, %rd15791;
	// end inline asm
	// begin inline asm
	mul.hi.u64 %rd15158, %rd15790, %rd15791;
	// end inline asm
	add.s64 	%rd15207, %rd15206, %rd15155;
	add.s64 	%rd15208, %rd15205, %rd15158;
	// begin inline asm
	mul.lo.u64 %rd15161, %rd15790, %rd15790;
	// end inline asm
	// begin inline asm
	mul.hi.u64 %rd15164, %rd15790, %rd15790;
	// end inline asm
	add.s64 	%rd15209, %rd15208, %rd15161;
	add.s64 	%rd15210, %rd15146, %rd15164;
	// begin inline asm
	mul.lo.u64 %rd15167, %rd15790, %rd15789;
	// end inline asm
	// begin inline asm
	mul.hi.u64 %rd15170, %rd15790, %rd15789;
	// end inline asm
	add.s64 	%rd15211, %rd15210, %rd15167;
	// begin inline asm
	mul.lo.u64 %rd15173, %rd15789, %rd15792;
	// end inline asm
	// begin inline asm
	mul.hi.u64 %rd15176, %rd15789, %rd15792;
	// end inline asm
	add.s64 	%rd15798, %rd15207, %rd15173;
	st.local.v2.u64 	[%rd6+16], {%rd15799, %rd15798};
	add.s64 	%rd15212, %rd15209, %rd15176;
	// begin inline asm
	mul.lo.u64 %rd15179, %rd15789, %rd15791;
	// end inline asm
	// begin inline asm
	mul.hi.u64 %rd15182, %rd15789, %rd15791;
	// end inline asm
	add.s64 	%rd15797, %rd15212, %rd15179;
	add.s64 	%rd15213, %rd15211, %rd15182;
	// begin inline asm
	mul.lo.u64 %rd15185, %rd15789, %rd15790;
	// end inline asm
	// begin inline asm
	mul.hi.u64 %rd15188, %rd15789, %rd15790;
	// end inline asm
	add.s64 	%rd15796, %rd15213, %rd15185;
	st.local.v2.u64 	[%rd6+32], {%rd15797, %rd15796};
	add.s64 	%rd15214, %rd15170, %rd15188;
	// begin inline asm
	mul.lo.u64 %rd15191, %rd15789, %rd15789;
	// end inline asm
	// begin inline asm
	mul.hi.u64 %rd15794, %rd15789, %rd15789;
	// end inline asm
	add.s64 	%rd15795, %rd15214, %rd15191;
	mov.b64 	%rd15215, 0;
	st.local.v2.u64 	[%rd6+48], {%rd15795, %rd15215};
$L__BB4_284:
	st.local.u64 	[%rd6+56], %rd15794;
	mov.b32 	%r11416, 7;
$L__BB4_285:
	mul.wide.u32 	%rd15217, %r11416, 8;
	add.s64 	%rd15218, %rd6, %rd15217;
	ld.local.u64 	%rd498, [%rd15218];
	setp.gt.u32 	%p271, %r11416, 3;
	add.s64 	%rd499, %rd14241, %rd15217;
	mov.b64 	%rd15802, 0;
	@%p271 bra 	$L__BB4_287;
	ld.const.u64 	%rd15802, [%rd499];
$L__BB4_287:
	setp.gt.u64 	%p272, %rd498, %rd15802;
	@%p272 bra 	$L__BB4_291;
	setp.gt.u32 	%p273, %r11416, 3;
	@%p273 bra 	$L__BB4_290;
	ld.const.u64 	%rd15220, [%rd499];
	setp.lt.u64 	%p274, %rd498, %rd15220;
	setp.eq.s32 	%p275, %r11416, 0;
	or.pred  	%p276, %p274, %p275;
	@%p276 bra 	$L__BB4_292;
$L__BB4_290:
	add.s32 	%r11416, %r11416, -1;
	bra.uni 	$L__BB4_285;
$L__BB4_291:
	setp.lt.u64 	%p311, %rd15801, %rd80;
	selp.u64 	%rd15284, 1, 0, %p311;
	sub.s64 	%rd15801, %rd15801, %rd80;
	add.s64 	%rd15285, %rd81, %rd15284;
	setp.lt.u64 	%p312, %rd15800, %rd15285;
	selp.u64 	%rd15286, 1, 0, %p312;
	sub.s64 	%rd15800, %rd15800, %rd15285;
	st.local.v2.u64 	[%rd6], {%rd15801, %rd15800};
	add.s64 	%rd15287, %rd82, %rd15286;
	setp.lt.u64 	%p313, %rd15799, %rd15287;
	selp.u64 	%rd15288, 1, 0, %p313;
	sub.s64 	%rd15799, %rd15799, %rd15287;
	add.s64 	%rd15289, %rd83, %rd15288;
	setp.lt.u64 	%p314, %rd15798, %rd15289;
	selp.u64 	%rd15290, 1, 0, %p314;
	sub.s64 	%rd15798, %rd15798, %rd15289;
	st.local.v2.u64 	[%rd6+16], {%rd15799, %rd15798};
	setp.lt.u64 	%p315, %rd15797, %rd15290;
	selp.u64 	%rd15291, 1, 0, %p315;
	selp.s64 	%rd15292, -1, 0, %p314;
	add.s64 	%rd15797, %rd15797, %rd15292;
	setp.lt.u64 	%p316, %rd15796, %rd15291;
	selp.u64 	%rd15293, 1, 0, %p316;
	selp.s64 	%rd15294, -1, 0, %p315;
	add.s64 	%rd15796, %rd15796, %rd15294;
	st.local.v2.u64 	[%rd6+32], {%rd15797, %rd15796};
	setp.lt.u64 	%p317, %rd15795, %rd15293;
	selp.s64 	%rd15295, -1, 0, %p317;
	selp.s64 	%rd15296, -1, 0, %p316;
	add.s64 	%rd15795, %rd15795, %rd15296;
	st.local.u64 	[%rd6+48], %rd15795;
	add.s64 	%rd15794, %rd15794, %rd15295;
	bra.uni 	$L__BB4_284;
$L__BB4_292:
	sub.s64 	%rd15806, %rd15801, %rd15830;
	sub.s64 	%rd15807, %rd15800, %rd15831;
	sub.s64 	%rd15808, %rd15799, %rd15832;
	sub.s64 	%rd15809, %rd15798, %rd15833;
	setp.ge.u64 	%p277, %rd15801, %rd15830;
	@%p277 bra 	$L__BB4_306;
	setp.ne.s64 	%p278, %rd15800, 0;
	@%p278 bra 	$L__BB4_295;
	neg.s64 	%rd15807, %rd15831;
	bra.uni 	$L__BB4_296;
$L__BB4_295:
	not.b64 	%rd15221, %rd15831;
	add.s64 	%rd15807, %rd15800, %rd15221;
$L__BB4_296:
	setp.gt.u64 	%p279, %rd15800, %rd15831;
	@%p279 bra 	$L__BB4_306;
	setp.eq.s64 	%p280, %rd15799, 0;
	@%p280 bra 	$L__BB4_299;
	not.b64 	%rd15222, %rd15832;
	add.s64 	%rd15808, %rd15799, %rd15222;
	bra.uni 	$L__BB4_300;
$L__BB4_299:
	neg.s64 	%rd15808, %rd15832;
$L__BB4_300:
	setp.gt.u64 	%p281, %rd15799, %rd15832;
	@%p281 bra 	$L__BB4_306;
	setp.eq.s64 	%p282, %rd15798, 0;
	@%p282 bra 	$L__BB4_303;
	not.b64 	%rd15223, %rd15833;
	add.s64 	%rd15809, %rd15798, %rd15223;
	bra.uni 	$L__BB4_304;
$L__BB4_303:
	neg.s64 	%rd15809, %rd15833;
$L__BB4_304:
	setp.gt.u64 	%p283, %rd15798, %rd15833;
	@%p283 bra 	$L__BB4_306;
	add.s64 	%rd15806, %rd15806, %rd80;
	add.s64 	%rd15807, %rd15807, %rd81;
	add.s64 	%rd15808, %rd15808, %rd82;
	add.s64 	%rd15809, %rd15809, %rd83;
$L__BB4_306:
	add.s64 	%rd15830, %rd15806, -8772561819708210092;
	add.s64 	%rd15831, %rd15807, -6170039885052185351;
	add.s64 	%rd15832, %rd15808, -188021827762530521;
	add.s64 	%rd15833, %rd15809, -6481385041966929816;
	setp.gt.u64 	%p284, %rd15806, 8772561819708210091;
	@%p284 bra 	$L__BB4_311;
	setp.eq.s64 	%p285, %rd15807, 0;
	add.s64 	%rd15224, %rd15807, -6170039885052185352;
	selp.b64 	%rd15831, -6170039885052185351, %rd15224, %p285;
	setp.gt.u64 	%p286, %rd15807, 6170039885052185351;
	@%p286 bra 	$L__BB4_311;
	setp.eq.s64 	%p287, %rd15808, 0;
	add.s64 	%rd15225, %rd15808, -188021827762530522;
	selp.b64 	%rd15832, -188021827762530521, %rd15225, %p287;
	setp.gt.u64 	%p288, %rd15808, 188021827762530521;
	@%p288 bra 	$L__BB4_311;
	setp.eq.s64 	%p289, %rd15809, 0;
	add.s64 	%rd15226, %rd15809, -6481385041966929817;
	selp.b64 	%rd15833, -6481385041966929816, %rd15226, %p289;
	setp.gt.u64 	%p290, %rd15809, 6481385041966929816;
	@%p290 bra 	$L__BB4_311;
	add.s64 	%rd15830, %rd15830, %rd80;
	add.s64 	%rd15831, %rd15831, %rd81;
	add.s64 	%rd15832, %rd15832, %rd82;
	add.s64 	%rd15833, %rd15833, %rd83;
$L__BB4_311:
	mov.b64 	%rd15250, 0;
	// begin inline asm
	mul.lo.u64 %rd15821, %rd15792, %rd15250;
	// end inline asm
	// begin inline asm
	mul.hi.u64 %rd15230, %rd15792, %rd15250;
	// end inline asm
	add.s64 	%rd15251, %rd15230, %rd15821;
	// begin inline asm
	mul.lo.u64 %rd15233, %rd15791, %rd15250;
	// end inline asm
	// begin inline asm
	mul.hi.u64 %rd15236, %rd15791, %rd15250;
	// end inline asm
	add.s64 	%rd15820, %rd15251, %rd15233;
	st.local.v2.u64 	[%rd5], {%rd15821, %rd15820};
	add.s64 	%rd15252, %rd15820, %rd15236;
	add.s64 	%rd15253, %rd15230, %rd15236;
	add.s64 	%rd15254, %rd15253, %rd15233;
	// begin inline asm
	mul.lo.u64 %rd15239, %rd15790, %rd15250;
	// end inline asm
	// begin inline asm
	mul.hi.u64 %rd15242, %rd15790, %rd15250;
	// end inline asm
	add.s64 	%rd15819, %rd15252, %rd15239;
	add.s64 	%rd15255, %rd15819, %rd15242;
	add.s64 	%rd15256, %rd15254, %rd15242;
	add.s64 	%rd15257, %rd15256, %rd15239;
	add.s64 	%rd15258, %rd15236, %rd15242;
	add.s64 	%rd15259, %rd15258, %rd15239;
	// begin inline asm
	mul.lo.u64 %rd15245, %rd15789, %rd15250;
	// end inline asm
	// begin inline asm
	mul.hi.u64 %rd15814, %rd15789, %rd15250;
	// end inline asm
	add.s64 	%rd15818, %rd15255, %rd15245;
	st.local.v2.u64 	[%rd5+16], {%rd15819, %rd15818};
	add.s64 	%rd15260, %rd15257, %rd15814;
	add.s64 	%rd15817, %rd15260, %rd15245;
	add.s64 	%rd15261, %rd15259, %rd15814;
	add.s64 	%rd15816, %rd15261, %rd15245;
	st.local.v2.u64 	[%rd5+32], {%rd15817, %rd15816};
	add.s64 	%rd15262, %rd15242, %rd15814;
	add.s64 	%rd15815, %rd15262, %rd15245;
	st.local.v2.u64 	[%rd5+48], {%rd15815, %rd15250};
$L__BB4_312:
	st.local.u64 	[%rd5+56], %rd15814;
	mov.b32 	%r11417, 7;
$L__BB4_313:
	mul.wide.u32 	%rd15264, %r11417, 8;
	add.s64 	%rd15265, %rd5, %rd15264;
	ld.local.u64 	%rd562, [%rd15265];
	setp.gt.u32 	%p291, %r11417, 3;
	add.s64 	%rd563, %rd14241, %rd15264;
	mov.b64 	%rd15822, 0;
	@%p291 bra 	$L__BB4_315;
	ld.const.u64 	%rd15822, [%rd563];
$L__BB4_315:
	setp.gt.u64 	%p292, %rd562, %rd15822;
	@%p292 bra 	$L__BB4_319;
	setp.gt.u32 	%p293, %r11417, 3;
	@%p293 bra 	$L__BB4_318;
	ld.const.u64 	%rd15267, [%rd563];
	setp.lt.u64 	%p294, %rd562, %rd15267;
	setp.eq.s32 	%p295, %r11417, 0;
	or.pred  	%p296, %p294, %p295;
	@%p296 bra 	$L__BB4_320;
$L__BB4_318:
	add.s32 	%r11417, %r11417, -1;
	bra.uni 	$L__BB4_313;
$L__BB4_319:
	setp.lt.u64 	%p304, %rd15821, %rd80;
	selp.u64 	%rd15271, 1, 0, %p304;
	sub.s64 	%rd15821, %rd15821, %rd80;
	add.s64 	%rd15272, %rd81, %rd15271;
	setp.lt.u64 	%p305, %rd15820, %rd15272;
	selp.u64 	%rd15273, 1, 0, %p305;
	sub.s64 	%rd15820, %rd15820, %rd15272;
	st.local.v2.u64 	[%rd5], {%rd15821, %rd15820};
	add.s64 	%rd15274, %rd82, %rd15273;
	setp.lt.u64 	%p306, %rd15819, %rd15274;
	selp.u64 	%rd15275, 1, 0, %p306;
	sub.s64 	%rd15819, %rd15819, %rd15274;
	add.s64 	%rd15276, %rd83, %rd15275;
	setp.lt.u64 	%p307, %rd15818, %rd15276;
	selp.u64 	%rd15277, 1, 0, %p307;
	sub.s64 	%rd15818, %rd15818, %rd15276;
	st.local.v2.u64 	[%rd5+16], {%rd15819, %rd15818};
	setp.lt.u64 	%p308, %rd15817, %rd15277;
	selp.u64 	%rd15278, 1, 0, %p308;
	selp.s64 	%rd15279, -1, 0, %p307;
	add.s64 	%rd15817, %rd15817, %rd15279;
	setp.lt.u64 	%p309, %rd15816, %rd15278;
	selp.u64 	%rd15280, 1, 0, %p309;
	selp.s64 	%rd15281, -1, 0, %p308;
	add.s64 	%rd15816, %rd15816, %rd15281;
	st.local.v2.u64 	[%rd5+32], {%rd15817, %rd15816};
	setp.lt.u64 	%p310, %rd15815, %rd15280;
	selp.s64 	%rd15282, -1, 0, %p310;
	selp.s64 	%rd15283, -1, 0, %p309;
	add.s64 	%rd15815, %rd15815, %rd15283;
	st.local.u64 	[%rd5+48], %rd15815;
	add.s64 	%rd15814, %rd15814, %rd15282;
	bra.uni 	$L__BB4_312;
$L__BB4_320:
	sub.s64 	%rd574, %rd15821, %rd15826;
	sub.s64 	%rd15827, %rd15820, %rd15827;
	sub.s64 	%rd15828, %rd15819, %rd15828;
	sub.s64 	%rd15829, %rd15818, %rd15829;
	setp.ge.u64 	%p297, %rd15821, %rd15826;
	mov.u64 	%rd15826, %rd574;
	@%p297 bra 	$L__BB4_334;
	setp.ne.s64 	%p298, %rd15820, 0;
	@%p298 bra 	$L__BB4_323;
	neg.s64 	%rd15827, %rd15827;
	bra.uni 	$L__BB4_324;
$L__BB4_323:
	not.b64 	%rd15268, %rd15827;
	add.s64 	%rd15827, %rd15820, %rd15268;
$L__BB4_324:
	setp.gt.u64 	%p299, %rd15820, %rd15827;
	mov.u64 	%rd15826, %rd574;
	@%p299 bra 	$L__BB4_334;
	setp.eq.s64 	%p300, %rd15819, 0;
	@%p300 bra 	$L__BB4_327;
	not.b64 	%rd15269, %rd15828;
	add.s64 	%rd15828, %rd15819, %rd15269;
	bra.uni 	$L__BB4_328;
$L__BB4_327:
	neg.s64 	%rd15828, %rd15828;
$L__BB4_328:
	setp.gt.u64 	%p301, %rd15819, %rd15828;
	mov.u64 	%rd15826, %rd574;
	@%p301 bra 	$L__BB4_334;
	setp.eq.s64 	%p302, %rd15818, 0;
	@%p302 bra 	$L__BB4_331;
	not.b64 	%rd15270, %rd15829;
	add.s64 	%rd15829, %rd15818, %rd15270;
	bra.uni 	$L__BB4_332;
$L__BB4_331:
	neg.s64 	%rd15829, %rd15829;
$L__BB4_332:
	setp.gt.u64 	%p303, %rd15818, %rd15829;
	mov.u64 	%rd15826, %rd574;
	@%p303 bra 	$L__BB4_334;
	add.s64 	%rd15826, %rd574, %rd80;
	add.s64 	%rd15827, %rd15827, %rd81;
	add.s64 	%rd15828, %rd15828, %rd82;
	add.s64 	%rd15829, %rd15829, %rd83;
$L__BB4_334:
	add.s32 	%r11404, %r155, -1;
	setp.ne.s32 	%p325, %r155, 0;
	@%p325 bra 	$L__BB4_123;
	and.b64  	%rd15312, %rd15826, 1;
	shr.u64 	%rd15313, %rd15830, 48;
	and.b64  	%rd15314, %rd15313, 65280;
	or.b64  	%rd15315, %rd15312, %rd15314;
	shr.u64 	%rd15316, %rd15830, 32;
	and.b64  	%rd15317, %rd15316, 16711680;
	or.b64  	%rd15318, %rd15315, %rd15317;
	shr.u64 	%rd15319, %rd15830, 16;
	and.b64  	%rd15320, %rd15319, 4278190080;
	or.b64  	%rd15321, %rd15318, %rd15320;
	and.b64  	%rd15322, %rd15830, 1095216660480;
	or.b64  	%rd15323, %rd15321, %rd15322;
	shl.b64 	%rd15324, %rd15830, 16;
	and.b64  	%rd15325, %rd15324, 280375465082880;
	or.b64  	%rd15326, %rd15323, %rd15325;
	or.b64  	%rd15327, %rd15326, 2;
	shl.b64 	%rd15328, %rd15830, 32;
	and.b64  	%rd15329, %rd15328, 71776119061217280;
	xor.b64  	%rd15330, %rd15329, %rd15327;
	shl.b64 	%rd15331, %rd15830, 48;
	and.b64  	%rd15332, %rd15331, -72057594037927936;
	xor.b64  	%rd15859, %rd15332, %rd15330;
	and.b64  	%rd15333, %rd15830, 255;
	shr.u64 	%rd15334, %rd15831, 48;
	and.b64  	%rd15335, %rd15334, 65280;
	or.b64  	%rd15336, %rd15335, %rd15333;
	shr.u64 	%rd15337, %rd15831, 32;
	and.b64  	%rd15338, %rd15337, 16711680;
	or.b64  	%rd15339, %rd15338, %rd15336;
	shr.u64 	%rd15340, %rd15831, 16;
	and.b64  	%rd15341, %rd15340, 4278190080;
	or.b64  	%rd15342, %rd15341, %rd15339;
	and.b64  	%rd15343, %rd15831, 1095216660480;
	or.b64  	%rd15344, %rd15343, %rd15342;
	shl.b64 	%rd15345, %rd15831, 16;
	and.b64  	%rd15346, %rd15345, 280375465082880;
	or.b64  	%rd15347, %rd15346, %rd15344;
	shl.b64 	%rd15348, %rd15831, 32;
	and.b64  	%rd15349, %rd15348, 71776119061217280;
	or.b64  	%rd15350, %rd15349, %rd15347;
	shl.b64 	%rd15351, %rd15831, 48;
	and.b64  	%rd15352, %rd15351, -72057594037927936;
	xor.b64  	%rd15854, %rd15352, %rd15350;
	and.b64  	%rd15353, %rd15831, 255;
	shr.u64 	%rd15354, %rd15832, 48;
	and.b64  	%rd15355, %rd15354, 65280;
	or.b64  	%rd15356, %rd15355, %rd15353;
	shr.u64 	%rd15357, %rd15832, 32;
	and.b64  	%rd15358, %rd15357, 16711680;
	or.b64  	%rd15359, %rd15358, %rd15356;
	shr.u64 	%rd15360, %rd15832, 16;
	and.b64  	%rd15361, %rd15360, 4278190080;
	or.b64  	%rd15362, %rd15361, %rd15359;
	and.b64  	%rd15363, %rd15832, 1095216660480;
	or.b64  	%rd15364, %rd15363, %rd15362;
	shl.b64 	%rd15365, %rd15832, 16;
	and.b64  	%rd15366, %rd15365, 280375465082880;
	or.b64  	%rd15367, %rd15366, %rd15364;
	shl.b64 	%rd15368, %rd15832, 32;
	and.b64  	%rd15369, %rd15368, 71776119061217280;
	or.b64  	%rd15370, %rd15369, %rd15367;
	shl.b64 	%rd15371, %rd15832, 48;
	and.b64  	%rd15372, %rd15371, -72057594037927936;
	xor.b64  	%rd15849, %rd15372, %rd15370;
	and.b64  	%rd15373, %rd15832, 255;
	shr.u64 	%rd15374, %rd15833, 48;
	and.b64  	%rd15375, %rd15374, 65280;
	or.b64  	%rd15376, %rd15375, %rd15373;
	shr.u64 	%rd15377, %rd15833, 32;
	and.b64  	%rd15378, %rd15377, 16711680;
	or.b64  	%rd15379, %rd15378, %rd15376;
	shr.u64 	%rd15380, %rd15833, 16;
	and.b64  	%rd15381, %rd15380, 4278190080;
	or.b64  	%rd15382, %rd15381, %rd15379;
	and.b64  	%rd15383, %rd15833, 1095216660480;
	or.b64  	%rd15384, %rd15383, %rd15382;
	shl.b64 	%rd15385, %rd15833, 16;
	and.b64  	%rd15386, %rd15385, 280375465082880;
	or.b64  	%rd15387, %rd15386, %rd15384;
	shl.b64 	%rd15388, %rd15833, 32;
	and.b64  	%rd15389, %rd15388, 71776119061217280;
	or.b64  	%rd15390, %rd15389, %rd15387;
	shl.b64 	%rd15391, %rd15833, 48;
	and.b64  	%rd15392, %rd15391, -72057594037927936;
	xor.b64  	%rd15844, %rd15392, %rd15390;
	and.b64  	%rd15393, %rd15833, 255;
	or.b64  	%rd15839, %rd15393, 256;
	mov.b64 	%rd15394, 32898;
	mov.b64 	%rd15395, 1;
	st.local.v2.u64 	[%rd15834], {%rd15395, %rd15394};
	mov.b64 	%rd15396, -9223372034707259392;
	mov.b64 	%rd15397, -9223372036854742902;
	st.local.v2.u64 	[%rd15834+16], {%rd15397, %rd15396};
	mov.b64 	%rd15398, 2147483649;
	mov.b64 	%rd15399, 32907;
	st.local.v2.u64 	[%rd15834+32], {%rd15399, %rd15398};
	mov.b64 	%rd15400, -9223372036854743031;
	mov.b64 	%rd15401, -9223372034707259263;
	st.local.v2.u64 	[%rd15834+48], {%rd15401, %rd15400};
	mov.b64 	%rd15402, 136;
	mov.b64 	%rd15403, 138;
	st.local.v2.u64 	[%rd15834+64], {%rd15403, %rd15402};
	mov.b64 	%rd15404, 2147483658;
	mov.b64 	%rd15405, 2147516425;
	st.local.v2.u64 	[%rd15834+80], {%rd15405, %rd15404};
	mov.b64 	%rd15406, -9223372036854775669;
	mov.b64 	%rd15407, 2147516555;
	st.local.v2.u64 	[%rd15834+96], {%rd15407, %rd15406};
	mov.b64 	%rd15408, -9223372036854743037;
	mov.b64 	%rd15409, -9223372036854742903;
	st.local.v2.u64 	[%rd15834+112], {%rd15409, %rd15408};
	mov.b64 	%rd15410, -9223372036854775680;
	mov.b64 	%rd15411, -9223372036854743038;
	st.local.v2.u64 	[%rd15834+128], {%rd15411, %rd15410};
	mov.b64 	%rd15412, -9223372034707292150;
	mov.b64 	%rd15413, 32778;
	st.local.v2.u64 	[%rd15834+144], {%rd15413, %rd15412};
	mov.b64 	%rd15414, -9223372036854742912;
	st.local.v2.u64 	[%rd15834+160], {%rd15401, %rd15414};
	mov.b64 	%rd15415, -9223372034707259384;
	st.local.v2.u64 	[%rd15834+176], {%rd15398, %rd15415};
	mov.b32 	%r11418, 0;
	mov.b64 	%rd15851, -9223372036854775808;
	mov.b64 	%rd15835, 0;
	mov.u64 	%rd15836, %rd15835;
	mov.u64 	%rd15837, %rd15835;
	mov.u64 	%rd15838, %rd15835;
	mov.u64 	%rd15840, %rd15835;
	mov.u64 	%rd15841, %rd15835;
	mov.u64 	%rd15842, %rd15835;
	mov.u64 	%rd15843, %rd15835;
	mov.u64 	%rd15845, %rd15835;
	mov.u64 	%rd15846, %rd15835;
	mov.u64 	%rd15847, %rd15835;
	mov.u64 	%rd15848, %rd15835;
	mov.u64 	%rd15850, %rd15835;
	mov.u64 	%rd15852, %rd15835;
	mov.u64 	%rd15853, %rd15835;
	mov.u64 	%rd15855, %rd15835;
	mov.u64 	%rd15856, %rd15835;
	mov.u64 	%rd15857, %rd15835;
	mov.u64 	%rd15858, %rd15835;
$L__BB4_336:
	xor.b64  	%rd15416, %rd15858, %rd15859;
	xor.b64  	%rd15417, %rd15416, %rd15857;
	xor.b64  	%rd15418, %rd15417, %rd15856;
	xor.b64  	%rd15419, %rd15418, %rd15855;
	xor.b64  	%rd15420, %rd15853, %rd15854;
	xor.b64  	%rd15421, %rd15420, %rd15852;
	xor.b64  	%rd15422, %rd15421, %rd15851;
	xor.b64  	%rd15423, %rd15422, %rd15850;
	xor.b64  	%rd15424, %rd15848, %rd15849;
	xor.b64  	%rd15425, %rd15424, %rd15847;
	xor.b64  	%rd15426, %rd15425, %rd15846;
	xor.b64  	%rd15427, %rd15426, %rd15845;
	xor.b64  	%rd15428, %rd15843, %rd15844;
	xor.b64  	%rd15429, %rd15428, %rd15842;
	xor.b64  	%rd15430, %rd15429, %rd15841;
	xor.b64  	%rd15431, %rd15430, %rd15840;
	xor.b64  	%rd15432, %rd15838, %rd15839;
	xor.b64  	%rd15433, %rd15432, %rd15837;
	xor.b64  	%rd15434, %rd15433, %rd15836;
	xor.b64  	%rd15435, %rd15434, %rd15835;
	mov.b64 	{%r11175, %r11176}, %rd15423;
	shf.l.wrap.b32 	%r11177, %r11176, %r11175, 31;
	shf.l.wrap.b32 	%r11178, %r11175, %r11176, 31;
	mov.b64 	%rd15436, {%r11178, %r11177};
	xor.b64  	%rd15437, %rd15436, %rd15435;
	xor.b64  	%rd15438, %rd15437, %rd15859;
	xor.b64  	%rd15439, %rd15437, %rd15858;
	xor.b64  	%rd15440, %rd15437, %rd15857;
	xor.b64  	%rd15441, %rd15437, %rd15856;
	xor.b64  	%rd15442, %rd15437, %rd15855;
	mov.b64 	{%r11179, %r11180}, %rd15427;
	shf.l.wrap.b32 	%r11181, %r11180, %r11179, 31;
	shf.l.wrap.b32 	%r11182, %r11179, %r11180, 31;
	mov.b64 	%rd15443, {%r11182, %r11181};
	xor.b64  	%rd15444, %rd15443, %rd15419;
	xor.b64  	%rd15445, %rd15444, %rd15854;
	xor.b64  	%rd15446, %rd15444, %rd15853;
	xor.b64  	%rd15447, %rd15444, %rd15852;
	xor.b64  	%rd15448, %rd15444, %rd15851;
	xor.b64  	%rd15449, %rd15444, %rd15850;
	mov.b64 	{%r11183, %r11184}, %rd15431;
	shf.l.wrap.b32 	%r11185, %r11184, %r11183, 31;
	shf.l.wrap.b32 	%r11186, %r11183, %r11184, 31;
	mov.b64 	%rd15450, {%r11186, %r11185};
	xor.b64  	%rd15451, %rd15450, %rd15423;
	xor.b64  	%rd15452, %rd15451, %rd15849;
	xor.b64  	%rd15453, %rd15451, %rd15848;
	xor.b64  	%rd15454, %rd15451, %rd15847;
	xor.b64  	%rd15455, %rd15451, %rd15846;
	xor.b64  	%rd15456, %rd15451, %rd15845;
	mov.b64 	{%r11187, %r11188}, %rd15435;
	shf.l.wrap.b32 	%r11189, %r11188, %r11187, 31;
	shf.l.wrap.b32 	%r11190, %r11187, %r11188, 31;
	mov.b64 	%rd15457, {%r11190, %r11189};
	xor.b64  	%rd15458, %rd15457, %rd15427;
	xor.b64  	%rd15459, %rd15458, %rd15844;
	xor.b64  	%rd15460, %rd15458, %rd15843;
	xor.b64  	%rd15461, %rd15458, %rd15842;
	xor.b64  	%rd15462, %rd15458, %rd15841;
	xor.b64  	%rd15463, %rd15458, %rd15840;
	mov.b64 	{%r11191, %r11192}, %rd15419;
	shf.l.wrap.b32 	%r11193, %r11192, %r11191, 31;
	shf.l.wrap.b32 	%r11194, %r11191, %r11192, 31;
	mov.b64 	%rd15464, {%r11194, %r11193};
	xor.b64  	%rd15465, %rd15464, %rd15431;
	xor.b64  	%rd15466, %rd15465, %rd15839;
	xor.b64  	%rd15467, %rd15465, %rd15838;
	xor.b64  	%rd15468, %rd15465, %rd15837;
	xor.b64  	%rd15469, %rd15465, %rd15836;
	xor.b64  	%rd15470, %rd15465, %rd15835;
	mov.b64 	{%r11195, %r11196}, %rd15445;
	shf.l.wrap.b32 	%r11197, %r11196, %r11195, 31;
	shf.l.wrap.b32 	%r11198, %r11195, %r11196, 31;
	mov.b64 	%rd15471, {%r11198, %r11197};
	mov.b64 	{%r11199, %r11200}, %rd15440;
	shf.l.wrap.b32 	%r11201, %r11200, %r11199, 29;
	shf.l.wrap.b32 	%r11202, %r11199, %r11200, 29;
	mov.b64 	%rd15472, {%r11202, %r11201};
	mov.b64 	{%r11203, %r11204}, %rd15453;
	shf.l.wrap.b32 	%r11205, %r11204, %r11203, 26;
	shf.l.wrap.b32 	%r11206, %r11203, %r11204, 26;
	mov.b64 	%rd15473, {%r11206, %r11205};
	mov.b64 	{%r11207, %r11208}, %rd15447;
	shf.l.wrap.b32 	%r11209, %r11208, %r11207, 22;
	shf.l.wrap.b32 	%r11210, %r11207, %r11208, 22;
	mov.b64 	%rd15474, {%r11210, %r11209};
	mov.b64 	{%r11211, %r11212}, %rd15455;
	shf.l.wrap.b32 	%r11213, %r11212, %r11211, 17;
	shf.l.wrap.b32 	%r11214, %r11211, %r11212, 17;
	mov.b64 	%rd15475, {%r11214, %r11213};
	mov.b64 	{%r11215, %r11216}, %rd15462;
	shf.l.wrap.b32 	%r11217, %r11216, %r11215, 11;
	shf.l.wrap.b32 	%r11218, %r11215, %r11216, 11;
	mov.b64 	%rd15476, {%r11218, %r11217};
	mov.b64 	{%r11219, %r11220}, %rd15459;
	shf.l.wrap.b32 	%r11221, %r11220, %r11219, 4;
	shf.l.wrap.b32 	%r11222, %r11219, %r11220, 4;
	mov.b64 	%rd15477, {%r11222, %r11221};
	mov.b64 	{%r11223, %r11224}, %rd15439;
	shf.l.wrap.b32 	%r11225, %r11223, %r11224, 28;
	shf.l.wrap.b32 	%r11226, %r11224, %r11223, 28;
	mov.b64 	%rd15478, {%r11226, %r11225};
	mov.b64 	{%r11227, %r11228}, %rd15448;
	shf.l.wrap.b32 	%r11229, %r11227, %r11228, 19;
	shf.l.wrap.b32 	%r11230, %r11228, %r11227, 19;
	mov.b64 	%rd15479, {%r11230, %r11229};
	mov.b64 	{%r11231, %r11232}, %rd15460;
	shf.l.wrap.b32 	%r11233, %r11231, %r11232, 9;
	shf.l.wrap.b32 	%r11234, %r11232, %r11231, 9;
	mov.b64 	%rd15480, {%r11234, %r11233};
	mov.b64 	{%r11235, %r11236}, %rd15449;
	shf.l.wrap.b32 	%r11237, %r11236, %r11235, 30;
	shf.l.wrap.b32 	%r11238, %r11235, %r11236, 30;
	mov.b64 	%rd15481, {%r11238, %r11237};
	mov.b64 	{%r11239, %r11240}, %rd15470;
	shf.l.wrap.b32 	%r11241, %r11240, %r11239, 18;
	shf.l.wrap.b32 	%r11242, %r11239, %r11240, 18;
	mov.b64 	%rd15482, {%r11242, %r11241};
	mov.b64 	{%r11243, %r11244}, %rd15466;
	shf.l.wrap.b32 	%r11245, %r11244, %r11243, 5;
	shf.l.wrap.b32 	%r11246, %r11243, %r11244, 5;
	mov.b64 	%rd15483, {%r11246, %r11245};
	mov.b64 	{%r11247, %r11248}, %rd15441;
	shf.l.wrap.b32 	%r11249, %r11247, %r11248, 23;
	shf.l.wrap.b32 	%r11250, %r11248, %r11247, 23;
	mov.b64 	%rd15484, {%r11250, %r11249};
	mov.b64 	{%r11251, %r11252}, %rd15463;
	shf.l.wrap.b32 	%r11253, %r11251, %r11252, 8;
	shf.l.wrap.b32 	%r11254, %r11252, %r11251, 8;
	mov.b64 	%rd15485, {%r11254, %r11253};
	mov.b64 	{%r11255, %r11256}, %rd15469;
	shf.l.wrap.b32 	%r11257, %r11256, %r11255, 24;
	shf.l.wrap.b32 	%r11258, %r11255, %r11256, 24;
	mov.b64 	%rd15486, {%r11258, %r11257};
	mov.b64 	{%r11259, %r11260}, %rd15461;
	shf.l.wrap.b32 	%r11261, %r11260, %r11259, 7;
	shf.l.wrap.b32 	%r11262, %r11259, %r11260, 7;
	mov.b64 	%rd15487, {%r11262, %r11261};
	mov.b64 	{%r11263, %r11264}, %rd15454;
	shf.l.wrap.b32 	%r11265, %r11263, %r11264, 21;
	shf.l.wrap.b32 	%r11266, %r11264, %r11263, 21;
	mov.b64 	%rd15488, {%r11266, %r11265};
	mov.b64 	{%r11267, %r11268}, %rd15452;
	shf.l.wrap.b32 	%r11269, %r11267, %r11268, 2;
	shf.l.wrap.b32 	%r11270, %r11268, %r11267, 2;
	mov.b64 	%rd15489, {%r11270, %r11269};
	mov.b64 	{%r11271, %r11272}, %rd15442;
	shf.l.wrap.b32 	%r11273, %r11272, %r11271, 14;
	shf.l.wrap.b32 	%r11274, %r11271, %r11272, 14;
	mov.b64 	%rd15490, {%r11274, %r11273};
	mov.b64 	{%r11275, %r11276}, %rd15468;
	shf.l.wrap.b32 	%r11277, %r11275, %r11276, 25;
	shf.l.wrap.b32 	%r11278, %r11276, %r11275, 25;
	mov.b64 	%rd15491, {%r11278, %r11277};
	mov.b64 	{%r11279, %r11280}, %rd15456;
	shf.l.wrap.b32 	%r11281, %r11279, %r11280, 3;
	shf.l.wrap.b32 	%r11282, %r11280, %r11279, 3;
	mov.b64 	%rd15492, {%r11282, %r11281};
	mov.b64 	{%r11283, %r11284}, %rd15467;
	shf.l.wrap.b32 	%r11285, %r11284, %r11283, 12;
	shf.l.wrap.b32 	%r11286, %r11283, %r11284, 12;
	mov.b64 	%rd15493, {%r11286, %r11285};
	mov.b64 	{%r11287, %r11288}, %rd15446;
	shf.l.wrap.b32 	%r11289, %r11287, %r11288, 20;
	shf.l.wrap.b32 	%r11290, %r11288, %r11287, 20;
	mov.b64 	%rd15494, {%r11290, %r11289};
	xor.b64  	%rd15495, %rd15477, %rd15438;
	xor.b64  	%rd15496, %rd15495, %rd15471;
	xor.b64  	%rd15497, %rd15496, %rd15483;
	xor.b64  	%rd15498, %rd15497, %rd15489;
	xor.b64  	%rd15499, %rd15493, %rd15494;
	xor.b64  	%rd15500, %rd15499, %rd15473;
	xor.b64  	%rd15501, %rd15500, %rd15478;
	xor.b64  	%rd15502, %rd15501, %rd15480;
	xor.b64  	%rd15503, %rd15472, %rd15488;
	xor.b64  	%rd15504, %rd15503, %rd15487;
	xor.b64  	%rd15505, %rd15504, %rd15474;
	xor.b64  	%rd15506, %rd15505, %rd15491;
	xor.b64  	%rd15507, %rd15479, %rd15476;
	xor.b64  	%rd15508, %rd15507, %rd15486;
	xor.b64  	%rd15509, %rd15508, %rd15475;
	xor.b64  	%rd15510, %rd15509, %rd15484;
	xor.b64  	%rd15511, %rd15492, %rd15482;
	xor.b64  	%rd15512, %rd15511, %rd15490;
	xor.b64  	%rd15513, %rd15512, %rd15485;
	xor.b64  	%rd15514, %rd15513, %rd15481;
	not.b64 	%rd15515, %rd15502;
	and.b64  	%rd15516, %rd15506, %rd15515;
	xor.b64  	%rd15858, %rd15477, %rd15516;
	xor.b64  	%rd15857, %rd15471, %rd15516;
	xor.b64  	%rd15856, %rd15483, %rd15516;
	xor.b64  	%rd15855, %rd15489, %rd15516;
	not.b64 	%rd15517, %rd15506;
	and.b64  	%rd15518, %rd15510, %rd15517;
	xor.b64  	%rd15854, %rd15494, %rd15518;
	xor.b64  	%rd15853, %rd15493, %rd15518;
	xor.b64  	%rd15852, %rd15473, %rd15518;
	xor.b64  	%rd15851, %rd15478, %rd15518;
	xor.b64  	%rd15850, %rd15480, %rd15518;
	not.b64 	%rd15519, %rd15510;
	and.b64  	%rd15520, %rd15514, %rd15519;
	xor.b64  	%rd15849, %rd15488, %rd15520;
	xor.b64  	%rd15848, %rd15472, %rd15520;
	xor.b64  	%rd15847, %rd15487, %rd15520;
	xor.b64  	%rd15846, %rd15474, %rd15520;
	xor.b64  	%rd15845, %rd15491, %rd15520;
	not.b64 	%rd15521, %rd15514;
	and.b64  	%rd15522, %rd15498, %rd15521;
	xor.b64  	%rd15844, %rd15476, %rd15522;
	xor.b64  	%rd15843, %rd15479, %rd15522;
	xor.b64  	%rd15842, %rd15486, %rd15522;
	xor.b64  	%rd15841, %rd15475, %rd15522;
	xor.b64  	%rd15840, %rd15484, %rd15522;
	not.b64 	%rd15523, %rd15498;
	and.b64  	%rd15524, %rd15502, %rd15523;
	xor.b64  	%rd15839, %rd15482, %rd15524;
	xor.b64  	%rd15838, %rd15492, %rd15524;
	xor.b64  	%rd15837, %rd15490, %rd15524;
	xor.b64  	%rd15836, %rd15485, %rd15524;
	xor.b64  	%rd15835, %rd15481, %rd15524;
	ld.local.u64 	%rd15525, [%rd15834];
	xor.b64  	%rd15526, %rd15516, %rd15525;
	xor.b64  	%rd15859, %rd15526, %rd15438;
	add.s32 	%r11418, %r11418, 1;
	add.s64 	%rd15834, %rd15834, 8;
	setp.ne.s32 	%p326, %r11418, 24;
	@%p326 bra 	$L__BB4_336;
	ld.param.u32 	%r11330, [search_seeds_param_8];
	shr.u64 	%rd15527, %rd15854, 32;
	cvt.u16.u64 	%rs134, %rd15527;
	shr.u64 	%rd15528, %rd15854, 40;
	cvt.u16.u64 	%rs135, %rd15528;
	shr.u64 	%rd15529, %rd15854, 48;
	cvt.u16.u64 	%rs136, %rd15529;
	shr.u64 	%rd15530, %rd15854, 56;
	cvt.u16.u64 	%rs137, %rd15530;
	cvt.u16.u64 	%rs138, %rd15849;
	shr.u64 	%rd15531, %rd15849, 8;
	cvt.u16.u64 	%rs139, %rd15531;
	shr.u64 	%rd15532, %rd15849, 16;
	cvt.u16.u64 	%rs140, %rd15532;
	shr.u64 	%rd15533, %rd15849, 24;
	cvt.u16.u64 	%rs141, %rd15533;
	shr.u64 	%rd15534, %rd15849, 32;
	cvt.u16.u64 	%rs142, %rd15534;
	shr.u64 	%rd15535, %rd15849, 40;
	cvt.u16.u64 	%rs143, %rd15535;
	shr.u64 	%rd15536, %rd15849, 48;
	cvt.u16.u64 	%rs144, %rd15536;
	shr.u64 	%rd15537, %rd15849, 56;
	cvt.u16.u64 	%rs145, %rd15537;
	cvt.u16.u64 	%rs146, %rd15844;
	shr.u64 	%rd15538, %rd15844, 8;
	cvt.u16.u64 	%rs147, %rd15538;
	shr.u64 	%rd15539, %rd15844, 16;
	cvt.u16.u64 	%rs148, %rd15539;
	shr.u64 	%rd15540, %rd15844, 24;
	cvt.u16.u64 	%rs149, %rd15540;
	shr.u64 	%rd15541, %rd15844, 32;
	cvt.u16.u64 	%rs150, %rd15541;
	shr.u64 	%rd15542, %rd15844, 40;
	cvt.u16.u64 	%rs151, %rd15542;
	shr.u64 	%rd15543, %rd15844, 48;
	cvt.u16.u64 	%rs152, %rd15543;
	shr.u64 	%rd15544, %rd15844, 56;
	cvt.u16.u64 	%rs153, %rd15544;
	cvt.u32.u64 	%r11291, %rd15540;
	cvt.u32.u64 	%r11292, %rd15539;
	prmt.b32 	%r11293, %r11292, %r11291, 0x3340U;
	cvt.u32.u64 	%r11294, %rd15844;
	cvt.u32.u64 	%r11295, %rd15538;
	prmt.b32 	%r11296, %r11294, %r11295, 0x3340U;
	prmt.b32 	%r11297, %r11296, %r11293, 0x5410U;
	cvt.u32.u64 	%r11298, %rd15537;
	cvt.u32.u64 	%r11299, %rd15536;
	prmt.b32 	%r11300, %r11299, %r11298, 0x3340U;
	{ .reg .b32 tmp; mov.b64 {tmp, %r11301}, %rd15849; }
	cvt.u32.u64 	%r11302, %rd15535;
	prmt.b32 	%r11303, %r11301, %r11302, 0x3340U;
	prmt.b32 	%r11304, %r11303, %r11300, 0x5410U;
	cvt.u32.u64 	%r11305, %rd15533;
	cvt.u32.u64 	%r11306, %rd15532;
	prmt.b32 	%r11307, %r11306, %r11305, 0x3340U;
	cvt.u32.u64 	%r11308, %rd15849;
	cvt.u32.u64 	%r11309, %rd15531;
	prmt.b32 	%r11310, %r11308, %r11309, 0x3340U;
	prmt.b32 	%r11311, %r11310, %r11307, 0x5410U;
	cvt.u32.u64 	%r11312, %rd15530;
	cvt.u32.u64 	%r11313, %rd15529;
	prmt.b32 	%r11314, %r11313, %r11312, 0x3340U;
	{ .reg .b32 tmp; mov.b64 {tmp, %r11315}, %rd15854; }
	cvt.u32.u64 	%r11316, %rd15528;
	prmt.b32 	%r11317, %r11315, %r11316, 0x3340U;
	prmt.b32 	%r11318, %r11317, %r11314, 0x5410U;
	st.local.v4.b32 	[%rd13], {%r11318, %r11311, %r11304, %r11297};
	cvt.u32.u64 	%r11319, %rd15544;
	cvt.u32.u64 	%r11320, %rd15543;
	prmt.b32 	%r11321, %r11320, %r11319, 0x3340U;
	{ .reg .b32 tmp; mov.b64 {tmp, %r11322}, %rd15844; }
	cvt.u32.u64 	%r11323, %rd15542;
	prmt.b32 	%r11324, %r11322, %r11323, 0x3340U;
	prmt.b32 	%r11325, %r11324, %r11321, 0x5410U;
	st.local.u32 	[%rd13+16], %r11325;
	setp.eq.s32 	%p327, %r11330, 0;
	@%p327 bra 	$L__BB4_341;
	ld.param.u32 	%r11331, [search_seeds_param_8];
	setp.ne.s32 	%p328, %r11331, 1;
	@%p328 bra 	$L__BB4_363;
	ld.param.u32 	%r11332, [search_seeds_param_9];
	setp.lt.s32 	%p329, %r11332, 1;
	@%p329 bra 	$L__BB4_364;
	ld.param.u32 	%r11333, [search_seeds_param_9];
	min.s32 	%r186, %r11333, 20;
	mov.b32 	%r11419, 0;
	bra.uni 	$L__BB4_362;
$L__BB4_341:
	ld.global.u8 	%rs366, [%rd3];
	and.b16  	%rs367, %rs134, 255;
	setp.eq.s16 	%p332, %rs366, %rs367;
	@%p332 bra 	$L__BB4_342;
	bra.uni 	$L__BB4_365;
$L__BB4_342:
	ld.global.u8 	%rs368, [%rd3+1];
	and.b16  	%rs369, %rs135, 255;
	setp.ne.s16 	%p333, %rs368, %rs369;
	@%p333 bra 	$L__BB4_365;
	ld.global.u8 	%rs370, [%rd3+2];
	and.b16  	%rs371, %rs136, 255;
	setp.ne.s16 	%p334, %rs370, %rs371;
	@%p334 bra 	$L__BB4_365;
	ld.global.u8 	%rs372, [%rd3+3];
	setp.ne.s16 	%p335, %rs372, %rs137;
	@%p335 bra 	$L__BB4_365;
	ld.global.u8 	%rs373, [%rd3+4];
	and.b16  	%rs374, %rs138, 255;
	setp.ne.s16 	%p336, %rs373, %rs374;
	@%p336 bra 	$L__BB4_365;
	ld.global.u8 	%rs375, [%rd3+5];
	and.b16  	%rs376, %rs139, 255;
	setp.ne.s16 	%p337, %rs375, %rs376;
	@%p337 bra 	$L__BB4_365;
	ld.global.u8 	%rs377, [%rd3+6];
	and.b16  	%rs378, %rs140, 255;
	setp.ne.s16 	%p338, %rs377, %rs378;
	@%p338 bra 	$L__BB4_365;
	ld.global.u8 	%rs379, [%rd3+7];
	and.b16  	%rs380, %rs141, 255;
	setp.ne.s16 	%p339, %rs379, %rs380;
	@%p339 bra 	$L__BB4_365;
	ld.global.u8 	%rs381, [%rd3+8];
	and.b16  	%rs382, %rs142, 255;
	setp.ne.s16 	%p340, %rs381, %rs382;
	@%p340 bra 	$L__BB4_365;
	ld.global.u8 	%rs383, [%rd3+9];
	and.b16  	%rs384, %rs143, 255;
	setp.ne.s16 	%p341, %rs383, %rs384;
	@%p341 bra 	$L__BB4_365;
	ld.global.u8 	%rs385, [%rd3+10];
	and.b16  	%rs386, %rs144, 255;
	setp.ne.s16 	%p342, %rs385, %rs386;
	@%p342 bra 	$L__BB4_365;
	ld.global.u8 	%rs387, [%rd3+11];
	setp.ne.s16 	%p343, %rs387, %rs145;
	@%p343 bra 	$L__BB4_365;
	ld.global.u8 	%rs388, [%rd3+12];
	and.b16  	%rs389, %rs146, 255;
	setp.ne.s16 	%p344, %rs388, %rs389;
	@%p344 bra 	$L__BB4_365;
	ld.global.u8 	%rs390, [%rd3+13];
	and.b16  	%rs391, %rs147, 255;
	setp.ne.s16 	%p345, %rs390, %rs391;
	@%p345 bra 	$L__BB4_365;
	ld.global.u8 	%rs392, [%rd3+14];
	and.b16  	%rs393, %rs148, 255;
	setp.ne.s16 	%p346, %rs392, %rs393;
	@%p346 bra 	$L__BB4_365;
	ld.global.u8 	%rs394, [%rd3+15];
	and.b16  	%rs395, %rs149, 255;
	setp.ne.s16 	%p347, %rs394, %rs395;
	@%p347 bra 	$L__BB4_365;
	ld.global.u8 	%rs396, [%rd3+16];
	and.b16  	%rs397, %rs150, 255;
	setp.ne.s16 	%p348, %rs396, %rs397;
	@%p348 bra 	$L__BB4_365;
	ld.global.u8 	%rs398, [%rd3+17];
	and.b16  	%rs399, %rs151, 255;
	setp.ne.s16 	%p349, %rs398, %rs399;
	@%p349 bra 	$L__BB4_365;
	ld.global.u8 	%rs400, [%rd3+18];
	and.b16  	%rs401, %rs152, 255;
	setp.ne.s16 	%p350, %rs400, %rs401;
	@%p350 bra 	$L__BB4_365;
	ld.global.u8 	%rs402, [%rd3+19];
	setp.eq.s16 	%p351, %rs402, %rs153;
	@%p351 bra 	$L__BB4_364;
	bra.uni 	$L__BB4_365;
$L__BB4_361:
	add.s32 	%r11419, %r11419, 1;
	setp.eq.s32 	%p331, %r11419, %r186;
	@%p331 bra 	$L__BB4_364;
$L__BB4_362:
	cvt.u64.u32 	%rd15545, %r11419;
	add.s64 	%rd15546, %rd13, %rd15545;
	ld.local.u8 	%rs364, [%rd15546];
	add.s64 	%rd15547, %rd3, %rd15545;
	ld.global.u8 	%rs365, [%rd15547];
	setp.eq.s16 	%p330, %rs364, %rs365;
	@%p330 bra 	$L__BB4_361;
	bra.uni 	$L__BB4_365;
$L__BB4_363:
	or.b16  	%rs403, %rs134, %rs135;
	or.b16  	%rs404, %rs403, %rs136;
	or.b16  	%rs405, %rs404, %rs138;
	or.b16  	%rs406, %rs405, %rs139;
	or.b16  	%rs407, %rs406, %rs140;
	or.b16  	%rs408, %rs407, %rs141;
	or.b16  	%rs409, %rs408, %rs142;
	or.b16  	%rs410, %rs409, %rs143;
	or.b16  	%rs411, %rs410, %rs144;
	or.b16  	%rs412, %rs411, %rs146;
	or.b16  	%rs413, %rs412, %rs147;
	max.u64 	%rd15548, %rd15854, %rd15849;
	or.b16  	%rs414, %rs413, %rs148;
	or.b16  	%rs415, %rs414, %rs149;
	or.b16  	%rs416, %rs415, %rs150;
	or.b16  	%rs417, %rs416, %rs151;
	or.b16  	%rs418, %rs417, %rs152;
	and.b16  	%rs419, %rs418, 255;
	setp.ne.s16 	%p352, %rs419, 0;
	max.u64 	%rd15549, %rd15548, %rd15844;
	setp.gt.u64 	%p353, %rd15549, 72057594037927935;
	or.pred  	%p354, %p353, %p352;
	@%p354 bra 	$L__BB4_365;
$L__BB4_364:
	ld.param.u64 	%rd15616, [search_seeds_param_10];
	ld.param.u64 	%rd15615, [search_seeds_param_1];
	add.u64 	%rd15550, %SP, 632;
	add.u64 	%rd15551, %SPL, 632;
	add.u64 	%rd15552, %SP, 224;
	st.local.u64 	[%rd15551], %rd15552;
	mov.u64 	%rd15553, $str$1;
	cvta.global.u64 	%rd15554, %rd15553;
	{ // callseq 0, 0
	.param .b64 param0;
	st.param.b64 	[param0], %rd15554;
	.param .b64 param1;
	st.param.b64 	[param1], %rd15550;
	.param .b32 retval0;
	call.uni (retval0), 
	vprintf, 
	(
	param0, 
	param1
	);
	ld.param.b32 	%r11327, [retval0];
	} // callseq 0
	cvta.to.global.u64 	%rd15555, %rd15615;
	atom.global.add.u64 	%rd15556, [%rd15555], 1;
	cvta.to.global.u64 	%rd15557, %rd15616;
	shl.b64 	%rd15558, %rd18, 2;
	add.s64 	%rd15559, %rd15557, %rd15558;
	mov.b32 	%r11329, 1;
	st.global.u32 	[%rd15559], %r11329;
$L__BB4_365:
	ld.param.u64 	%rd15614, [search_seeds_param_0];
	cvta.to.global.u64 	%rd15560, %rd15614;
	atom.global.add.u64 	%rd15561, [%rd15560], 1;
$L__BB4_366:
	ret;

}


// ===== COMPILED SASS (sm_100) =====

	.target	sm_100

	.elftype	@"ET_EXEC"


//--------------------- .note.nv.tkinfo           --------------------------
	.section	.note.nv.tkinfo,"",@"SHT_NOTE"
	.sectionflags	@"SHF_NOTE_NV_TKINFO"
	.tkinfo
        /*0018*/ 	.word	0x00000002
        /*0030*/ 	.string	""
        /*0030*/ 	.string	"ptxas"
        /*0030*/ 	.string	"Cuda compilation tools, release 13.0, V13.0.88"
        /*0030*/ 	.string	"Build cuda_13.0.r13.0/compiler.36424714_0"
        /*0030*/ 	.string	"-arch sm_100 -m 64 "



//--------------------- .note.nv.cuinfo           --------------------------
	.section	.note.nv.cuinfo,"",@"SHT_NOTE"
	.sectionflags	@"SHF_NOTE_NV_CUINFO"
        /*0018*/ 	.short	0x0002
        /*001a*/ 	.short	0x0064
        /*001c*/ 	.short	0x0082
	.zero		2


//--------------------- .nv.info                  --------------------------
	.section	.nv.info,"",@"SHT_CUDA_INFO"
	.align	4


	//----- nvinfo : EIATTR_REGCOUNT
	.align		4
        /*0000*/ 	.byte	0x04, 0x2f
        /*0002*/ 	.short	(.L_7 - .L_6)
	.align		4
.L_6:
        /*0004*/ 	.word	index@(_Z13kernel_sha256PKhiPhi)
        /*0008*/ 	.word	0x00000028


	//----- nvinfo : EIATTR_FRAME_SIZE
	.align		4
.L_7:
        /*000c*/ 	.byte	0x04, 0x11
        /*000e*/ 	.short	(.L_9 - .L_8)
	.align		4
.L_8:
        /*0010*/ 	.word	index@(_Z13kernel_sha256PKhiPhi)
        /*0014*/ 	.word	0x00000040


	//----- nvinfo : EIATTR_REGCOUNT
	.align		4
.L_9:
        /*0018*/ 	.byte	0x04, 0x2f
        /*001a*/ 	.short	(.L_11 - .L_10)
	.align		4
.L_10:
        /*001c*/ 	.word	index@(_Z16kernel_keccak256PKhiPhi)
        /*0020*/ 	.word	0x00000048


	//----- nvinfo : EIATTR_FRAME_SIZE
	.align		4
.L_11:
        /*0024*/ 	.byte	0x04, 0x11
        /*0026*/ 	.short	(.L_13 - .L_12)
	.align		4
.L_12:
        /*0028*/ 	.word	index@(_Z16kernel_keccak256PKhiPhi)
        /*002c*/ 	.word	0x00000190


	//----- nvinfo : EIATTR_REGCOUNT
	.align		4
.L_13:
        /*0030*/ 	.byte	0x04, 0x2f
        /*0032*/ 	.short	(.L_15 - .L_14)
	.align		4
.L_14:
        /*0034*/ 	.word	index@(_Z22kernel_wordlist_lookupPciPi)
        /*0038*/ 	.word	0x0000000e


	//----- nvinfo : EIATTR_FRAME_SIZE
	.align		4
.L_15:
        /*003c*/ 	.byte	0x04, 0x11
        /*003e*/ 	.short	(.L_17 - .L_16)
	.align		4
.L_16:
        /*0040*/ 	.word	index@(_Z22kernel_wordlist_lookupPciPi)
        /*0044*/ 	.word	0x00000000


	//----- nvinfo : EIATTR_REGCOUNT
	.align		4
.L_17:
        /*0048*/ 	.byte	0x04, 0x2f
        /*004a*/ 	.short	(.L_19 - .L_18)
	.align		4
.L_18:
        /*004c*/ 	.word	index@(_Z24kernel_validate_mnemonicPiiiS_)
        /*0050*/ 	.word	0x00000028


	//----- nvinfo : EIATTR_FRAME_SIZE
	.align		4
.L_19:
        /*0054*/ 	.byte	0x04, 0x11
        /*0056*/ 	.short	(.L_21 - .L_20)
	.align		4
.L_20:
        /*0058*/ 	.word	index@(_Z24kernel_validate_mnemonicPiiiS_)
        /*005c*/ 	.word	0x00000060


	//----- nvinfo : EIATTR_REGCOUNT
	.align		4
.L_21:
        /*0060*/ 	.byte	0x04, 0x2f
        /*0062*/ 	.short	(.L_23 - .L_22)
	.align		4
.L_22:
        /*0064*/ 	.word	index@(search_seeds)
        /*0068*/ 	.word	0x00000080


	//----- nvinfo : EIATTR_FRAME_SIZE
	.align		4
.L_23:
        /*006c*/ 	.byte	0x04, 0x11
        /*006e*/ 	.short	(.L_25 - .L_24)
	.align		4
.L_24:
        /*0070*/ 	.word	index@(search_seeds)
        /*0074*/ 	.word	0x00000280


	//----- nvinfo : EIATTR_MIN_STACK_SIZE
	.align		4
.L_25:
        /*0078*/ 	.byte	0x04, 0x12
        /*007a*/ 	.short	(.L_27 - .L_26)
	.align		4
.L_26:
        /*007c*/ 	.word	index@(search_seeds)
        /*0080*/ 	.word	0x00000280


	//----- nvinfo : EIATTR_MIN_STACK_SIZE
	.align		4
.L_27:
        /*0084*/ 	.byte	0x04, 0x12
        /*0086*/ 	.short	(.L_29 - .L_28)
	.align		4
.L_28:
        /*0088*/ 	.word	index@(_Z24kernel_validate_mnemonicPiiiS_)
        /*008c*/ 	.word	0x00000060


	//----- nvinfo : EIATTR_MIN_STACK_SIZE
	.align		4
.L_29:
        /*0090*/ 	.byte	0x04, 0x12
        /*0092*/ 	.short	(.L_31 - .L_30)
	.align		4
.L_30:
        /*0094*/ 	.word	index@(_Z22kernel_wordlist_lookupPciPi)
        /*0098*/ 	.word	0x00000000


	//----- nvinfo : EIATTR_MIN_STACK_SIZE
	.align		4
.L_31:
        /*009c*/ 	.byte	0x04, 0x12
        /*009e*/ 	.short	(.L_33 - .L_32)
	.align		4
.L_32:
        /*00a0*/ 	.word	index@(_Z16kernel_keccak256PKhiPhi)
        /*00a4*/ 	.word	0x00000190


	//----- nvinfo : EIATTR_MIN_STACK_SIZE
	.align		4
.L_33:
        /*00a8*/ 	.byte	0x04, 0x12
        /*00aa*/ 	.short	(.L_35 - .L_34)
	.align		4
.L_34:
        /*00ac*/ 	.word	index@(_Z13kernel_sha256PKhiPhi)
        /*00b0*/ 	.word	0x00000040
.L_35:


//--------------------- .nv.compat                --------------------------
	.section	.nv.compat,"",@"SHT_CUDA_COMPAT_INFO"
	.align	4
        /*0000*/ 	.byte	0x02, 0x09, 0x00, 0x00, 0x02, 0x02, 0x01, 0x00, 0x02, 0x05, 0x05, 0x00, 0x03, 0x07, 0x01, 0x01
        /*0010*/ 	.byte	0x02, 0x03, 0x00, 0x00, 0x02, 0x06, 0x01, 0x00, 0x04, 0x0b, 0x08, 0x00, 0x09, 0x00, 0x00, 0x00
        /*0020*/ 	.byte	0x00, 0x00, 0x00, 0x00


//--------------------- .nv.info.search_seeds     --------------------------
	.section	.nv.info.search_seeds,"",@"SHT_CUDA_INFO"
	.sectionflags	@""
	.align	4


	//----- nvinfo : EIATTR_CUDA_API_VERSION
	.align		4
        /*0000*/ 	.byte	0x04, 0x37
        /*0002*/ 	.short	(.L_37 - .L_36)
.L_36:
        /*0004*/ 	.word	0x00000082


	//----- nvinfo : EIATTR_KPARAM_INFO
	.align		4
.L_37:
        /*0008*/ 	.byte	0x04, 0x17
        /*000a*/ 	.short	(.L_39 - .L_38)
.L_38:
        /*000c*/ 	.word	0x00000000
        /*0010*/ 	.short	0x000a
        /*0012*/ 	.short	0x0040
        /*0014*/ 	.byte	0x00, 0xf5, 0x21, 0x00


	//----- nvinfo : EIATTR_KPARAM_INFO
	.align		4
.L_39:
        /*0018*/ 	.byte	0x04, 0x17
        /*001a*/ 	.short	(.L_41 - .L_40)
.L_40:
        /*001c*/ 	.word	0x00000000
        /*0020*/ 	.short	0x0009
        /*0022*/ 	.short	0x003c
        /*0024*/ 	.byte	0x00, 0xf0, 0x11, 0x00


	//----- nvinfo : EIATTR_KPARAM_INFO
	.align		4
.L_41:
        /*0028*/ 	.byte	0x04, 0x17
        /*002a*/ 	.short	(.L_43 - .L_42)
.L_42:
        /*002c*/ 	.word	0x00000000
        /*0030*/ 	.short	0x0008
        /*0032*/ 	.short	0x0038
        /*0034*/ 	.byte	0x00, 0xf0, 0x11, 0x00


	//----- nvinfo : EIATTR_KPARAM_INFO
	.align		4
.L_43:
        /*0038*/ 	.byte	0x04, 0x17
        /*003a*/ 	.short	(.L_45 - .L_44)
.L_44:
        /*003c*/ 	.word	0x00000000
        /*0040*/ 	.short	0x0007
        /*0042*/ 	.short	0x0030
        /*0044*/ 	.byte	0x00, 0xf5, 0x21, 0x00


	//----- nvinfo : EIATTR_KPARAM_INFO
	.align		4
.L_45:
        /*0048*/ 	.byte	0x04, 0x17
        /*004a*/ 	.short	(.L_47 - .L_46)
.L_46:
        /*004c*/ 	.word	0x00000000
        /*0050*/ 	.short	0x0006
        /*0052*/ 	.short	0x0028
        /*0054*/ 	.byte	0x00, 0xf5, 0x21, 0x00


	//----- nvinfo : EIATTR_KPARAM_INFO
	.align		4
.L_47:
        /*0058*/ 	.byte	0x04, 0x17
        /*005a*/ 	.short	(.L_49 - .L_48)
.L_48:
        /*005c*/ 	.word	0x00000000
        /*0060*/ 	.short	0x0005
        /*0062*/ 	.short	0x0024
        /*0064*/ 	.byte	0x00, 0xf0, 0x11, 0x00


	//----- nvinfo : EIATTR_KPARAM_INFO
	.align		4
.L_49:
        /*0068*/ 	.byte	0x04, 0x17
        /*006a*/ 	.short	(.L_51 - .L_50)
.L_50:
        /*006c*/ 	.word	0x00000000
        /*0070*/ 	.short	0x0004
        /*0072*/ 	.short	0x0020
        /*0074*/ 	.byte	0x00, 0xf0, 0x11, 0x00


	//----- nvinfo : EIATTR_KPARAM_INFO
	.align		4
.L_51:
        /*0078*/ 	.byte	0x04, 0x17
        /*007a*/ 	.short	(.L_53 - .L_52)
.L_52:
        /*007c*/ 	.word	0x00000000
        /*0080*/ 	.short	0x0003
        /*0082*/ 	.short	0x0018
        /*0084*/ 	.byte	0x00, 0xf0, 0x21, 0x00


	//----- nvinfo : EIATTR_KPARAM_INFO
	.align		4
.L_53:
        /*0088*/ 	.byte	0x04, 0x17
        /*008a*/ 	.short	(.L_55 - .L_54)
.L_54:
        /*008c*/ 	.word	0x00000000
        /*0090*/ 	.short	0x0002
        /*0092*/ 	.short	0x0010
        /*0094*/ 	.byte	0x00, 0xf0, 0x21, 0x00


	//----- nvinfo : EIATTR_KPARAM_INFO
	.align		4
.L_55:
        /*0098*/ 	.byte	0x04, 0x17
        /*009a*/ 	.short	(.L_57 - .L_56)
.L_56:
        /*009c*/ 	.word	0x00000000
        /*00a0*/ 	.short	0x0001
        /*00a2*/ 	.short	0x0008
        /*00a4*/ 	.byte	0x00, 0xf5, 0x21, 0x00


	//----- nvinfo : EIATTR_KPARAM_INFO
	.align		4
.L_57:
        /*00a8*/ 	.byte	0x04, 0x17
        /*00aa*/ 	.short	(.L_59 - .L_58)
.L_58:
        /*00ac*/ 	.word	0x00000000
        /*00b0*/ 	.short	0x0000
        /*00b2*/ 	.short	0x0000
        /*00b4*/ 	.byte	0x00, 0xf5, 0x21, 0x00


	//----- nvinfo : EIATTR_SPARSE_MMA_MASK
	.align		4
.L_59:
        /*00b8*/ 	.byte	0x03, 0x50
        /*00ba*/ 	.short	0x0000


	//----- nvinfo : EIATTR_MAXREG_COUNT
	.align		4
        /*00bc*/ 	.byte	0x03, 0x1b
        /*00be*/ 	.short	0x00ff


	//----- nvinfo : EIATTR_EXTERNS
	.align		4
        /*00c0*/ 	.byte	0x04, 0x0f
        /*00c2*/ 	.short	(.L_61 - .L_60)


	//   ....[0]....
	.align		4
.L_60:
        /*00c4*/ 	.word	index@(vprintf)


	//----- nvinfo : EIATTR_MERCURY_ISA_VERSION
	.align		4
.L_61:
        /*00c8*/ 	.byte	0x03, 0x5f
        /*00ca*/ 	.short	0x0101


	//----- nvinfo : EIATTR_INT_WARP_WIDE_INSTR_OFFSETS
	.align		4
        /*00cc*/ 	.byte	0x04, 0x31
        /*00ce*/ 	.short	(.L_63 - .L_62)


	//   ....[0]....
.L_62:
        /*00d0*/ 	.word	0x00009950


	//   ....[1]....
        /*00d4*/ 	.word	0x00058d90


	//   ....[2]....
        /*00d8*/ 	.word	0x00058ed0


	//----- nvinfo : EIATTR_VRC_CTA_INIT_COUNT
	.align		4
.L_63:
        /*00dc*/ 	.byte	0x02, 0x4a
	.zero		1
	.zero		1


	//----- nvinfo : EIATTR_SYSCALL_OFFSETS
	.align		4
        /*00e0*/ 	.byte	0x04, 0x46
        /*00e2*/ 	.short	(.L_65 - .L_64)


	//   ....[0]....
.L_64:
        /*00e4*/ 	.word	0x00058d70


	//----- nvinfo : EIATTR_EXIT_INSTR_OFFSETS
	.align		4
.L_65:
        /*00e8*/ 	.byte	0x04, 0x1c
        /*00ea*/ 	.short	(.L_67 - .L_66)


	//   ....[0]....
.L_66:
        /*00ec*/ 	.word	0x000000f0


	//   ....[1]....
        /*00f0*/ 	.word	0x00009a00


	//   ....[2]....
        /*00f4*/ 	.word	0x00058f80


	//----- nvinfo : EIATTR_CRS_STACK_SIZE
	.align		4
.L_67:
        /*00f8*/ 	.byte	0x04, 0x1e
        /*00fa*/ 	.short	(.L_69 - .L_68)
.L_68:
        /*00fc*/ 	.word	0x00000000


	//----- nvinfo : EIATTR_CBANK_PARAM_SIZE
	.align		4
.L_69:
        /*0100*/ 	.byte	0x03, 0x19
        /*0102*/ 	.short	0x0048


	//----- nvinfo : EIATTR_PARAM_CBANK
	.align		4
        /*0104*/ 	.byte	0x04, 0x0a
        /*0106*/ 	.short	(.L_71 - .L_70)
	.align		4
.L_70:
        /*0108*/ 	.word	index@(.nv.constant0.search_seeds)
        /*010c*/ 	.short	0x0380
        /*010e*/ 	.short	0x0048


	//----- nvinfo : EIATTR_SW_WAR
	.align		4
.L_71:
        /*0110*/ 	.byte	0x04, 0x36
        /*0112*/ 	.short	(.L_73 - .L_72)
.L_72:
        /*0114*/ 	.word	0x00000008
.L_73:


//--------------------- .nv.info._Z24kernel_validate_mnemonicPiiiS_ --------------------------
	.section	.nv.info._Z24kernel_validate_mnemonicPiiiS_,"",@"SHT_CUDA_INFO"
	.sectionflags	@""
	.align	4


	//----- nvinfo : EIATTR_CUDA_API_VERSION
	.align		4
        /*0000*/ 	.byte	0x04, 0x37
        /*0002*/ 	.short	(.L_75 - .L_74)
.L_74:
        /*0004*/ 	.word	0x00000082


	//----- nvinfo : EIATTR_KPARAM_INFO
	.align		4
.L_75:
        /*0008*/ 	.byte	0x04, 0x17
        /*000a*/ 	.short	(.L_77 - .L_76)
.L_76:
        /*000c*/ 	.word	0x00000000
        /*0010*/ 	.short	0x0003
        /*0012*/ 	.short	0x0010
        /*0014*/ 	.byte	0x00, 0xf5, 0x21, 0x00


	//----- nvinfo : EIATTR_KPARAM_INFO
	.align		4
.L_77:
        /*0018*/ 	.byte	0x04, 0x17
        /*001a*/ 	.short	(.L_79 - .L_78)
.L_78:
        /*001c*/ 	.word	0x00000000
        /*0020*/ 	.short	0x0002
        /*0022*/ 	.short	0x000c
        /*0024*/ 	.byte	0x00, 0xf0, 0x11, 0x00


	//----- nvinfo : EIATTR_KPARAM_INFO
	.align		4
.L_79:
        /*0028*/ 	.byte	0x04, 0x17
        /*002a*/ 	.short	(.L_81 - .L_80)
.L_80:
        /*002c*/ 	.word	0x00000000
        /*0030*/ 	.short	0x0001
        /*0032*/ 	.short	0x0008
        /*0034*/ 	.byte	0x00, 0xf0, 0x11, 0x00


	//----- nvinfo : EIATTR_KPARAM_INFO
	.align		4
.L_81:
        /*0038*/ 	.byte	0x04, 0x17
        /*003a*/ 	.short	(.L_83 - .L_82)
.L_82:
        /*003c*/ 	.word	0x00000000
        /*0040*/ 	.short	0x0000
        /*0042*/ 	.short	0x0000
        /*0044*/ 	.byte	0x00, 0xf5, 0x21, 0x00


	//----- nvinfo : EIATTR_SPARSE_MMA_MASK
	.align		4
.L_83:
        /*0048*/ 	.byte	0x03, 0x50
        /*004a*/ 	.short	0x0000


	//----- nvinfo : EIATTR_MAXREG_COUNT
	.align		4
        /*004c*/ 	.byte	0x03, 0x1b
        /*004e*/ 	.short	0x00ff


	//----- nvinfo : EIATTR_MERCURY_ISA_VERSION
	.align		4
        /*0050*/ 	.byte	0x03, 0x5f
        /*0052*/ 	.short	0x0101


	//----- nvinfo : EIATTR_VRC_CTA_INIT_COUNT
	.align		4
        /*0054*/ 	.byte	0x02, 0x4a
	.zero		1
	.zero		1


	//----- nvinfo : EIATTR_EXIT_INSTR_OFFSETS
	.align		4
        /*0058*/ 	.byte	0x04, 0x1c
        /*005a*/ 	.short	(.L_85 - .L_84)


	//   ....[0]....
.L_84:
        /*005c*/ 	.word	0x00000080


	//   ....[1]....
        /*0060*/ 	.word	0x000078c0


	//----- nvinfo : EIATTR_CRS_STACK_SIZE
	.align		4
.L_85:
        /*0064*/ 	.byte	0x04, 0x1e
        /*0066*/ 	.short	(.L_87 - .L_86)
.L_86:
        /*0068*/ 	.word	0x00000000


	//----- nvinfo : EIATTR_CBANK_PARAM_SIZE
	.align		4
.L_87:
        /*006c*/ 	.byte	0x03, 0x19
        /*006e*/ 	.short	0x0018


	//----- nvinfo : EIATTR_PARAM_CBANK
	.align		4
        /*0070*/ 	.byte	0x04, 0x0a
        /*0072*/ 	.short	(.L_89 - .L_88)
	.align		4
.L_88:
        /*0074*/ 	.word	index@(.nv.constant0._Z24kernel_validate_mnemonicPiiiS_)
        /*0078*/ 	.short	0x0380
        /*007a*/ 	.short	0x0018


	//----- nvinfo : EIATTR_SW_WAR
	.align		4
.L_89:
        /*007c*/ 	.byte	0x04, 0x36
        /*007e*/ 	.short	(.L_91 - .L_90)
.L_90:
        /*0080*/ 	.word	0x00000008
.L_91:


//--------------------- .nv.info._Z22kernel_wordlist_lookupPciPi --------------------------
	.section	.nv.info._Z22kernel_wordlist_lookupPciPi,"",@"SHT_CUDA_INFO"
	.sectionflags	@""
	.align	4


	//----- nvinfo : EIATTR_CUDA_API_VERSION
	.align		4
        /*0000*/ 	.byte	0x04, 0x37
        /*0002*/ 	.short	(.L_93 - .L_92)
.L_92:
        /*0004*/ 	.word	0x00000082


	//----- nvinfo : EIATTR_KPARAM_INFO
	.align		4
.L_93:
        /*0008*/ 	.byte	0x04, 0x17
        /*000a*/ 	.short	(.L_95 - .L_94)
.L_94:
        /*000c*/ 	.word	0x00000000
        /*0010*/ 	.short	0x0002
        /*0012*/ 	.short	0x0010
        /*0014*/ 	.byte	0x00, 0xf5, 0x21, 0x00


	//----- nvinfo : EIATTR_KPARAM_INFO
	.align		4
.L_95:
        /*0018*/ 	.byte	0x04, 0x17
        /*001a*/ 	.short	(.L_97 - .L_96)
.L_96:
        /*001c*/ 	.word	0x00000000
        /*0020*/ 	.short	0x0001
        /*0022*/ 	.short	0x0008
        /*0024*/ 	.byte	0x00, 0xf0, 0x11, 0x00


	//----- nvinfo : EIATTR_KPARAM_INFO
	.align		4
.L_97:
        /*0028*/ 	.byte	0x04, 0x17
        /*002a*/ 	.short	(.L_99 - .L_98)
.L_98:
        /*002c*/ 	.word	0x00000000
        /*0030*/ 	.short	0x0000
        /*0032*/ 	.short	0x0000
        /*0034*/ 	.byte	0x00, 0xf5, 0x21, 0x00


	//----- nvinfo : EIATTR_SPARSE_MMA_MASK
	.align		4
.L_99:
        /*0038*/ 	.byte	0x03, 0x50
        /*003a*/ 	.short	0x0000


	//----- nvinfo : EIATTR_MAXREG_COUNT
	.align		4
        /*003c*/ 	.byte	0x03, 0x1b
        /*003e*/ 	.short	0x00ff


	//----- nvinfo : EIATTR_MERCURY_ISA_VERSION
	.align		4
        /*0040*/ 	.byte	0x03, 0x5f
        /*0042*/ 	.short	0x0101


	//----- nvinfo : EIATTR_VRC_CTA_INIT_COUNT
	.align		4
        /*0044*/ 	.byte	0x02, 0x4a
	.zero		1
	.zero		1


	//----- nvinfo : EIATTR_EXIT_INSTR_OFFSETS
	.align		4
        /*0048*/ 	.byte	0x04, 0x1c
        /*004a*/ 	.short	(.L_101 - .L_100)


	//   ....[0]....
.L_100:
        /*004c*/ 	.word	0x00000070


	//   ....[1]....
        /*0050*/ 	.word	0x000001f0


	//   ....[2]....
        /*0054*/ 	.word	0x00000240


	//----- nvinfo : EIATTR_CRS_STACK_SIZE
	.align		4
.L_101:
        /*0058*/ 	.byte	0x04, 0x1e
        /*005a*/ 	.short	(.L_103 - .L_102)
.L_102:
        /*005c*/ 	.word	0x00000000


	//----- nvinfo : EIATTR_CBANK_PARAM_SIZE
	.align		4
.L_103:
        /*0060*/ 	.byte	0x03, 0x19
        /*0062*/ 	.short	0x0018


	//----- nvinfo : EIATTR_PARAM_CBANK
	.align		4
        /*0064*/ 	.byte	0x04, 0x0a
        /*0066*/ 	.short	(.L_105 - .L_104)
	.align		4
.L_104:
        /*0068*/ 	.word	index@(.nv.constant0._Z22kernel_wordlist_lookupPciPi)
        /*006c*/ 	.short	0x0380
        /*006e*/ 	.short	0x0018


	//----- nvinfo : EIATTR_SW_WAR
	.align		4
.L_105:
        /*0070*/ 	.byte	0x04, 0x36
        /*0072*/ 	.short	(.L_107 - .L_106)
.L_106:
        /*0074*/ 	.word	0x00000008
.L_107:


//--------------------- .nv.info._Z16kernel_keccak256PKhiPhi --------------------------
	.section	.nv.info._Z16kernel_keccak256PKhiPhi,"",@"SHT_CUDA_INFO"
	.sectionflags	@""
	.align	4


	//----- nvinfo : EIATTR_CUDA_API_VERSION
	.align		4
        /*0000*/ 	.byte	0x04, 0x37
        /*0002*/ 	.short	(.L_109 - .L_108)
.L_108:
        /*0004*/ 	.word	0x00000082


	//----- nvinfo : EIATTR_KPARAM_INFO
	.align		4
.L_109:
        /*0008*/ 	.byte	0x04, 0x17
        /*000a*/ 	.short	(.L_111 - .L_110)
.L_110:
        /*000c*/ 	.word	0x00000000
        /*0010*/ 	.short	0x0003
        /*0012*/ 	.short	0x0018
        /*0014*/ 	.byte	0x00, 0xf0, 0x11, 0x00


	//----- nvinfo : EIATTR_KPARAM_INFO
	.align		4
.L_111:
        /*0018*/ 	.byte	0x04, 0x17
        /*001a*/ 	.short	(.L_113 - .L_112)
.L_112:
        /*001c*/ 	.word	0x00000000
        /*0020*/ 	.short	0x0002
        /*0022*/ 	.short	0x0010
        /*0024*/ 	.byte	0x00, 0xf5, 0x21, 0x00


	//----- nvinfo : EIATTR_KPARAM_INFO
	.align		4
.L_113:
        /*0028*/ 	.byte	0x04, 0x17
        /*002a*/ 	.short	(.L_115 - .L_114)
.L_114:
        /*002c*/ 	.word	0x00000000
        /*0030*/ 	.short	0x0001
        /*0032*/ 	.short	0x0008
        /*0034*/ 	.byte	0x00, 0xf0, 0x11, 0x00


	//----- nvinfo : EIATTR_KPARAM_INFO
	.align		4
.L_115:
        /*0038*/ 	.byte	0x04, 0x17
        /*003a*/ 	.short	(.L_117 - .L_116)
.L_116:
        /*003c*/ 	.word	0x00000000
        /*0040*/ 	.short	0x0000
        /*0042*/ 	.short	0x0000
        /*0044*/ 	.byte	0x00, 0xf5, 0x21, 0x00


	//----- nvinfo : EIATTR_SPARSE_MMA_MASK
	.align		4
.L_117:
        /*0048*/ 	.byte	0x03, 0x50
        /*004a*/ 	.short	0x0000


	//----- nvinfo : EIATTR_MAXREG_COUNT
	.align		4
        /*004c*/ 	.byte	0x03, 0x1b
        /*004e*/ 	.short	0x00ff


	//----- nvinfo : EIATTR_MERCURY_ISA_VERSION
	.align		4
        /*0050*/ 	.byte	0x03, 0x5f
        /*0052*/ 	.short	0x0101


	//----- nvinfo : EIATTR_VRC_CTA_INIT_COUNT
	.align		4
        /*0054*/ 	.byte	0x02, 0x4a
	.zero		1
	.zero		1


	//----- nvinfo : EIATTR_EXIT_INSTR_OFFSETS
	.align		4
        /*0058*/ 	.byte	0x04, 0x1c
        /*005a*/ 	.short	(.L_119 - .L_118)


	//   ....[0]....
.L_118:
        /*005c*/ 	.word	0x00000090


	//   ....[1]....
        /*0060*/ 	.word	0x00002170


	//----- nvinfo : EIATTR_CBANK_PARAM_SIZE
	.align		4
.L_119:
        /*0064*/ 	.byte	0x03, 0x19
        /*0066*/ 	.short	0x001c


	//----- nvinfo : EIATTR_PARAM_CBANK
	.align		4
        /*0068*/ 	.byte	0x04, 0x0a
        /*006a*/ 	.short	(.L_121 - .L_120)
	.align		4
.L_120:
        /*006c*/ 	.word	index@(.nv.constant0._Z16kernel_keccak256PKhiPhi)
        /*0070*/ 	.short	0x0380
        /*0072*/ 	.short	0x001c


	//----- nvinfo : EIATTR_SW_WAR
	.align		4
.L_121:
        /*0074*/ 	.byte	0x04, 0x36
        /*0076*/ 	.short	(.L_123 - .L_122)
.L_122:
        /*0078*/ 	.word	0x00000008
.L_123:


//--------------------- .nv.info._Z13kernel_sha256PKhiPhi --------------------------
	.section	.nv.info._Z13kernel_sha256PKhiPhi,"",@"SHT_CUDA_INFO"
	.sectionflags	@""
	.align	4


	//----- nvinfo : EIATTR_CUDA_API_VERSION
	.align		4
        /*0000*/ 	.byte	0x04, 0x37
        /*0002*/ 	.short	(.L_125 - .L_124)
.L_124:
        /*0004*/ 	.word	0x00000082


	//----- nvinfo : EIATTR_KPARAM_INFO
	.align		4
.L_125:
        /*0008*/ 	.byte	0x04, 0x17
        /*000a*/ 	.short	(.L_127 - .L_126)
.L_126:
        /*000c*/ 	.word	0x00000000
        /*0010*/ 	.short	0x0003
        /*0012*/ 	.short	0x0018
        /*0014*/ 	.byte	0x00, 0xf0, 0x11, 0x00


	//----- nvinfo : EIATTR_KPARAM_INFO
	.align		4
.L_127:
        /*0018*/ 	.byte	0x04, 0x17
        /*001a*/ 	.short	(.L_129 - .L_128)
.L_128:
        /*001c*/ 	.word	0x00000000
        /*0020*/ 	.short	0x0002
        /*0022*/ 	.short	0x0010
        /*0024*/ 	.byte	0x00, 0xf5, 0x21, 0x00


	//----- nvinfo : EIATTR_KPARAM_INFO
	.align		4
.L_129:
        /*0028*/ 	.byte	0x04, 0x17
        /*002a*/ 	.short	(.L_131 - .L_130)
.L_130:
        /*002c*/ 	.word	0x00000000
        /*0030*/ 	.short	0x0001
        /*0032*/ 	.short	0x0008
        /*0034*/ 	.byte	0x00, 0xf0, 0x11, 0x00


	//----- nvinfo : EIATTR_KPARAM_INFO
	.align		4
.L_131:
        /*0038*/ 	.byte	0x04, 0x17
        /*003a*/ 	.short	(.L_133 - .L_132)
.L_132:
        /*003c*/ 	.word	0x00000000
        /*0040*/ 	.short	0x0000
        /*0042*/ 	.short	0x0000
        /*0044*/ 	.byte	0x00, 0xf5, 0x21, 0x00


	//----- nvinfo : EIATTR_SPARSE_MMA_MASK
	.align		4
.L_133:
        /*0048*/ 	.byte	0x03, 0x50
        /*004a*/ 	.short	0x0000


	//----- nvinfo : EIATTR_MAXREG_COUNT
	.align		4
        /*004c*/ 	.byte	0x03, 0x1b
        /*004e*/ 	.short	0x00ff


	//----- nvinfo : EIATTR_MERCURY_ISA_VERSION
	.align		4
        /*0050*/ 	.byte	0x03, 0x5f
        /*0052*/ 	.short	0x0101


	//----- nvinfo : EIATTR_VRC_CTA_INIT_COUNT
	.align		4
        /*0054*/ 	.byte	0x02, 0x4a
	.zero		1
	.zero		1


	//----- nvinfo : EIATTR_EXIT_INSTR_OFFSETS
	.align		4
        /*0058*/ 	.byte	0x04, 0x1c
        /*005a*/ 	.short	(.L_135 - .L_134)


	//   ....[0]....
.L_134:
        /*005c*/ 	.word	0x00000080


	//   ....[1]....
        /*0060*/ 	.word	0x00006d70


	//----- nvinfo : EIATTR_CBANK_PARAM_SIZE
	.align		4
.L_135:
        /*0064*/ 	.byte	0x03, 0x19
        /*0066*/ 	.short	0x001c


	//----- nvinfo : EIATTR_PARAM_CBANK
	.align		4
        /*0068*/ 	.byte	0x04, 0x0a
        /*006a*/ 	.short	(.L_137 - .L_136)
	.align		4
.L_136:
        /*006c*/ 	.word	index@(.nv.constant0._Z13kernel_sha256PKhiPhi)
        /*0070*/ 	.short	0x0380
        /*0072*/ 	.short	0x001c


	//----- nvinfo : EIATTR_SW_WAR
	.align		4
.L_137:
        /*0074*/ 	.byte	0x04, 0x36
        /*0076*/ 	.short	(.L_139 - .L_138)
.L_138:
        /*0078*/ 	.word	0x00000008
.L_139:


//--------------------- .nv.callgraph             --------------------------
	.section	.nv.callgraph,"",@"SHT_CUDA_CALLGRAPH"
	.align	4
	.sectionentsize	8
	.align		4
        /*0000*/ 	.word	0x00000000
	.align		4
        /*0004*/ 	.word	0xffffffff
	.align		4
        /*0008*/ 	.word	index@(search_seeds)
	.align		4
        /*000c*/ 	.word	index@(vprintf)
	.align		4
        /*0010*/ 	.word	0x00000000
	.align		4
        /*0014*/ 	.word	0xfffffffe
	.align		4
        /*0018*/ 	.word	0x00000000
	.align		4
        /*001c*/ 	.word	0xfffffffd
	.align		4
        /*0020*/ 	.word	0x00000000
	.align		4
        /*0024*/ 	.word	0xfffffffc


//--------------------- .nv.constant4             --------------------------
	.section	.nv.constant4,"a",@progbits
	.align	8
	.align		8
.nv.constant4:
        /*0000*/ 	.dword	vprintf
	.align		8
        /*0008*/ 	.dword	$str$1


//--------------------- .nv.constant3             --------------------------
	.section	.nv.constant3,"a",@progbits
	.align	8
.nv.constant3:
	.type		wordlist,@object
	.size		wordlist,(K - wordlist)
wordlist:
	.zero		22528
	.type		K,@object
	.size		K,(K256 - K)
K:
        /*5800*/ 	.byte	0x22, 0xae, 0x28, 0xd7, 0x98, 0x2f, 0x8a, 0x42, 0xcd, 0x65, 0xef, 0x23, 0x91, 0x44, 0x37, 0x71
        /* <DEDUP_REMOVED lines=39> */
	.type		K256,@object
	.size		K256,(SECP256K1_P - K256)
K256:
        /* <DEDUP_REMOVED lines=16> */
	.type		SECP256K1_P,@object
	.size		SECP256K1_P,(EXP_P_MINUS_2 - SECP256K1_P)
SECP256K1_P:
        /*5b80*/ 	.byte	0x2f, 0xfc, 0xff, 0xff, 0xff, 0xff, 0xff, 0xff, 0xff, 0xff, 0xff, 0xff, 0xff, 0xff, 0xff, 0xff
        /*5b90*/ 	.byte	0xff, 0xff, 0xff, 0xff, 0xff, 0xff, 0xff, 0xff, 0xff, 0xff, 0xff, 0xff, 0xff, 0xff, 0xff, 0xff
	.type		EXP_P_MINUS_2,@object
	.size		EXP_P_MINUS_2,(.L_4 - EXP_P_MINUS_2)
EXP_P_MINUS_2:
        /*5ba0*/ 	.byte	0x2d, 0xfc, 0xff, 0xff, 0xff, 0xff, 0xff, 0xff, 0xff, 0xff, 0xff, 0xff, 0xff, 0xff, 0xff, 0xff
        /*5bb0*/ 	.byte	0xff, 0xff, 0xff, 0xff, 0xff, 0xff, 0xff, 0xff, 0xff, 0xff, 0xff, 0xff, 0xff, 0xff, 0xff, 0xff
.L_4:


//--------------------- .text.search_seeds        --------------------------
	.section	.text.search_seeds,"ax",@progbits
	.align	128
        .global         search_seeds
        .type           search_seeds,@function
        .size           search_seeds,(.L_x_228 - search_seeds)
        .other          search_seeds,@"STO_CUDA_ENTRY STV_DEFAULT"
search_seeds:
.text.search_seeds:
[----:B------:R-:W0:Y:S01]  /*0000*/  LDC R1, c[0x0][0x37c] ;  /* 0x0000df00ff017b82 */ /* 0x000e220000000800 */
[----:B------:R-:W1:Y:S01]  /*0010*/  S2R R3, SR_TID.X ;  /* 0x0000000000037919 */ /* 0x000e620000002100 */
[----:B------:R-:W2:Y:S06]  /*0020*/  LDCU UR5, c[0x0][0x2fc] ;  /* 0x00005f80ff0577ac */ /* 0x000eac0008000800 */
[----:B------:R-:W1:Y:S01]  /*0030*/  S2UR UR6, SR_CTAID.X ;  /* 0x00000000000679c3 */ /* 0x000e620000002500 */
[----:B0-----:R-:W-:Y:S01]  /*0040*/  VIADD R1, R1, 0xfffffd80 ;  /* 0xfffffd8001017836 */ /* 0x001fe20000000000 */
[----:B------:R-:W0:Y:S01]  /*0050*/  LDCU.64 UR8, c[0x0][0x398] ;  /* 0x00007300ff0877ac */ /* 0x000e220008000a00 */
[----:B------:R-:W3:Y:S05]  /*0060*/  LDCU UR4, c[0x0][0x2f8] ;  /* 0x00005f00ff0477ac */ /* 0x000eea0008000800 */
[----:B------:R-:W1:Y:S01]  /*0070*/  LDC R22, c[0x0][0x360] ;  /* 0x0000d800ff167b82 */ /* 0x000e620000000800 */
[----:B------:R-:W4:Y:S01]  /*0080*/  LDCU UR7, c[0x0][0x3a4] ;  /* 0x00007480ff0777ac */ /* 0x000f220008000800 */
[----:B---3--:R-:W-:Y:S01]  /*0090*/  IADD3 R2, P1, PT, R1, UR4, RZ ;  /* 0x0000000401027c10 */ /* 0x008fe2000ff3e0ff */
[----:B----4-:R-:W-:-:S04]  /*00a0*/  IMAD.U32 R6, RZ, RZ, UR7 ;  /* 0x00000007ff067e24 */ /* 0x010fc8000f8e00ff */
[----:B--2---:R-:W-:Y:S02]  /*00b0*/  IMAD.X R0, RZ, RZ, UR5, P1 ;  /* 0x00000005ff007e24 */ /* 0x004fe400088e06ff */
[----:B-1----:R-:W-:-:S05]  /*00c0*/  IMAD R22, R22, UR6, R3 ;  /* 0x0000000616167c24 */ /* 0x002fca000f8e0203 */
[----:B0-----:R-:W-:-:S04]  /*00d0*/  ISETP.GE.U32.AND P0, PT, R22, UR8, PT ;  /* 0x0000000816007c0c */ /* 0x001fc8000bf06070 */
[----:B------:R-:W-:-:S13]  /*00e0*/  ISETP.GE.U32.AND.EX P0, PT, RZ, UR9, PT, P0 ;  /* 0x00000009ff007c0c */ /* 0x000fda000bf06100 */
[----:B------:R-:W-:Y:S05]  /*00f0*/  @P0 EXIT ;  /* 0x000000000000094d */ /* 0x000fea0003800000 */
[----:B------:R-:W0:Y:S01]  /*0100*/  LDC R30, c[0x0][0x3a4] ;  /* 0x0000e900ff1e7b82 */ /* 0x000e220000000800 */
[----:B------:R-:W1:Y:S01]  /*0110*/  LDCU.64 UR4, c[0x0][0x390] ;  /* 0x00007200ff0477ac */ /* 0x000e620008000a00 */
[C---:B------:R-:W-:Y:S02]  /*0120*/  VIADD R3, R1.reuse, 0xe0 ;  /* 0x000000e001037836 */ /* 0x040fe40000000000 */
[----:B------:R-:W-:Y:S01]  /*0130*/  VIADD R31, R1, 0x260 ;  /* 0x00000260011f7836 */ /* 0x000fe20000000000 */
[----:B------:R-:W2:Y:S01]  /*0140*/  LDCU.64 UR36, c[0x0][0x358] ;  /* 0x00006b00ff2477ac */ /* 0x000ea20008000a00 */
[----:B------:R-:W-:Y:S01]  /*0150*/  IMAD.MOV.U32 R21, RZ, RZ, R1 ;  /* 0x000000ffff157224 */ /* 0x000fe200078e0001 */
[----:B-1----:R-:W-:Y:S02]  /*0160*/  IADD3 R28, P1, PT, R22, UR4, RZ ;  /* 0x00000004161c7c10 */ /* 0x002fe4000ff3e0ff */
[----:B0-----:R-:W-:-:S03]  /*0170*/  ISETP.GE.AND P0, PT, R30, 0x1, PT ;  /* 0x000000011e00780c */ /* 0x001fc60003f06270 */
[----:B------:R-:W-:-:S10]  /*0180*/  IMAD.X R29, RZ, RZ, UR5, P1 ;  /* 0x00000005ff1d7e24 */ /* 0x000fd400088e06ff */
[----:B--2---:R-:W-:Y:S05]  /*0190*/  @!P0 BRA `(.L_x_0) ;  /* 0x0000000400948947 */ /* 0x004fea0003800000 */
[C---:B------:R-:W-:Y:S01]  /*01a0*/  ISETP.GE.U32.AND P0, PT, R30.reuse, 0x10, PT ;  /* 0x000000101e00780c */ /* 0x040fe20003f06070 */
[----:B------:R-:W-:Y:S01]  /*01b0*/  IMAD.MOV.U32 R7, RZ, RZ, RZ ;  /* 0x000000ffff077224 */ /* 0x000fe200078e00ff */
[----:B------:R-:W-:-:S04]  /*01c0*/  LOP3.LUT R34, R30, 0xf, RZ, 0xc0, !PT ;  /* 0x0000000f1e227812 */ /* 0x000fc800078ec0ff */
[----:B------:R-:W-:-:S07]  /*01d0*/  ISETP.NE.AND P1, PT, R34, RZ, PT ;  /* 0x000000ff2200720c */ /* 0x000fce0003f25270 */
[----:B------:R-:W-:Y:S06]  /*01e0*/  @!P0 BRA `(.L_x_1) ;  /* 0x0000000000a88947 */ /* 0x000fec0003800000 */
[----:B------:R-:W0:Y:S01]  /*01f0*/  LDCU.64 UR4, c[0x0][0x3a8] ;  /* 0x00007500ff0477ac */ /* 0x000e220008000a00 */
[----:B------:R-:W-:Y:S01]  /*0200*/  LOP3.LUT R7, R30, 0x7ffffff0, RZ, 0xc0, !PT ;  /* 0x7ffffff01e077812 */ /* 0x000fe200078ec0ff */
[----:B------:R-:W-:-:S04]  /*0210*/  VIADD R27, R1, 0x270 ;  /* 0x00000270011b7836 */ /* 0x000fc80000000000 */
[----:B------:R-:W-:Y:S01]  /*0220*/  IMAD.MOV R8, RZ, RZ, -R7 ;  /* 0x000000ffff087224 */ /* 0x000fe200078e0a07 */
[----:B0-----:R-:W-:-:S04]  /*0230*/  UIADD3 UR4, UP0, UPT, UR4, 0x20, URZ ;  /* 0x0000002004047890 */ /* 0x001fc8000ff1e0ff */
[----:B------:R-:W-:Y:S02]  /*0240*/  UIADD3.X UR5, UPT, UPT, URZ, UR5, URZ, UP0, !UPT ;  /* 0x00000005ff057290 */ /* 0x000fe400087fe4ff */
[----:B------:R-:W-:-:S04]  /*0250*/  IMAD.U32 R4, RZ, RZ, UR4 ;  /* 0x00000004ff047e24 */ /* 0x000fc8000f8e00ff */
[----:B------:R-:W-:-:S07]  /*0260*/  IMAD.U32 R5, RZ, RZ, UR5 ;  /* 0x00000005ff057e24 */ /* 0x000fce000f8e00ff */
.L_x_2:
[----:B------:R-:W2:Y:S04]  /*0270*/  LDG.E R9, desc[UR36][R4.64+-0x20] ;  /* 0xffffe02404097981 */ /* 0x000ea8000c1e1900 */
[----:B------:R-:W2:Y:S04]  /*0280*/  LDG.E R10, desc[UR36][R4.64+-0x1c] ;  /* 0xffffe424040a7981 */ /* 0x000ea8000c1e1900 */
[----:B------:R-:W3:Y:S04]  /*0290*/  LDG.E R11, desc[UR36][R4.64+-0x18] ;  /* 0xffffe824040b7981 */ /* 0x000ee8000c1e1900 */
[----:B------:R-:W3:Y:S04]  /*02a0*/  LDG.E R12, desc[UR36][R4.64+-0x14] ;  /* 0xffffec24040c7981 */ /* 0x000ee8000c1e1900 */
[----:B------:R-:W4:Y:S04]  /*02b0*/  LDG.E R13, desc[UR36][R4.64+-0x10] ;  /* 0xfffff024040d7981 */ /* 0x000f28000c1e1900 */
[----:B------:R-:W4:Y:S04]  /*02c0*/  LDG.E R14, desc[UR36][R4.64+-0xc] ;  /* 0xfffff424040e7981 */ /* 0x000f28000c1e1900 */
[----:B------:R-:W5:Y:S04]  /*02d0*/  LDG.E R15, desc[UR36][R4.64+-0x8] ;  /* 0xfffff824040f7981 */ /* 0x000f68000c1e1900 */
        /* <DEDUP_REMOVED lines=8> */
[----:B------:R0:W5:Y:S01]  /*0360*/  LDG.E R26, desc[UR36][R4.64+0x1c] ;  /* 0x00001c24041a7981 */ /* 0x000162000c1e1900 */
[----:B------:R-:W-:-:S05]  /*0370*/  VIADD R8, R8, 0x10 ;  /* 0x0000001008087836 */ /* 0x000fca0000000000 */
[----:B------:R-:W-:Y:S02]  /*0380*/  ISETP.NE.AND P0, PT, R8, RZ, PT ;  /* 0x000000ff0800720c */ /* 0x000fe40003f05270 */
[----:B0-----:R-:W-:-:S05]  /*0390*/  IADD3 R4, P2, PT, R4, 0x40, RZ ;  /* 0x0000004004047810 */ /* 0x001fca0007f5e0ff */
[----:B------:R-:W-:Y:S01]  /*03a0*/  IMAD.X R5, RZ, RZ, R5, P2 ;  /* 0x000000ffff057224 */ /* 0x000fe200010e0605 */
[----:B--2---:R-:W-:Y:S02]  /*03b0*/  PRMT R32, R9, 0x5410, R10 ;  /* 0x0000541009207816 */ /* 0x004fe4000000000a */
[----:B---3--:R-:W-:-:S05]  /*03c0*/  PRMT R33, R11, 0x5410, R12 ;  /* 0x000054100b217816 */ /* 0x008fca000000000c */
[----:B------:R-:W-:Y:S01]  /*03d0*/  STL.64 [R27+-0x10], R32 ;  /* 0xfffff0201b007387 */ /* 0x000fe20000100a00 */
[----:B----4-:R-:W-:Y:S02]  /*03e0*/  PRMT R10, R13, 0x5410, R14 ;  /* 0x000054100d0a7816 */ /* 0x010fe4000000000e */
[----:B-----5:R-:W-:-:S05]  /*03f0*/  PRMT R11, R15, 0x5410, R16 ;  /* 0x000054100f0b7816 */ /* 0x020fca0000000010 */
[----:B------:R-:W-:Y:S01]  /*0400*/  STL.64 [R27+-0x8], R10 ;  /* 0xfffff80a1b007387 */ /* 0x000fe20000100a00 */
[----:B------:R-:W-:Y:S02]  /*0410*/  PRMT R12, R17, 0x5410, R18 ;  /* 0x00005410110c7816 */ /* 0x000fe40000000012 */
[----:B------:R-:W-:-:S05]  /*0420*/  PRMT R13, R19, 0x5410, R20 ;  /* 0x00005410130d7816 */ /* 0x000fca0000000014 */
[----:B------:R-:W-:Y:S01]  /*0430*/  STL.64 [R27], R12 ;  /* 0x0000000c1b007387 */ /* 0x000fe20000100a00 */
[----:B------:R-:W-:Y:S02]  /*0440*/  PRMT R14, R23, 0x5410, R24 ;  /* 0x00005410170e7816 */ /* 0x000fe40000000018 */
[----:B------:R-:W-:-:S05]  /*0450*/  PRMT R15, R25, 0x5410, R26 ;  /* 0x00005410190f7816 */ /* 0x000fca000000001a */
[----:B------:R0:W-:Y:S02]  /*0460*/  STL.64 [R27+0x8], R14 ;  /* 0x0000080e1b007387 */ /* 0x0001e40000100a00 */
[----:B0-----:R-:W-:Y:S01]  /*0470*/  VIADD R27, R27, 0x20 ;  /* 0x000000201b1b7836 */ /* 0x001fe20000000000 */
[----:B------:R-:W-:Y:S06]  /*0480*/  @P0 BRA `(.L_x_2) ;  /* 0xfffffffc00780947 */ /* 0x000fec000383ffff */
.L_x_1:
[----:B------:R-:W-:Y:S05]  /*0490*/  @!P1 BRA `(.L_x_0) ;  /* 0x0000000000d49947 */ /* 0x000fea0003800000 */
[----:B------:R-:W-:Y:S02]  /*04a0*/  ISETP.GE.U32.AND P0, PT, R34, 0x8, PT ;  /* 0x000000082200780c */ /* 0x000fe40003f06070 */
[----:B------:R-:W-:-:S04]  /*04b0*/  LOP3.LUT R18, R30, 0x7, RZ, 0xc0, !PT ;  /* 0x000000071e127812 */ /* 0x000fc800078ec0ff */
[----:B------:R-:W-:-:S07]  /*04c0*/  ISETP.NE.AND P1, PT, R18, RZ, PT ;  /* 0x000000ff1200720c */ /* 0x000fce0003f25270 */
[----:B------:R-:W-:Y:S06]  /*04d0*/  @!P0 BRA `(.L_x_3) ;  /* 0x0000000000488947 */ /* 0x000fec0003800000 */
[----:B------:R-:W0:Y:S02]  /*04e0*/  LDC.64 R4, c[0x0][0x3a8] ;  /* 0x0000ea00ff047b82 */ /* 0x000e240000000a00 */
[----:B0-----:R-:W-:-:S05]  /*04f0*/  IMAD.WIDE.U32 R4, R7, 0x4, R4 ;  /* 0x0000000407047825 */ /* 0x001fca00078e0004 */
[----:B------:R-:W2:Y:S04]  /*0500*/  LDG.E R8, desc[UR36][R4.64] ;  /* 0x0000002404087981 */ /* 0x000ea8000c1e1900 */
[----:B------:R-:W2:Y:S04]  /*0510*/  LDG.E R9, desc[UR36][R4.64+0x4] ;  /* 0x0000042404097981 */ /* 0x000ea8000c1e1900 */
[----:B------:R-:W3:Y:S04]  /*0520*/  LDG.E R12, desc[UR36][R4.64+0x10] ;  /* 0x00001024040c7981 */ /* 0x000ee8000c1e1900 */
[----:B------:R-:W3:Y:S04]  /*0530*/  LDG.E R13, desc[UR36][R4.64+0x14] ;  /* 0x00001424040d7981 */ /* 0x000ee8000c1e1900 */
[----:B------:R-:W4:Y:S04]  /*0540*/  LDG.E R10, desc[UR36][R4.64+0x8] ;  /* 0x00000824040a7981 */ /* 0x000f28000c1e1900 */
[----:B------:R-:W4:Y:S04]  /*0550*/  LDG.E R11, desc[UR36][R4.64+0xc] ;  /* 0x00000c24040b7981 */ /* 0x000f28000c1e1900 */
[----:B------:R-:W5:Y:S04]  /*0560*/  LDG.E R14, desc[UR36][R4.64+0x18] ;  /* 0x00001824040e7981 */ /* 0x000f68000c1e1900 */
[----:B------:R-:W5:Y:S01]  /*0570*/  LDG.E R15, desc[UR36][R4.64+0x1c] ;  /* 0x00001c24040f7981 */ /* 0x000f62000c1e1900 */
[----:B--2---:R-:W-:Y:S01]  /*0580*/  PRMT R16, R8, 0x5410, R9 ;  /* 0x0000541008107816 */ /* 0x004fe20000000009 */
[----:B------:R-:W-:Y:S01]  /*0590*/  IMAD R8, R7, 0x2, R31 ;  /* 0x0000000207087824 */ /* 0x000fe200078e021f */
[----:B---3--:R-:W-:-:S02]  /*05a0*/  PRMT R12, R12, 0x5410, R13 ;  /* 0x000054100c0c7816 */ /* 0x008fc4000000000d */
[----:B----4-:R-:W-:Y:S02]  /*05b0*/  PRMT R17, R10, 0x5410, R11 ;  /* 0x000054100a117816 */ /* 0x010fe4000000000b */
[----:B-----5:R-:W-:-:S03]  /*05c0*/  PRMT R13, R14, 0x5410, R15 ;  /* 0x000054100e0d7816 */ /* 0x020fc6000000000f */
[----:B------:R0:W-:Y:S04]  /*05d0*/  STL.64 [R8], R16 ;  /* 0x0000001008007387 */ /* 0x0001e80000100a00 */
[----:B------:R0:W-:Y:S01]  /*05e0*/  STL.64 [R8+0x8], R12 ;  /* 0x0000080c08007387 */ /* 0x0001e20000100a00 */
[----:B------:R-:W-:-:S07]  /*05f0*/  VIADD R7, R7, 0x8 ;  /* 0x0000000807077836 */ /* 0x000fce0000000000 */
.L_x_3:
[----:B------:R-:W-:Y:S05]  /*0600*/  @!P1 BRA `(.L_x_0) ;  /* 0x0000000000789947 */ /* 0x000fea0003800000 */
[----:B------:R-:W-:Y:S02]  /*0610*/  ISETP.GE.U32.AND P0, PT, R18, 0x4, PT ;  /* 0x000000041200780c */ /* 0x000fe40003f06070 */
[----:B0-----:R-:W-:-:S04]  /*0620*/  LOP3.LUT R8, R30, 0x3, RZ, 0xc0, !PT ;  /* 0x000000031e087812 */ /* 0x001fc800078ec0ff */
[----:B------:R-:W-:-:S07]  /*0630*/  ISETP.NE.AND P1, PT, R8, RZ, PT ;  /* 0x000000ff0800720c */ /* 0x000fce0003f25270 */
[----:B------:R-:W-:Y:S06]  /*0640*/  @!P0 BRA `(.L_x_4) ;  /* 0x00000000002c8947 */ /* 0x000fec0003800000 */
[----:B------:R-:W0:Y:S02]  /*0650*/  LDC.64 R4, c[0x0][0x3a8] ;  /* 0x0000ea00ff047b82 */ /* 0x000e240000000a00 */
[----:B0-----:R-:W-:-:S05]  /*0660*/  IMAD.WIDE.U32 R4, R7, 0x4, R4 ;  /* 0x0000000407047825 */ /* 0x001fca00078e0004 */
[----:B------:R-:W2:Y:S04]  /*0670*/  LDG.E R9, desc[UR36][R4.64] ;  /* 0x0000002404097981 */ /* 0x000ea8000c1e1900 */
[----:B------:R-:W2:Y:S04]  /*0680*/  LDG.E R10, desc[UR36][R4.64+0x4] ;  /* 0x00000424040a7981 */ /* 0x000ea8000c1e1900 */
[----:B------:R-:W3:Y:S04]  /*0690*/  LDG.E R11, desc[UR36][R4.64+0x8] ;  /* 0x00000824040b7981 */ /* 0x000ee8000c1e1900 */
[----:B------:R-:W3:Y:S01]  /*06a0*/  LDG.E R12, desc[UR36][R4.64+0xc] ;  /* 0x00000c24040c7981 */ /* 0x000ee2000c1e1900 */
[----:B--2---:R-:W-:Y:S01]  /*06b0*/  PRMT R14, R9, 0x5410, R10 ;  /* 0x00005410090e7816 */ /* 0x004fe2000000000a */
[----:B------:R-:W-:-:S02]  /*06c0*/  IMAD R9, R7, 0x2, R31 ;  /* 0x0000000207097824 */ /* 0x000fc400078e021f */
[----:B------:R-:W-:Y:S01]  /*06d0*/  VIADD R7, R7, 0x4 ;  /* 0x0000000407077836 */ /* 0x000fe20000000000 */
[----:B---3--:R-:W-:-:S05]  /*06e0*/  PRMT R15, R11, 0x5410, R12 ;  /* 0x000054100b0f7816 */ /* 0x008fca000000000c */
[----:B------:R0:W-:Y:S02]  /*06f0*/  STL.64 [R9], R14 ;  /* 0x0000000e09007387 */ /* 0x0001e40000100a00 */
.L_x_4:
[----:B------:R-:W-:Y:S05]  /*0700*/  @!P1 BRA `(.L_x_0) ;  /* 0x0000000000389947 */ /* 0x000fea0003800000 */
[----:B------:R-:W1:Y:S01]  /*0710*/  LDC.64 R4, c[0x0][0x3a8] ;  /* 0x0000ea00ff047b82 */ /* 0x000e620000000a00 */
[----:B------:R-:W-:Y:S02]  /*0720*/  IMAD.MOV R8, RZ, RZ, -R8 ;  /* 0x000000ffff087224 */ /* 0x000fe400078e0a08 */
[----:B-1----:R-:W-:-:S04]  /*0730*/  IMAD.WIDE.U32 R4, R7, 0x4, R4 ;  /* 0x0000000407047825 */ /* 0x002fc800078e0004 */
[----:B0-----:R-:W-:Y:S02]  /*0740*/  IMAD.MOV.U32 R9, RZ, RZ, R4 ;  /* 0x000000ffff097224 */ /* 0x001fe400078e0004 */
[----:B------:R-:W-:-:S07]  /*0750*/  IMAD R7, R7, 0x2, R31 ;  /* 0x0000000207077824 */ /* 0x000fce00078e021f */
.L_x_5:
[----:B------:R-:W-:-:S06]  /*0760*/  IMAD.MOV.U32 R4, RZ, RZ, R9 ;  /* 0x000000ffff047224 */ /* 0x000fcc00078e0009 */
[----:B------:R0:W2:Y:S01]  /*0770*/  LDG.E R4, desc[UR36][R4.64] ;  /* 0x0000002404047981 */ /* 0x0000a2000c1e1900 */
[----:B------:R-:W-:Y:S01]  /*0780*/  VIADD R8, R8, 0x1 ;  /* 0x0000000108087836 */ /* 0x000fe20000000000 */
[----:B------:R-:W-:-:S04]  /*0790*/  IADD3 R9, P1, PT, R9, 0x4, RZ ;  /* 0x0000000409097810 */ /* 0x000fc80007f3e0ff */
[----:B------:R-:W-:Y:S01]  /*07a0*/  ISETP.NE.AND P0, PT, R8, RZ, PT ;  /* 0x000000ff0800720c */ /* 0x000fe20003f05270 */
[----:B0-----:R-:W-:Y:S01]  /*07b0*/  IMAD.X R5, RZ, RZ, R5, P1 ;  /* 0x000000ffff057224 */ /* 0x001fe200008e0605 */
[----:B--2---:R0:W-:Y:S02]  /*07c0*/  STL.U16 [R7], R4 ;  /* 0x0000000407007387 */ /* 0x0041e40000100400 */
[----:B0-----:R-:W-:-:S09]  /*07d0*/  VIADD R7, R7, 0x2 ;  /* 0x0000000207077836 */ /* 0x001fd20000000000 */
[----:B------:R-:W-:Y:S05]  /*07e0*/  @P0 BRA `(.L_x_5) ;  /* 0xfffffffc00dc0947 */ /* 0x000fea000383ffff */
.L_x_0:
[----:B------:R-:W-:-:S13]  /*07f0*/  ISETP.GT.AND P0, PT, R30, 0xb, PT ;  /* 0x0000000b1e00780c */ /* 0x000fda0003f04270 */
[----:B------:R-:W-:Y:S05]  /*0800*/  @P0 BRA `(.L_x_6) ;  /* 0x0000000400100947 */ /* 0x000fea0003800000 */
[C---:B------:R-:W-:Y:S01]  /*0810*/  VIADD R5, R30.reuse, 0xfffffffb ;  /* 0xfffffffb1e057836 */ /* 0x040fe20000000000 */
[----:B------:R-:W-:-:S04]  /*0820*/  IADD3 R4, PT, PT, -R30, 0xc, RZ ;  /* 0x0000000c1e047810 */ /* 0x000fc80007ffe1ff */
[----:B------:R-:W-:Y:S02]  /*0830*/  ISETP.GE.U32.AND P0, PT, R5, 0x7, PT ;  /* 0x000000070500780c */ /* 0x000fe40003f06070 */
[----:B------:R-:W-:-:S04]  /*0840*/  LOP3.LUT R10, R4, 0x7, RZ, 0xc0, !PT ;  /* 0x00000007040a7812 */ /* 0x000fc800078ec0ff */
[----:B------:R-:W-:-:S07]  /*0850*/  ISETP.NE.AND P1, PT, R10, RZ, PT ;  /* 0x000000ff0a00720c */ /* 0x000fce0003f25270 */
[----:B------:R-:W-:Y:S06]  /*0860*/  @!P0 BRA `(.L_x_7) ;  /* 0x0000000000688947 */ /* 0x000fec0003800000 */
[----:B------:R-:W-:-:S05]  /*0870*/  LOP3.LUT R5, R4, 0xfffffff8, RZ, 0xc0, !PT ;  /* 0xfffffff804057812 */ /* 0x000fca00078ec0ff */
[----:B------:R-:W-:-:S07]  /*0880*/  IMAD.MOV R5, RZ, RZ, -R5 ;  /* 0x000000ffff057224 */ /* 0x000fce00078e0a05 */
.L_x_8:
[----:B-1----:R-:W-:Y:S01]  /*0890*/  SHF.R.U64 R11, R28, 0x16, R29 ;  /* 0x000000161c0b7819 */ /* 0x002fe2000000121d */
[----:B0-----:R-:W-:Y:S01]  /*08a0*/  IMAD R8, R6, 0x2, R31 ;  /* 0x0000000206087824 */ /* 0x001fe200078e021f */
[--C-:B------:R-:W-:Y:S01]  /*08b0*/  SHF.R.U64 R9, R28, 0xb, R29.reuse ;  /* 0x0000000b1c097819 */ /* 0x100fe2000000121d */
[----:B------:R-:W-:Y:S01]  /*08c0*/  VIADD R5, R5, 0x8 ;  /* 0x0000000805057836 */ /* 0x000fe20000000000 */
[--C-:B------:R-:W-:Y:S01]  /*08d0*/  SHF.R.U32.HI R13, RZ, 0x1, R29.reuse ;  /* 0x00000001ff0d7819 */ /* 0x100fe2000001161d */
[----:B------:R-:W-:Y:S01]  /*08e0*/  VIADD R6, R6, 0x8 ;  /* 0x0000000806067836 */ /* 0x000fe20000000000 */
[--C-:B------:R-:W-:Y:S01]  /*08f0*/  SHF.R.U32.HI R15, RZ, 0xc, R29.reuse ;  /* 0x0000000cff0f7819 */ /* 0x100fe2000001161d */
[----:B------:R1:W-:Y:S01]  /*0900*/  STL.U16 [R8+0xc], RZ ;  /* 0x00000cff08007387 */ /* 0x0003e20000100400 */
[----:B------:R-:W-:Y:S02]  /*0910*/  SHF.R.U32.HI R17, RZ, 0x17, R29 ;  /* 0x00000017ff117819 */ /* 0x000fe4000001161d */
[----:B------:R-:W-:Y:S01]  /*0920*/  LOP3.LUT R7, R28, 0x7ff, RZ, 0xc0, !PT ;  /* 0x000007ff1c077812 */ /* 0x000fe200078ec0ff */
[----:B------:R1:W-:Y:S01]  /*0930*/  STL.U16 [R8+0xe], RZ ;  /* 0x00000eff08007387 */ /* 0x0003e20000100400 */
[----:B------:R-:W-:-:S02]  /*0940*/  LOP3.LUT R11, R11, 0x7ff, RZ, 0xc0, !PT ;  /* 0x000007ff0b0b7812 */ /* 0x000fc400078ec0ff */
[----:B------:R-:W-:Y:S02]  /*0950*/  CS2R R28, SRZ ;  /* 0x00000000001c7805 */ /* 0x000fe4000001ff00 */
[----:B------:R-:W-:Y:S01]  /*0960*/  LOP3.LUT R9, R9, 0x7ff, RZ, 0xc0, !PT ;  /* 0x000007ff09097812 */ /* 0x000fe200078ec0ff */
[----:B------:R1:W-:Y:S01]  /*0970*/  STL.U16 [R8+0xa], R17 ;  /* 0x00000a1108007387 */ /* 0x0003e20000100400 */
[----:B------:R-:W-:Y:S02]  /*0980*/  LOP3.LUT R13, R13, 0x7ff, RZ, 0xc0, !PT ;  /* 0x000007ff0d0d7812 */ /* 0x000fe400078ec0ff */
[----:B------:R-:W-:Y:S01]  /*0990*/  LOP3.LUT R15, R15, 0x7ff, RZ, 0xc0, !PT ;  /* 0x000007ff0f0f7812 */ /* 0x000fe200078ec0ff */
[----:B------:R1:W-:Y:S01]  /*09a0*/  STL.U16 [R8], R7 ;  /* 0x0000000708007387 */ /* 0x0003e20000100400 */
[----:B------:R-:W-:-:S03]  /*09b0*/  ISETP.NE.AND P0, PT, R5, RZ, PT ;  /* 0x000000ff0500720c */ /* 0x000fc60003f05270 */
[----:B------:R1:W-:Y:S04]  /*09c0*/  STL.U16 [R8+0x4], R11 ;  /* 0x0000040b08007387 */ /* 0x0003e80000100400 */
[----:B------:R1:W-:Y:S04]  /*09d0*/  STL.U16 [R8+0x2], R9 ;  /* 0x0000020908007387 */ /* 0x0003e80000100400 */
[----:B------:R1:W-:Y:S04]  /*09e0*/  STL.U16 [R8+0x6], R13 ;  /* 0x0000060d08007387 */ /* 0x0003e80000100400 */
[----:B------:R1:W-:Y:S01]  /*09f0*/  STL.U16 [R8+0x8], R15 ;  /* 0x0000080f08007387 */ /* 0x0003e20000100400 */
[----:B------:R-:W-:Y:S05]  /*0a00*/  @P0 BRA `(.L_x_8) ;  /* 0xfffffffc00a00947 */ /* 0x000fea000383ffff */
.L_x_7:
[----:B------:R-:W-:Y:S05]  /*0a10*/  @!P1 BRA `(.L_x_6) ;  /* 0x00000000008c9947 */ /* 0x000fea0003800000 */
[----:B------:R-:W-:Y:S02]  /*0a20*/  ISETP.GE.U32.AND P0, PT, R10, 0x4, PT ;  /* 0x000000040a00780c */ /* 0x000fe40003f06070 */
[----:B0-----:R-:W-:-:S04]  /*0a30*/  LOP3.LUT R12, R4, 0x3, RZ, 0xc0, !PT ;  /* 0x00000003040c7812 */ /* 0x001fc800078ec0ff */
[----:B------:R-:W-:-:S07]  /*0a40*/  ISETP.NE.AND P1, PT, R12, RZ, PT ;  /* 0x000000ff0c00720c */ /* 0x000fce0003f25270 */
[----:B------:R-:W-:Y:S06]  /*0a50*/  @!P0 BRA `(.L_x_9) ;  /* 0x00000000003c8947 */ /* 0x000fec0003800000 */
[----:B-1----:R-:W-:Y:S01]  /*0a60*/  SHF.R.U64 R9, R28, 0x16, R29 ;  /* 0x000000161c097819 */ /* 0x002fe2000000121d */
[----:B------:R-:W-:Y:S01]  /*0a70*/  IMAD R8, R6, 0x2, R31 ;  /* 0x0000000206087824 */ /* 0x000fe200078e021f */
[--C-:B------:R-:W-:Y:S01]  /*0a80*/  SHF.R.U64 R7, R28, 0xb, R29.reuse ;  /* 0x0000000b1c077819 */ /* 0x100fe2000000121d */
[----:B------:R-:W-:Y:S01]  /*0a90*/  VIADD R6, R6, 0x4 ;  /* 0x0000000406067836 */ /* 0x000fe20000000000 */
[----:B------:R-:W-:Y:S02]  /*0aa0*/  SHF.R.U32.HI R11, RZ, 0x1, R29 ;  /* 0x00000001ff0b7819 */ /* 0x000fe4000001161d */
[----:B------:R-:W-:Y:S02]  /*0ab0*/  LOP3.LUT R5, R28, 0x7ff, RZ, 0xc0, !PT ;  /* 0x000007ff1c057812 */ /* 0x000fe400078ec0ff */
[----:B------:R-:W-:Y:S02]  /*0ac0*/  LOP3.LUT R9, R9, 0x7ff, RZ, 0xc0, !PT ;  /* 0x000007ff09097812 */ /* 0x000fe400078ec0ff */
[----:B------:R-:W-:Y:S01]  /*0ad0*/  LOP3.LUT R7, R7, 0x7ff, RZ, 0xc0, !PT ;  /* 0x000007ff07077812 */ /* 0x000fe200078ec0ff */
[----:B------:R0:W-:Y:S01]  /*0ae0*/  STL.U16 [R8], R5 ;  /* 0x0000000508007387 */ /* 0x0001e20000100400 */
[----:B------:R-:W-:-:S02]  /*0af0*/  LOP3.LUT R11, R11, 0x7ff, RZ, 0xc0, !PT ;  /* 0x000007ff0b0b7812 */ /* 0x000fc400078ec0ff */
[----:B------:R-:W-:Y:S01]  /*0b00*/  SHF.R.U32.HI R28, RZ, 0xc, R29 ;  /* 0x0000000cff1c7819 */ /* 0x000fe2000001161d */
[----:B------:R0:W-:Y:S01]  /*0b10*/  STL.U16 [R8+0x4], R9 ;  /* 0x0000040908007387 */ /* 0x0001e20000100400 */
[----:B------:R-:W-:-:S03]  /*0b20*/  IMAD.MOV.U32 R29, RZ, RZ, RZ ;  /* 0x000000ffff1d7224 */ /* 0x000fc600078e00ff */
[----:B------:R0:W-:Y:S04]  /*0b30*/  STL.U16 [R8+0x2], R7 ;  /* 0x0000020708007387 */ /* 0x0001e80000100400 */
[----:B------:R0:W-:Y:S02]  /*0b40*/  STL.U16 [R8+0x6], R11 ;  /* 0x0000060b08007387 */ /* 0x0001e40000100400 */
.L_x_9:
[----:B------:R-:W-:Y:S05]  /*0b50*/  @!P1 BRA `(.L_x_6) ;  /* 0x00000000003c9947 */ /* 0x000fea0003800000 */
[----:B------:R-:W-:Y:S02]  /*0b60*/  ISETP.NE.AND P0, PT, R12, 0x1, PT ;  /* 0x000000010c00780c */ /* 0x000fe40003f05270 */
[----:B------:R-:W-:-:S04]  /*0b70*/  LOP3.LUT R4, R4, 0x1, RZ, 0xc0, !PT ;  /* 0x0000000104047812 */ /* 0x000fc800078ec0ff */
[----:B------:R-:W-:-:S07]  /*0b80*/  ISETP.NE.U32.AND P1, PT, R4, 0x1, PT ;  /* 0x000000010400780c */ /* 0x000fce0003f25070 */
[----:B------:R-:W-:Y:S06]  /*0b90*/  @!P0 BRA `(.L_x_10) ;  /* 0x0000000000208947 */ /* 0x000fec0003800000 */
[----:B01----:R-:W-:Y:S01]  /*0ba0*/  SHF.R.U64 R7, R28, 0xb, R29 ;  /* 0x0000000b1c077819 */ /* 0x003fe2000000121d */
[----:B------:R-:W-:Y:S01]  /*0bb0*/  IMAD R5, R6, 0x2, R31 ;  /* 0x0000000206057824 */ /* 0x000fe200078e021f */
[----:B------:R-:W-:Y:S01]  /*0bc0*/  LOP3.LUT R4, R28, 0x7ff, RZ, 0xc0, !PT ;  /* 0x000007ff1c047812 */ /* 0x000fe200078ec0ff */
[----:B------:R-:W-:Y:S01]  /*0bd0*/  VIADD R6, R6, 0x2 ;  /* 0x0000000206067836 */ /* 0x000fe20000000000 */
[----:B------:R-:W-:Y:S02]  /*0be0*/  LOP3.LUT R8, R7, 0x7ff, RZ, 0xc0, !PT ;  /* 0x000007ff07087812 */ /* 0x000fe400078ec0ff */
[----:B------:R-:W-:Y:S01]  /*0bf0*/  SHF.R.U64 R28, R28, 0x16, R29 ;  /* 0x000000161c1c7819 */ /* 0x000fe2000000121d */
[----:B------:R2:W-:Y:S04]  /*0c00*/  STL.U16 [R5], R4 ;  /* 0x0000000405007387 */ /* 0x0005e80000100400 */
[----:B------:R2:W-:Y:S02]  /*0c10*/  STL.U16 [R5+0x2], R8 ;  /* 0x0000020805007387 */ /* 0x0005e40000100400 */
.L_x_10:
[----:B0-2---:R-:W-:Y:S01]  /*0c20*/  @!P1 IMAD R5, R6, 0x2, R31 ;  /* 0x0000000206059824 */ /* 0x005fe200078e021f */
[----:B------:R-:W-:-:S05]  /*0c30*/  @!P1 LOP3.LUT R4, R28, 0x7ff, RZ, 0xc0, !PT ;  /* 0x000007ff1c049812 */ /* 0x000fca00078ec0ff */
[----:B------:R2:W-:Y:S02]  /*0c40*/  @!P1 STL.U16 [R5], R4 ;  /* 0x0000000405009387 */ /* 0x0005e40000100400 */
.L_x_6:
[----:B--2---:R-:W2:Y:S01]  /*0c50*/  LDL.U16 R4, [R1+0x260] ;  /* 0x0002600001047983 */ /* 0x004ea20000100400 */
[----:B------:R-:W3:Y:S01]  /*0c60*/  LDCU.128 UR4, c[0x3][0x5a80] ;  /* 0x00cb5000ff0477ac */ /* 0x000ee20008000c00 */
[----:B------:R-:W4:Y:S02]  /*0c70*/  LDC.64 R30, c[0x3][0x5ab0] ;  /* 0x00d6ac00ff1e7b82 */ /* 0x000f240000000a00 */
[----:B------:R-:W5:Y:S04]  /*0c80*/  LDL.U16 R6, [R1+0x260] ;  /* 0x0002600001067983 */ /* 0x000f680000100400 */
[----:B0-----:R-:W3:Y:S02]  /*0c90*/  LDL.U16 R5, [R1+0x260] ;  /* 0x0002600001057983 */ /* 0x001ee40000100400 */
[----:B------:R-:W0:Y:S02]  /*0ca0*/  LDC.64 R32, c[0x3][0x5ab8] ;  /* 0x00d6ae00ff207b82 */ /* 0x000e240000000a00 */
[----:B-1----:R-:W4:Y:S04]  /*0cb0*/  LDL.U16 R8, [R1+0x260] ;  /* 0x0002600001087983 */ /* 0x002f280000100400 */
[----:B------:R-:W-:Y:S04]  /*0cc0*/  STL.128 [R1], RZ ;  /* 0x000000ff01007387 */ /* 0x000fe80000100c00 */
[----:B------:R-:W4:Y:S04]  /*0cd0*/  LDL.U16 R9, [R1+0x260] ;  /* 0x0002600001097983 */ /* 0x000f280000100400 */
[----:B------:R-:W4:Y:S04]  /*0ce0*/  LDL.U16 R12, [R1+0x268] ;  /* 0x00026800010c7983 */ /* 0x000f280000100400 */
[----:B------:R-:W4:Y:S04]  /*0cf0*/  LDL.U16 R16, [R1+0x26a] ;  /* 0x00026a0001107983 */ /* 0x000f280000100400 */
[----:B------:R-:W4:Y:S04]  /*0d00*/  LDL.U16 R20, [R1+0x262] ;  /* 0x0002620001147983 */ /* 0x000f280000100400 */
[----:B------:R-:W4:Y:S04]  /*0d10*/  LDL.U16 R15, [R1+0x268] ;  /* 0x00026800010f7983 */ /* 0x000f280000100400 */
[----:B------:R-:W4:Y:S01]  /*0d20*/  LDL.U16 R19, [R1+0x26a] ;  /* 0x00026a0001137983 */ /* 0x000f220000100400 */
[----:B--2---:R-:W-:-:S04]  /*0d30*/  SHF.R.U32.HI R4, RZ, 0xa, R4 ;  /* 0x0000000aff047819 */ /* 0x004fc80000011604 */
[----:B------:R-:W-:Y:S02]  /*0d40*/  LOP3.LUT R4, R4, 0x1, RZ, 0xc0, !PT ;  /* 0x0000000104047812 */ /* 0x000fe400078ec0ff */
[----:B-----5:R-:W-:Y:S02]  /*0d50*/  SHF.R.U32.HI R6, RZ, 0x2, R6 ;  /* 0x00000002ff067819 */ /* 0x020fe40000011606 */
[----:B------:R-:W-:Y:S02]  /*0d60*/  ISETP.NE.U32.AND P0, PT, R4, 0x1, PT ;  /* 0x000000010400780c */ /* 0x000fe40003f05070 */
[----:B------:R-:W-:-:S04]  /*0d70*/  LOP3.LUT R6, R6, 0x1, RZ, 0xc0, !PT ;  /* 0x0000000106067812 */ /* 0x000fc800078ec0ff */
[----:B------:R-:W-:Y:S02]  /*0d80*/  ISETP.NE.U32.AND P2, PT, R6, 0x1, PT ;  /* 0x000000010600780c */ /* 0x000fe40003f45070 */
[----:B---3--:R-:W-:Y:S01]  /*0d90*/  SHF.R.U32.HI R5, RZ, 0x9, R5 ;  /* 0x00000009ff057819 */ /* 0x008fe20000011605 */
[----:B------:R-:W2:Y:S04]  /*0da0*/  LDL.U16 R6, [R1+0x260] ;  /* 0x0002600001067983 */ /* 0x000ea80000100400 */
[----:B------:R-:W3:Y:S06]  /*0db0*/  @!P0 LDL.U8 R4, [R1] ;  /* 0x0000000001048983 */ /* 0x000eec0000100000 */
[----:B------:R-:W5:Y:S01]  /*0dc0*/  @!P2 LDL.U8 R7, [R1+0x1] ;  /* 0x000001000107a983 */ /* 0x000f620000100000 */
[----:B------:R-:W-:-:S02]  /*0dd0*/  LOP3.LUT R5, R5, 0x1, RZ, 0xc0, !PT ;  /* 0x0000000105057812 */ /* 0x000fc400078ec0ff */
[----:B----4-:R-:W-:Y:S02]  /*0de0*/  SHF.R.U32.HI R8, RZ, 0x1, R8 ;  /* 0x00000001ff087819 */ /* 0x010fe40000011608 */
[----:B------:R-:W-:Y:S02]  /*0df0*/  ISETP.NE.U32.AND P1, PT, R5, 0x1, PT ;  /* 0x000000010500780c */ /* 0x000fe40003f25070 */
[----:B------:R-:W-:Y:S01]  /*0e00*/  LOP3.LUT R8, R8, 0x1, RZ, 0xc0, !PT ;  /* 0x0000000108087812 */ /* 0x000fe200078ec0ff */
[----:B------:R-:W4:Y:S03]  /*0e10*/  LDL.U16 R5, [R1+0x260] ;  /* 0x0002600001057983 */ /* 0x000f260000100400 */
[----:B------:R-:W-:Y:S02]  /*0e20*/  ISETP.NE.U32.AND P3, PT, R8, 0x1, PT ;  /* 0x000000010800780c */ /* 0x000fe40003f65070 */
[----:B---3--:R-:W-:-:S05]  /*0e30*/  @!P0 LOP3.LUT R4, R4, 0x80, RZ, 0xfc, !PT ;  /* 0x0000008004048812 */ /* 0x008fca00078efcff */
[----:B------:R1:W-:Y:S04]  /*0e40*/  @!P0 STL.U8 [R1], R4 ;  /* 0x0000000401008387 */ /* 0x0003e80000100000 */
[----:B------:R-:W1:Y:S01]  /*0e50*/  @!P1 LDL.U8 R10, [R1] ;  /* 0x00000000010a9983 */ /* 0x000e620000100000 */
[----:B-----5:R-:W-:Y:S02]  /*0e60*/  @!P2 LOP3.LUT R8, R7, 0x80, RZ, 0xfc, !PT ;  /* 0x000000800708a812 */ /* 0x020fe400078efcff */
[----:B--2---:R-:W-:Y:S01]  /*0e70*/  SHF.R.U32.HI R6, RZ, 0x8, R6 ;  /* 0x00000008ff067819 */ /* 0x004fe20000011606 */
[----:B------:R-:W2:Y:S04]  /*0e80*/  LDL.U16 R7, [R1+0x262] ;  /* 0x0002620001077983 */ /* 0x000ea80000100400 */
[----:B------:R3:W-:Y:S04]  /*0e90*/  @!P2 STL.U8 [R1+0x1], R8 ;  /* 0x000001080100a387 */ /* 0x0007e80000100000 */
[----:B------:R-:W3:Y:S01]  /*0ea0*/  @!P3 LDL.U8 R11, [R1+0x1] ;  /* 0x00000100010bb983 */ /* 0x000ee20000100000 */
[----:B------:R-:W-:-:S04]  /*0eb0*/  LOP3.LUT R6, R6, 0x1, RZ, 0xc0, !PT ;  /* 0x0000000106067812 */ /* 0x000fc800078ec0ff */
[----:B------:R-:W-:Y:S02]  /*0ec0*/  ISETP.NE.U32.AND P0, PT, R6, 0x1, PT ;  /* 0x000000010600780c */ /* 0x000fe40003f05070 */
[----:B------:R-:W-:Y:S01]  /*0ed0*/  LOP3.LUT R9, R9, 0x1, RZ, 0xc0, !PT ;  /* 0x0000000109097812 */ /* 0x000fe200078ec0ff */
[----:B------:R-:W5:Y:S03]  /*0ee0*/  LDL.U16 R6, [R1+0x260] ;  /* 0x0002600001067983 */ /* 0x000f660000100400 */
[----:B------:R-:W-:Y:S02]  /*0ef0*/  ISETP.NE.U32.AND P2, PT, R9, 0x1, PT ;  /* 0x000000010900780c */ /* 0x000fe40003f45070 */
[----:B-1----:R-:W-:-:S05]  /*0f00*/  @!P1 LOP3.LUT R4, R10, 0x40, RZ, 0xfc, !PT ;  /* 0x000000400a049812 */ /* 0x002fca00078efcff */
[----:B------:R1:W-:Y:S04]  /*0f10*/  @!P1 STL.U8 [R1], R4 ;  /* 0x0000000401009387 */ /* 0x0003e80000100000 */
[----:B------:R-:W1:Y:S01]  /*0f20*/  @!P0 LDL.U8 R9, [R1] ;  /* 0x0000000001098983 */ /* 0x000e620000100000 */
[----:B---3--:R-:W-:Y:S02]  /*0f30*/  @!P3 LOP3.LUT R8, R11, 0x40, RZ, 0xfc, !PT ;  /* 0x000000400b08b812 */ /* 0x008fe400078efcff */
[----:B----4-:R-:W-:Y:S01]  /*0f40*/  SHF.R.U32.HI R5, RZ, 0x7, R5 ;  /* 0x00000007ff057819 */ /* 0x010fe20000011605 */
[----:B------:R-:W3:Y:S04]  /*0f50*/  LDL.U16 R11, [R1+0x266] ;  /* 0x00026600010b7983 */ /* 0x000ee80000100400 */
[----:B------:R4:W-:Y:S04]  /*0f60*/  @!P3 STL.U8 [R1+0x1], R8 ;  /* 0x000001080100b387 */ /* 0x0009e80000100000 */
[----:B------:R-:W4:Y:S01]  /*0f70*/  @!P2 LDL.U8 R10, [R1+0x1] ;  /* 0x00000100010aa983 */ /* 0x000f220000100000 */
[----:B------:R-:W-:-:S02]  /*0f80*/  LOP3.LUT R5, R5, 0x1, RZ, 0xc0, !PT ;  /* 0x0000000105057812 */ /* 0x000fc400078ec0ff */
[----:B--2---:R-:W-:Y:S02]  /*0f90*/  SHF.R.U32.HI R7, RZ, 0xa, R7 ;  /* 0x0000000aff077819 */ /* 0x004fe40000011607 */
[----:B------:R-:W-:Y:S02]  /*0fa0*/  ISETP.NE.U32.AND P1, PT, R5, 0x1, PT ;  /* 0x000000010500780c */ /* 0x000fe40003f25070 */
[----:B------:R-:W-:Y:S01]  /*0fb0*/  LOP3.LUT R7, R7, 0x1, RZ, 0xc0, !PT ;  /* 0x0000000107077812 */ /* 0x000fe200078ec0ff */
[----:B------:R-:W2:Y:S03]  /*0fc0*/  LDL.U16 R5, [R1+0x260] ;  /* 0x0002600001057983 */ /* 0x000ea60000100400 */
[----:B------:R-:W-:Y:S02]  /*0fd0*/  ISETP.NE.U32.AND P3, PT, R7, 0x1, PT ;  /* 0x000000010700780c */ /* 0x000fe40003f65070 */
[----:B-1----:R-:W-:-:S02]  /*0fe0*/  @!P0 LOP3.LUT R4, R9, 0x20, RZ, 0xfc, !PT ;  /* 0x0000002009048812 */ /* 0x002fc400078efcff */
[----:B------:R-:W3:Y:S04]  /*0ff0*/  LDL.U16 R9, [R1+0x262] ;  /* 0x0002620001097983 */ /* 0x000ee80000100400 */
[----:B------:R1:W-:Y:S04]  /*1000*/  @!P0 STL.U8 [R1], R4 ;  /* 0x0000000401008387 */ /* 0x0003e80000100000 */
[----:B------:R-:W1:Y:S01]  /*1010*/  @!P1 LDL.U8 R7, [R1] ;  /* 0x0000000001079983 */ /* 0x000e620000100000 */
[----:B----4-:R-:W-:-:S05]  /*1020*/  @!P2 LOP3.LUT R8, R10, 0x20, RZ, 0xfc, !PT ;  /* 0x000000200a08a812 */ /* 0x010fca00078efcff */
[----:B------:R4:W-:Y:S04]  /*1030*/  @!P2 STL.U8 [R1+0x1], R8 ;  /* 0x000001080100a387 */ /* 0x0009e80000100000 */
[----:B------:R-:W4:Y:S01]  /*1040*/  @!P3 LDL.U8 R10, [R1+0x1] ;  /* 0x00000100010ab983 */ /* 0x000f220000100000 */
[----:B-----5:R-:W-:-:S04]  /*1050*/  SHF.R.U32.HI R6, RZ, 0x6, R6 ;  /* 0x00000006ff067819 */ /* 0x020fc80000011606 */
[----:B------:R-:W-:-:S04]  /*1060*/  LOP3.LUT R6, R6, 0x1, RZ, 0xc0, !PT ;  /* 0x0000000106067812 */ /* 0x000fc800078ec0ff */
[----:B------:R-:W-:Y:S02]  /*1070*/  ISETP.NE.U32.AND P0, PT, R6, 0x1, PT ;  /* 0x000000010600780c */ /* 0x000fe40003f05070 */
[----:B--2---:R-:W-:Y:S01]  /*1080*/  SHF.R.U32.HI R5, RZ, 0x5, R5 ;  /* 0x00000005ff057819 */ /* 0x004fe20000011605 */
[----:B------:R-:W2:Y:S01]  /*1090*/  LDL.U16 R6, [R1+0x260] ;  /* 0x0002600001067983 */ /* 0x000ea20000100400 */
[----:B---3--:R-:W-:-:S04]  /*10a0*/  SHF.R.U32.HI R9, RZ, 0x9, R9 ;  /* 0x00000009ff097819 */ /* 0x008fc80000011609 */
[----:B------:R-:W-:Y:S02]  /*10b0*/  LOP3.LUT R9, R9, 0x1, RZ, 0xc0, !PT ;  /* 0x0000000109097812 */ /* 0x000fe400078ec0ff */
[----:B-1----:R-:W-:Y:S02]  /*10c0*/  @!P1 LOP3.LUT R4, R7, 0x10, RZ, 0xfc, !PT ;  /* 0x0000001007049812 */ /* 0x002fe400078efcff */
[----:B------:R-:W3:Y:S01]  /*10d0*/  LDL.U16 R7, [R1+0x262] ;  /* 0x0002620001077983 */ /* 0x000ee20000100400 */
[----:B------:R-:W-:-:S03]  /*10e0*/  ISETP.NE.U32.AND P2, PT, R9, 0x1, PT ;  /* 0x000000010900780c */ /* 0x000fc60003f45070 */
[----:B------:R1:W-:Y:S04]  /*10f0*/  @!P1 STL.U8 [R1], R4 ;  /* 0x0000000401009387 */ /* 0x0003e80000100000 */
[----:B------:R-:W1:Y:S01]  /*1100*/  @!P0 LDL.U8 R9, [R1] ;  /* 0x0000000001098983 */ /* 0x000e620000100000 */
[----:B----4-:R-:W-:-:S05]  /*1110*/  @!P3 LOP3.LUT R8, R10, 0x10, RZ, 0xfc, !PT ;  /* 0x000000100a08b812 */ /* 0x010fca00078efcff */
[----:B------:R4:W-:Y:S04]  /*1120*/  @!P3 STL.U8 [R1+0x1], R8 ;  /* 0x000001080100b387 */ /* 0x0009e80000100000 */
[----:B------:R-:W4:Y:S01]  /*1130*/  @!P2 LDL.U8 R10, [R1+0x1] ;  /* 0x00000100010aa983 */ /* 0x000f220000100000 */
        /* <DEDUP_REMOVED lines=9> */
[----:B------:R-:W-:Y:S04]  /*11d0*/  @!P0 STL.U8 [R1], R4 ;  /* 0x0000000401008387 */ /* 0x000fe80000100000 */
[----:B------:R-:W5:Y:S01]  /*11e0*/  @!P1 LDL.U8 R7, [R1] ;  /* 0x0000000001079983 */ /* 0x000f620000100000 */
[----:B----4-:R-:W-:-:S05]  /*11f0*/  @!P2 LOP3.LUT R8, R10, 0x8, RZ, 0xfc, !PT ;  /* 0x000000080a08a812 */ /* 0x010fca00078efcff */
[----:B------:R1:W-:Y:S04]  /*1200*/  @!P2 STL.U8 [R1+0x1], R8 ;  /* 0x000001080100a387 */ /* 0x0003e80000100000 */
[----:B------:R-:W4:Y:S01]  /*1210*/  @!P3 LDL.U8 R10, [R1+0x1] ;  /* 0x00000100010ab983 */ /* 0x000f220000100000 */
[----:B------:R-:W-:-:S04]  /*1220*/  LOP3.LUT R6, R6, 0x1, RZ, 0xc0, !PT ;  /* 0x0000000106067812 */ /* 0x000fc800078ec0ff */
[----:B------:R-:W-:Y:S01]  /*1230*/  ISETP.NE.U32.AND P0, PT, R6, 0x1, PT ;  /* 0x000000010600780c */ /* 0x000fe20003f05070 */
[----:B-1----:R-:W2:Y:S01]  /*1240*/  LDL.U16 R8, [R1+0x262] ;  /* 0x0002620001087983 */ /* 0x002ea20000100400 */
[----:B---3--:R-:W-:-:S04]  /*1250*/  SHF.R.U32.HI R9, RZ, 0x7, R9 ;  /* 0x00000007ff097819 */ /* 0x008fc80000011609 */
[----:B------:R-:W-:Y:S02]  /*1260*/  LOP3.LUT R9, R9, 0x1, RZ, 0xc0, !PT ;  /* 0x0000000109097812 */ /* 0x000fe400078ec0ff */
[----:B-----5:R-:W-:Y:S02]  /*1270*/  @!P1 LOP3.LUT R4, R7, 0x4, RZ, 0xfc, !PT ;  /* 0x0000000407049812 */ /* 0x020fe400078efcff */
[----:B------:R-:W3:Y:S01]  /*1280*/  LDL.U16 R7, [R1+0x262] ;  /* 0x0002620001077983 */ /* 0x000ee20000100400 */
[----:B------:R-:W-:-:S03]  /*1290*/  ISETP.NE.U32.AND P2, PT, R9, 0x1, PT ;  /* 0x000000010900780c */ /* 0x000fc60003f45070 */
[----:B------:R1:W-:Y:S04]  /*12a0*/  @!P1 STL.U8 [R1], R4 ;  /* 0x0000000401009387 */ /* 0x0003e80000100000 */
[----:B------:R-:W1:Y:S01]  /*12b0*/  @!P0 LDL.U8 R13, [R1] ;  /* 0x00000000010d8983 */ /* 0x000e620000100000 */
[----:B----4-:R-:W-:Y:S02]  /*12c0*/  @!P3 LOP3.LUT R6, R10, 0x4, RZ, 0xfc, !PT ;  /* 0x000000040a06b812 */ /* 0x010fe400078efcff */
[----:B--2---:R-:W-:Y:S01]  /*12d0*/  SHF.R.U32.HI R5, RZ, 0x3, R5 ;  /* 0x00000003ff057819 */ /* 0x004fe20000011605 */
[----:B------:R-:W2:Y:S04]  /*12e0*/  LDL.U16 R9, [R1+0x264] ;  /* 0x0002640001097983 */ /* 0x000ea80000100400 */
[----:B------:R4:W-:Y:S04]  /*12f0*/  @!P3 STL.U8 [R1+0x1], R6 ;  /* 0x000001060100b387 */ /* 0x0009e80000100000 */
[----:B------:R-:W4:Y:S01]  /*1300*/  @!P2 LDL.U8 R14, [R1+0x1] ;  /* 0x00000100010ea983 */ /* 0x000f220000100000 */
[----:B------:R-:W-:-:S03]  /*1310*/  LOP3.LUT R5, R5, 0x1, RZ, 0xc0, !PT ;  /* 0x0000000105057812 */ /* 0x000fc600078ec0ff */
[----:B------:R-:W5:Y:S01]  /*1320*/  LDL.U16 R10, [R1+0x264] ;  /* 0x00026400010a7983 */ /* 0x000f620000100400 */
[----:B------:R-:W-:Y:S02]  /*1330*/  ISETP.NE.U32.AND P3, PT, R5, 0x1, PT ;  /* 0x000000010500780c */ /* 0x000fe40003f65070 */
[----:B---3--:R-:W-:-:S04]  /*1340*/  SHF.R.U32.HI R7, RZ, 0x6, R7 ;  /* 0x00000006ff077819 */ /* 0x008fc80000011607 */
[----:B------:R-:W-:Y:S02]  /*1350*/  LOP3.LUT R7, R7, 0x1, RZ, 0xc0, !PT ;  /* 0x0000000107077812 */ /* 0x000fe400078ec0ff */
[----:B-1----:R-:W-:Y:S02]  /*1360*/  @!P0 LOP3.LUT R4, R13, 0x2, RZ, 0xfc, !PT ;  /* 0x000000020d048812 */ /* 0x002fe400078efcff */
[----:B------:R-:W-:Y:S01]  /*1370*/  ISETP.NE.U32.AND P4, PT, R7, 0x1, PT ;  /* 0x000000010700780c */ /* 0x000fe20003f85070 */
[----:B------:R-:W3:Y:S04]  /*1380*/  LDL.U16 R13, [R1+0x266] ;  /* 0x00026600010d7983 */ /* 0x000ee80000100400 */
[----:B------:R-:W3:Y:S04]  /*1390*/  LDL.U16 R7, [R1+0x26a] ;  /* 0x00026a0001077983 */ /* 0x000ee80000100400 */
[----:B------:R1:W-:Y:S01]  /*13a0*/  @!P0 STL.U8 [R1], R4 ;  /* 0x0000000401008387 */ /* 0x0003e20000100000 */
[----:B----4-:R-:W-:-:S03]  /*13b0*/  @!P2 LOP3.LUT R6, R14, 0x2, RZ, 0xfc, !PT ;  /* 0x000000020e06a812 */ /* 0x010fc600078efcff */
[----:B------:R-:W4:Y:S04]  /*13c0*/  @!P3 LDL.U8 R17, [R1] ;  /* 0x000000000111b983 */ /* 0x000f280000100000 */
[----:B------:R0:W-:Y:S04]  /*13d0*/  @!P2 STL.U8 [R1+0x1], R6 ;  /* 0x000001060100a387 */ /* 0x0001e80000100000 */
[----:B------:R-:W0:Y:S01]  /*13e0*/  @!P4 LDL.U8 R18, [R1+0x1] ;  /* 0x000001000112c983 */ /* 0x000e220000100000 */
[----:B------:R-:W-:Y:S02]  /*13f0*/  SHF.R.U32.HI R8, RZ, 0x5, R8 ;  /* 0x00000005ff087819 */ /* 0x000fe40000011608 */
[----:B--2---:R-:W-:-:S02]  /*1400*/  SHF.R.U32.HI R9, RZ, 0x8, R9 ;  /* 0x00000008ff097819 */ /* 0x004fc40000011609 */
[----:B------:R-:W-:Y:S02]  /*1410*/  LOP3.LUT R8, R8, 0x1, RZ, 0xc0, !PT ;  /* 0x0000000108087812 */ /* 0x000fe400078ec0ff */
[----:B------:R-:W-:Y:S02]  /*1420*/  LOP3.LUT R9, R9, 0x1, RZ, 0xc0, !PT ;  /* 0x0000000109097812 */ /* 0x000fe400078ec0ff */
[----:B------:R-:W-:Y:S02]  /*1430*/  ISETP.NE.U32.AND P5, PT, R8, 0x1, PT ;  /* 0x000000010800780c */ /* 0x000fe40003fa5070 */
[----:B------:R-:W-:Y:S02]  /*1440*/  ISETP.NE.U32.AND P6, PT, R9, 0x1, PT ;  /* 0x000000010900780c */ /* 0x000fe40003fc5070 */
[----:B------:R-:W-:Y:S01]  /*1450*/  SHF.R.U32.HI R12, RZ, 0x6, R12 ;  /* 0x00000006ff0c7819 */ /* 0x000fe2000001160c */
[----:B------:R-:W2:Y:S01]  /*1460*/  LDL.U16 R9, [R1+0x264] ;  /* 0x0002640001097983 */ /* 0x000ea20000100400 */
[----:B------:R-:W-:-:S02]  /*1470*/  SHF.R.U32.HI R11, RZ, 0x3, R11 ;  /* 0x00000003ff0b7819 */ /* 0x000fc4000001160b */
[----:B-----5:R-:W-:Y:S02]  /*1480*/  LOP3.LUT R10, R10, 0x1, RZ, 0xc0, !PT ;  /* 0x000000010a0a7812 */ /* 0x020fe400078ec0ff */
[----:B-1----:R-:W-:Y:S02]  /*1490*/  LOP3.LUT R4, R12, 0x1, RZ, 0xc0, !PT ;  /* 0x000000010c047812 */ /* 0x002fe400078ec0ff */
[----:B------:R-:W-:Y:S01]  /*14a0*/  LOP3.LUT R11, R11, 0x1, RZ, 0xc0, !PT ;  /* 0x000000010b0b7812 */ /* 0x000fe200078ec0ff */
[----:B------:R-:W5:Y:S01]  /*14b0*/  @!P5 LDL.U8 R5, [R1+0x2] ;  /* 0x000002000105d983 */ /* 0x000f620000100000 */
[----:B------:R-:W-:Y:S02]  /*14c0*/  ISETP.NE.U32.AND P0, PT, R10, 0x1, PT ;  /* 0x000000010a00780c */ /* 0x000fe40003f05070 */
[----:B------:R-:W-:Y:S01]  /*14d0*/  ISETP.NE.U32.AND P2, PT, R4, 0x1, PT ;  /* 0x000000010400780c */ /* 0x000fe20003f45070 */
[----:B------:R-:W5:Y:S01]  /*14e0*/  @!P6 LDL.U8 R8, [R1+0x3] ;  /* 0x000003000108e983 */ /* 0x000f620000100000 */
[----:B------:R-:W-:-:S02]  /*14f0*/  ISETP.NE.U32.AND P1, PT, R11, 0x1, PT ;  /* 0x000000010b00780c */ /* 0x000fc40003f25070 */
[----:B------:R-:W-:Y:S01]  /*1500*/  SHF.R.U32.HI R16, RZ, 0x1, R16 ;  /* 0x00000001ff107819 */ /* 0x000fe20000011610 */
[----:B------:R-:W5:Y:S03]  /*1510*/  LDL.U16 R11, [R1+0x266] ;  /* 0x00026600010b7983 */ /* 0x000f660000100400 */
[----:B------:R-:W-:-:S03]  /*1520*/  LOP3.LUT R16, R16, 0x1, RZ, 0xc0, !PT ;  /* 0x0000000110107812 */ /* 0x000fc600078ec0ff */
[----:B------:R-:W5:Y:S04]  /*1530*/  @!P0 LDL.U8 R10, [R1+0x4] ;  /* 0x00000400010a8983 */ /* 0x000f680000100000 */
[----:B------:R-:W5:Y:S04]  /*1540*/  @!P1 LDL.U8 R12, [R1+0x5] ;  /* 0x00000500010c9983 */ /* 0x000f680000100000 */
[----:B------:R-:W5:Y:S01]  /*1550*/  @!P2 LDL.U8 R14, [R1+0x6] ;  /* 0x00000600010ea983 */ /* 0x000f620000100000 */
[----:B---3--:R-:W-:-:S04]  /*1560*/  SHF.R.U32.HI R7, RZ, 0x9, R7 ;  /* 0x00000009ff077819 */ /* 0x008fc80000011607 */
[----:B------:R-:W-:Y:S02]  /*1570*/  LOP3.LUT R7, R7, 0x1, RZ, 0xc0, !PT ;  /* 0x0000000107077812 */ /* 0x000fe400078ec0ff */
[----:B----4-:R-:W-:Y:S02]  /*1580*/  @!P3 LOP3.LUT R4, R17, 0x1, RZ, 0xfc, !PT ;  /* 0x000000011104b812 */ /* 0x010fe400078efcff */
[----:B------:R-:W3:Y:S04]  /*1590*/  LDL.U16 R17, [R1+0x26a] ;  /* 0x00026a0001117983 */ /* 0x000ee80000100400 */
[----:B------:R-:W-:Y:S01]  /*15a0*/  @!P3 STL.U8 [R1], R4 ;  /* 0x000000040100b387 */ /* 0x000fe20000100000 */
[----:B------:R-:W-:Y:S02]  /*15b0*/  ISETP.NE.U32.AND P3, PT, R7, 0x1, PT ;  /* 0x000000010700780c */ /* 0x000fe40003f65070 */
[----:B0-----:R-:W-:-:S05]  /*15c0*/  @!P4 LOP3.LUT R6, R18, 0x1, RZ, 0xfc, !PT ;  /* 0x000000011206c812 */ /* 0x001fca00078efcff */
[----:B------:R0:W-:Y:S01]  /*15d0*/  @!P4 STL.U8 [R1+0x1], R6 ;  /* 0x000001060100c387 */ /* 0x0001e20000100000 */
[----:B------:R-:W-:-:S05]  /*15e0*/  ISETP.NE.U32.AND P4, PT, R16, 0x1, PT ;  /* 0x000000011000780c */ /* 0x000fca0003f85070 */
[----:B------:R-:W4:Y:S01]  /*15f0*/  @!P3 LDL.U8 R16, [R1+0x7] ;  /* 0x000007000110b983 */ /* 0x000f220000100000 */
[----:B------:R-:W-:Y:S02]  /*1600*/  SHF.R.U32.HI R7, RZ, 0x4, R20 ;  /* 0x00000004ff077819 */ /* 0x000fe40000011614 */
[----:B--2---:R-:W-:Y:S01]  /*1610*/  SHF.R.U32.HI R9, RZ, 0x7, R9 ;  /* 0x00000007ff097819 */ /* 0x004fe20000011609 */
[----:B0-----:R-:W2:Y:S04]  /*1620*/  LDL.U16 R6, [R1+0x264] ;  /* 0x0002640001067983 */ /* 0x001ea80000100400 */
[----:B------:R-:W2:Y:S01]  /*1630*/  @!P4 LDL.U8 R18, [R1+0x8] ;  /* 0x000008000112c983 */ /* 0x000ea20000100000 */
[----:B-----5:R-:W-:Y:S02]  /*1640*/  @!P5 LOP3.LUT R4, R5, 0x80, RZ, 0xfc, !PT ;  /* 0x000000800504d812 */ /* 0x020fe400078efcff */
[----:B------:R-:W-:-:S02]  /*1650*/  LOP3.LUT R7, R7, 0x1, RZ, 0xc0, !PT ;  /* 0x0000000107077812 */ /* 0x000fc400078ec0ff */
[----:B------:R-:W-:Y:S01]  /*1660*/  @!P6 LOP3.LUT R8, R8, 0x80, RZ, 0xfc, !PT ;  /* 0x000000800808e812 */ /* 0x000fe200078efcff */
[----:B------:R0:W-:Y:S01]  /*1670*/  @!P5 STL.U8 [R1+0x2], R4 ;  /* 0x000002040100d387 */ /* 0x0001e20000100000 */
[----:B------:R-:W-:Y:S02]  /*1680*/  LOP3.LUT R9, R9, 0x1, RZ, 0xc0, !PT ;  /* 0x0000000109097812 */ /* 0x000fe400078ec0ff */
[----:B------:R-:W-:Y:S01]  /*1690*/  ISETP.NE.U32.AND P5, PT, R7, 0x1, PT ;  /* 0x000000010700780c */ /* 0x000fe20003fa5070 */
[----:B------:R1:W-:Y:S01]  /*16a0*/  @!P6 STL.U8 [R1+0x3], R8 ;  /* 0x000003080100e387 */ /* 0x0003e20000100000 */
[----:B------:R-:W-:Y:S02]  /*16b0*/  SHF.R.U32.HI R11, RZ, 0xa, R11 ;  /* 0x0000000aff0b7819 */ /* 0x000fe4000001160b */
[----:B------:R-:W-:Y:S02]  /*16c0*/  ISETP.NE.U32.AND P6, PT, R9, 0x1, PT ;  /* 0x000000010900780c */ /* 0x000fe40003fc5070 */
[----:B------:R-:W-:Y:S01]  /*16d0*/  SHF.R.U32.HI R13, RZ, 0x2, R13 ;  /* 0x00000002ff0d7819 */ /* 0x000fe2000001160d */
[----:B0-----:R-:W5:Y:S01]  /*16e0*/  LDL.U16 R4, [R1+0x262] ;  /* 0x0002620001047983 */ /* 0x001f620000100400 */
[----:B------:R-:W-:-:S02]  /*16f0*/  @!P0 LOP3.LUT R10, R10, 0x80, RZ, 0xfc, !PT ;  /* 0x000000800a0a8812 */ /* 0x000fc400078efcff */
[----:B------:R-:W-:Y:S01]  /*1700*/  @!P1 LOP3.LUT R12, R12, 0x80, RZ, 0xfc, !PT ;  /* 0x000000800c0c9812 */ /* 0x000fe200078efcff */
[----:B-1----:R-:W5:Y:S01]  /*1710*/  LDL.U16 R8, [R1+0x266] ;  /* 0x0002660001087983 */ /* 0x002f620000100400 */
[----:B------:R-:W-:Y:S02]  /*1720*/  LOP3.LUT R11, R11, 0x1, RZ, 0xc0, !PT ;  /* 0x000000010b0b7812 */ /* 0x000fe400078ec0ff */
[----:B------:R-:W-:Y:S01]  /*1730*/  LOP3.LUT R13, R13, 0x1, RZ, 0xc0, !PT ;  /* 0x000000010d0d7812 */ /* 0x000fe200078ec0ff */
[----:B------:R0:W-:Y:S01]  /*1740*/  @!P0 STL.U8 [R1+0x4], R10 ;  /* 0x0000040a01008387 */ /* 0x0001e20000100000 */
[----:B------:R-:W-:Y:S02]  /*1750*/  ISETP.NE.U32.AND P0, PT, R11, 0x1, PT ;  /* 0x000000010b00780c */ /* 0x000fe40003f05070 */
[----:B------:R-:W-:Y:S01]  /*1760*/  SHF.R.U32.HI R15, RZ, 0x5, R15 ;  /* 0x00000005ff0f7819 */ /* 0x000fe2000001160f */
[----:B------:R1:W-:Y:S01]  /*1770*/  @!P1 STL.U8 [R1+0x5], R12 ;  /* 0x0000050c01009387 */ /* 0x0003e20000100000 */
[----:B------:R-:W-:-:S02]  /*1780*/  ISETP.NE.U32.AND P1, PT, R13, 0x1, PT ;  /* 0x000000010d00780c */ /* 0x000fc40003f25070 */
[----:B------:R-:W-:Y:S01]  /*1790*/  @!P2 LOP3.LUT R14, R14, 0x80, RZ, 0xfc, !PT ;  /* 0x000000800e0ea812 */ /* 0x000fe200078efcff */
[----:B------:R-:W5:Y:S01]  /*17a0*/  @!P5 LDL.U8 R7, [R1+0x2] ;  /* 0x000002000107d983 */ /* 0x000f620000100000 */
[----:B------:R-:W-:-:S03]  /*17b0*/  LOP3.LUT R15, R15, 0x1, RZ, 0xc0, !PT ;  /* 0x000000010f0f7812 */ /* 0x000fc600078ec0ff */
[----:B------:R-:W5:Y:S01]  /*17c0*/  @!P6 LDL.U8 R20, [R1+0x3] ;  /* 0x000003000114e983 */ /* 0x000f620000100000 */
[----:B------:R-:W-:-:S03]  /*17d0*/  LOP3.LUT R19, R19, 0x1, RZ, 0xc0, !PT ;  /* 0x0000000113137812 */ /* 0x000fc600078ec0ff */
[----:B------:R1:W-:Y:S01]  /*17e0*/  @!P2 STL.U8 [R1+0x6], R14 ;  /* 0x0000060e0100a387 */ /* 0x0003e20000100000 */
[----:B------:R-:W-:-:S03]  /*17f0*/  ISETP.NE.U32.AND P2, PT, R15, 0x1, PT ;  /* 0x000000010f00780c */ /* 0x000fc60003f45070 */
[----:B------:R-:W5:Y:S04]  /*1800*/  LDL.U16 R9, [R1+0x266] ;  /* 0x0002660001097983 */ /* 0x000f680000100400 */
[----:B0-----:R-:W5:Y:S04]  /*1810*/  @!P0 LDL.U8 R10, [R1+0x4] ;  /* 0x00000400010a8983 */ /* 0x001f680000100000 */
[----:B-1----:R-:W5:Y:S04]  /*1820*/  @!P1 LDL.U8 R12, [R1+0x5] ;  /* 0x00000500010c9983 */ /* 0x002f680000100000 */
[----:B------:R-:W5:Y:S04]  /*1830*/  LDL.U16 R13, [R1+0x26a] ;  /* 0x00026a00010d7983 */ /* 0x000f680000100400 */
[----:B------:R-:W5:Y:S04]  /*1840*/  LDL.U16 R11, [R1+0x268] ;  /* 0x00026800010b7983 */ /* 0x000f680000100400 */
[----:B------:R-:W5:Y:S04]  /*1850*/  @!P2 LDL.U8 R23, [R1+0x6] ;  /* 0x000006000117a983 */ /* 0x000f680000100000 */
[----:B------:R-:W5:Y:S01]  /*1860*/  LDL.U16 R14, [R1+0x26c] ;  /* 0x00026c00010e7983 */ /* 0x000f620000100400 */
[----:B---3--:R-:W-:-:S04]  /*1870*/  SHF.R.U32.HI R17, RZ, 0x8, R17 ;  /* 0x00000008ff117819 */ /* 0x008fc80000011611 */
[----:B------:R-:W-:Y:S02]  /*1880*/  LOP3.LUT R17, R17, 0x1, RZ, 0xc0, !PT ;  /* 0x0000000111117812 */ /* 0x000fe400078ec0ff */
[----:B----4-:R-:W-:-:S05]  /*1890*/  @!P3 LOP3.LUT R16, R16, 0x80, RZ, 0xfc, !PT ;  /* 0x000000801010b812 */ /* 0x010fca00078efcff */
[----:B------:R-:W-:Y:S01]  /*18a0*/  @!P3 STL.U8 [R1+0x7], R16 ;  /* 0x000007100100b387 */ /* 0x000fe20000100000 */
[----:B------:R-:W-:Y:S02]  /*18b0*/  ISETP.NE.U32.AND P3, PT, R17, 0x1, PT ;  /* 0x000000011100780c */ /* 0x000fe40003f65070 */
[----:B--2---:R-:W-:-:S05]  /*18c0*/  @!P4 LOP3.LUT R18, R18, 0x80, RZ, 0xfc, !PT ;  /* 0x000000801212c812 */ /* 0x004fca00078efcff */
[----:B------:R-:W-:Y:S01]  /*18d0*/  @!P4 STL.U8 [R1+0x8], R18 ;  /* 0x000008120100c387 */ /* 0x000fe20000100000 */
[----:B------:R-:W-:-:S05]  /*18e0*/  ISETP.NE.U32.AND P4, PT, R19, 0x1, PT ;  /* 0x000000011300780c */ /* 0x000fca0003f85070 */
[----:B------:R-:W2:Y:S08]  /*18f0*/  @!P3 LDL.U8 R19, [R1+0x7] ;  /* 0x000007000113b983 */ /* 0x000eb00000100000 */
[----:B------:R-:W3:Y:S01]  /*1900*/  @!P4 LDL.U8 R24, [R1+0x8] ;  /* 0x000008000118c983 */ /* 0x000ee20000100000 */
[----:B-----5:R-:W-:-:S04]  /*1910*/  SHF.R.U32.HI R5, RZ, 0x3, R4 ;  /* 0x00000003ff057819 */ /* 0x020fc80000011604 */
[----:B------:R-:W-:Y:S02]  /*1920*/  LOP3.LUT R5, R5, 0x1, RZ, 0xc0, !PT ;  /* 0x0000000105057812 */ /* 0x000fe400078ec0ff */
[----:B------:R-:W-:Y:S02]  /*1930*/  @!P5 LOP3.LUT R4, R7, 0x40, RZ, 0xfc, !PT ;  /* 0x000000400704d812 */ /* 0x000fe400078efcff */
[----:B------:R-:W-:Y:S02]  /*1940*/  SHF.R.U32.HI R7, RZ, 0x6, R6 ;  /* 0x00000006ff077819 */ /* 0x000fe40000011606 */
[----:B------:R-:W-:Y:S01]  /*1950*/  @!P6 LOP3.LUT R6, R20, 0x40, RZ, 0xfc, !PT ;  /* 0x000000401406e812 */ /* 0x000fe200078efcff */
[----:B------:R0:W-:Y:S01]  /*1960*/  @!P5 STL.U8 [R1+0x2], R4 ;  /* 0x000002040100d387 */ /* 0x0001e20000100000 */
[----:B------:R-:W-:Y:S02]  /*1970*/  LOP3.LUT R7, R7, 0x1, RZ, 0xc0, !PT ;  /* 0x0000000107077812 */ /* 0x000fe400078ec0ff */
[----:B------:R-:W-:Y:S01]  /*1980*/  ISETP.NE.U32.AND P5, PT, R5, 0x1, PT ;  /* 0x000000010500780c */ /* 0x000fe20003fa5070 */
[----:B------:R1:W-:Y:S01]  /*1990*/  @!P6 STL.U8 [R1+0x3], R6 ;  /* 0x000003060100e387 */ /* 0x0003e20000100000 */
[----:B------:R-:W-:-:S02]  /*19a0*/  ISETP.NE.U32.AND P6, PT, R7, 0x1, PT ;  /* 0x000000010700780c */ /* 0x000fc40003fc5070 */
[----:B------:R-:W-:Y:S02]  /*19b0*/  SHF.R.U32.HI R5, RZ, 0x9, R8 ;  /* 0x00000009ff057819 */ /* 0x000fe40000011608 */
[----:B------:R-:W-:Y:S01]  /*19c0*/  SHF.R.U32.HI R9, RZ, 0x1, R9 ;  /* 0x00000001ff097819 */ /* 0x000fe20000011609 */
[----:B0-----:R-:W4:Y:S01]  /*19d0*/  LDL.U16 R4, [R1+0x262] ;  /* 0x0002620001047983 */ /* 0x001f220000100400 */
[----:B------:R-:W-:Y:S02]  /*19e0*/  @!P0 LOP3.LUT R8, R10, 0x40, RZ, 0xfc, !PT ;  /* 0x000000400a088812 */ /* 0x000fe400078efcff */
[----:B------:R-:W-:Y:S01]  /*19f0*/  LOP3.LUT R5, R5, 0x1, RZ, 0xc0, !PT ;  /* 0x0000000105057812 */ /* 0x000fe200078ec0ff */
[----:B-1----:R-:W5:Y:S01]  /*1a00*/  LDL.U16 R6, [R1+0x264] ;  /* 0x0002640001067983 */ /* 0x002f620000100400 */
[----:B------:R-:W-:Y:S02]  /*1a10*/  @!P1 LOP3.LUT R10, R12, 0x40, RZ, 0xfc, !PT ;  /* 0x000000400c0a9812 */ /* 0x000fe400078efcff */
[----:B------:R-:W-:Y:S01]  /*1a20*/  LOP3.LUT R9, R9, 0x1, RZ, 0xc0, !PT ;  /* 0x0000000109097812 */ /* 0x000fe200078ec0ff */
[----:B------:R0:W-:Y:S01]  /*1a30*/  @!P0 STL.U8 [R1+0x4], R8 ;  /* 0x0000040801008387 */ /* 0x0001e20000100000 */
[----:B------:R-:W-:-:S02]  /*1a40*/  SHF.R.U32.HI R13, RZ, 0x7, R13 ;  /* 0x00000007ff0d7819 */ /* 0x000fc4000001160d */
[----:B------:R-:W-:Y:S01]  /*1a50*/  ISETP.NE.U32.AND P0, PT, R5, 0x1, PT ;  /* 0x000000010500780c */ /* 0x000fe20003f05070 */
[----:B------:R2:W-:Y:S01]  /*1a60*/  @!P1 STL.U8 [R1+0x5], R10 ;  /* 0x0000050a01009387 */ /* 0x0005e20000100000 */
[----:B------:R-:W-:Y:S02]  /*1a70*/  SHF.R.U32.HI R11, RZ, 0x4, R11 ;  /* 0x00000004ff0b7819 */ /* 0x000fe4000001160b */
[----:B------:R-:W-:Y:S01]  /*1a80*/  ISETP.NE.U32.AND P1, PT, R9, 0x1, PT ;  /* 0x000000010900780c */ /* 0x000fe20003f25070 */
[----:B------:R-:W5:Y:S01]  /*1a90*/  @!P5 LDL.U8 R7, [R1+0x2] ;  /* 0x000002000107d983 */ /* 0x000f620000100000 */
[----:B------:R-:W-:Y:S02]  /*1aa0*/  @!P2 LOP3.LUT R12, R23, 0x40, RZ, 0xfc, !PT ;  /* 0x00000040170ca812 */ /* 0x000fe400078efcff */
[----:B------:R-:W-:Y:S01]  /*1ab0*/  LOP3.LUT R13, R13, 0x1, RZ, 0xc0, !PT ;  /* 0x000000010d0d7812 */ /* 0x000fe200078ec0ff */
[----:B------:R-:W5:Y:S01]  /*1ac0*/  @!P6 LDL.U8 R15, [R1+0x3] ;  /* 0x00000300010fe983 */ /* 0x000f620000100000 */
[----:B------:R-:W-:-:S02]  /*1ad0*/  LOP3.LUT R11, R11, 0x1, RZ, 0xc0, !PT ;  /* 0x000000010b0b7812 */ /* 0x000fc400078ec0ff */
[----:B------:R-:W-:Y:S01]  /*1ae0*/  SHF.R.U32.HI R14, RZ, 0xa, R14 ;  /* 0x0000000aff0e7819 */ /* 0x000fe2000001160e */
[----:B------:R3:W-:Y:S01]  /*1af0*/  @!P2 STL.U8 [R1+0x6], R12 ;  /* 0x0000060c0100a387 */ /* 0x0007e20000100000 */
[----:B------:R-:W-:Y:S02]  /*1b00*/  ISETP.NE.U32.AND P2, PT, R11, 0x1, PT ;  /* 0x000000010b00780c */ /* 0x000fe40003f45070 */
[----:B------:R-:W-:Y:S01]  /*1b10*/  LOP3.LUT R14, R14, 0x1, RZ, 0xc0, !PT ;  /* 0x000000010e0e7812 */ /* 0x000fe200078ec0ff */
[----:B0-----:R-:W5:Y:S04]  /*1b20*/  LDL.U16 R8, [R1+0x266] ;  /* 0x0002660001087983 */ /* 0x001f680000100400 */
[----:B------:R-:W5:Y:S04]  /*1b30*/  @!P0 LDL.U8 R16, [R1+0x4] ;  /* 0x0000040001108983 */ /* 0x000f680000100000 */
[----:B------:R-:W5:Y:S04]  /*1b40*/  @!P1 LDL.U8 R17, [R1+0x5] ;  /* 0x0000050001119983 */ /* 0x000f680000100000 */
[----:B------:R-:W5:Y:S04]  /*1b50*/  LDL.U16 R9, [R1+0x266] ;  /* 0x0002660001097983 */ /* 0x000f680000100400 */
[----:B------:R-:W5:Y:S04]  /*1b60*/  LDL.U16 R11, [R1+0x268] ;  /* 0x00026800010b7983 */ /* 0x000f680000100400 */
[----:B------:R-:W5:Y:S01]  /*1b70*/  @!P2 LDL.U8 R18, [R1+0x6] ;  /* 0x000006000112a983 */ /* 0x000f620000100000 */
[----:B--2---:R-:W-:-:S05]  /*1b80*/  @!P3 LOP3.LUT R10, R19, 0x40, RZ, 0xfc, !PT ;  /* 0x00000040130ab812 */ /* 0x004fca00078efcff */
[----:B------:R-:W-:Y:S01]  /*1b90*/  @!P3 STL.U8 [R1+0x7], R10 ;  /* 0x0000070a0100b387 */ /* 0x000fe20000100000 */
[----:B------:R-:W-:Y:S02]  /*1ba0*/  ISETP.NE.U32.AND P3, PT, R13, 0x1, PT ;  /* 0x000000010d00780c */ /* 0x000fe40003f65070 */
[----:B---3--:R-:W-:Y:S01]  /*1bb0*/  @!P4 LOP3.LUT R12, R24, 0x40, RZ, 0xfc, !PT ;  /* 0x00000040180cc812 */ /* 0x008fe200078efcff */
[----:B------:R-:W2:Y:S04]  /*1bc0*/  LDL.U16 R13, [R1+0x26a] ;  /* 0x00026a00010d7983 */ /* 0x000ea80000100400 */
[----:B------:R-:W-:Y:S01]  /*1bd0*/  @!P4 STL.U8 [R1+0x8], R12 ;  /* 0x0000080c0100c387 */ /* 0x000fe20000100000 */
[----:B------:R-:W-:-:S03]  /*1be0*/  ISETP.NE.U32.AND P4, PT, R14, 0x1, PT ;  /* 0x000000010e00780c */ /* 0x000fc60003f85070 */
[----:B------:R-:W3:Y:S04]  /*1bf0*/  LDL.U16 R14, [R1+0x26c] ;  /* 0x00026c00010e7983 */ /* 0x000ee80000100400 */
[----:B------:R-:W3:Y:S06]  /*1c00*/  @!P3 LDL.U8 R19, [R1+0x7] ;  /* 0x000007000113b983 */ /* 0x000eec0000100000 */
[----:B------:R-:W3:Y:S01]  /*1c10*/  @!P4 LDL.U8 R20, [R1+0x8] ;  /* 0x000008000114c983 */ /* 0x000ee20000100000 */
[----:B----4-:R-:W-:-:S04]  /*1c20*/  SHF.R.U32.HI R5, RZ, 0x2, R4 ;  /* 0x00000002ff057819 */ /* 0x010fc80000011604 */
[----:B------:R-:W-:Y:S02]  /*1c30*/  LOP3.LUT R5, R5, 0x1, RZ, 0xc0, !PT ;  /* 0x0000000105057812 */ /* 0x000fe400078ec0ff */
[----:B-----5:R-:W-:Y:S02]  /*1c40*/  @!P5 LOP3.LUT R4, R7, 0x20, RZ, 0xfc, !PT ;  /* 0x000000200704d812 */ /* 0x020fe400078efcff */
[----:B------:R-:W-:Y:S02]  /*1c50*/  SHF.R.U32.HI R7, RZ, 0x5, R6 ;  /* 0x00000005ff077819 */ /* 0x000fe40000011606 */
[----:B------:R-:W-:Y:S01]  /*1c60*/  @!P6 LOP3.LUT R6, R15, 0x20, RZ, 0xfc, !PT ;  /* 0x000000200f06e812 */ /* 0x000fe200078efcff */
[----:B------:R0:W-:Y:S01]  /*1c70*/  @!P5 STL.U8 [R1+0x2], R4 ;  /* 0x000002040100d387 */ /* 0x0001e20000100000 */
[----:B------:R-:W-:Y:S02]  /*1c80*/  LOP3.LUT R7, R7, 0x1, RZ, 0xc0, !PT ;  /* 0x0000000107077812 */ /* 0x000fe400078ec0ff */
[----:B------:R-:W-:Y:S01]  /*1c90*/  ISETP.NE.U32.AND P5, PT, R5, 0x1, PT ;  /* 0x000000010500780c */ /* 0x000fe20003fa5070 */
[----:B------:R1:W-:Y:S01]  /*1ca0*/  @!P6 STL.U8 [R1+0x3], R6 ;  /* 0x000003060100e387 */ /* 0x0003e20000100000 */
[----:B------:R-:W-:-:S02]  /*1cb0*/  ISETP.NE.U32.AND P6, PT, R7, 0x1, PT ;  /* 0x000000010700780c */ /* 0x000fc40003fc5070 */
        /* <DEDUP_REMOVED lines=8> */
[----:B------:R-:W-:-:S02]  /*1d40*/  ISETP.NE.U32.AND P0, PT, R5, 0x1, PT ;  /* 0x000000010500780c */ /* 0x000fc40003f05070 */
[----:B------:R-:W-:Y:S01]  /*1d50*/  SHF.R.U32.HI R11, RZ, 0x3, R11 ;  /* 0x00000003ff0b7819 */ /* 0x000fe2000001160b */
[----:B------:R-:W-:Y:S01]  /*1d60*/  @!P1 STL.U8 [R1+0x5], R10 ;  /* 0x0000050a01009387 */ /* 0x000fe20000100000 */
[----:B------:R-:W-:Y:S02]  /*1d70*/  ISETP.NE.U32.AND P1, PT, R9, 0x1, PT ;  /* 0x000000010900780c */ /* 0x000fe40003f25070 */
[----:B------:R-:W-:Y:S01]  /*1d80*/  @!P2 LOP3.LUT R12, R18, 0x20, RZ, 0xfc, !PT ;  /* 0x00000020120ca812 */ /* 0x000fe200078efcff */
[----:B------:R-:W5:Y:S01]  /*1d90*/  @!P5 LDL.U8 R7, [R1+0x2] ;  /* 0x000002000107d983 */ /* 0x000f620000100000 */
[----:B------:R-:W-:-:S03]  /*1da0*/  LOP3.LUT R11, R11, 0x1, RZ, 0xc0, !PT ;  /* 0x000000010b0b7812 */ /* 0x000fc600078ec0ff */
[----:B------:R-:W5:Y:S04]  /*1db0*/  @!P6 LDL.U8 R15, [R1+0x3] ;  /* 0x00000300010fe983 */ /* 0x000f680000100000 */
[----:B------:R1:W-:Y:S01]  /*1dc0*/  @!P2 STL.U8 [R1+0x6], R12 ;  /* 0x0000060c0100a387 */ /* 0x0003e20000100000 */
[----:B------:R-:W-:-:S03]  /*1dd0*/  ISETP.NE.U32.AND P2, PT, R11, 0x1, PT ;  /* 0x000000010b00780c */ /* 0x000fc60003f45070 */
[----:B0-----:R-:W5:Y:S04]  /*1de0*/  LDL.U16 R8, [R1+0x266] ;  /* 0x0002660001087983 */ /* 0x001f680000100400 */
[----:B------:R-:W5:Y:S04]  /*1df0*/  LDL.U16 R9, [R1+0x268] ;  /* 0x0002680001097983 */ /* 0x000f680000100400 */
[----:B------:R-:W5:Y:S04]  /*1e00*/  @!P0 LDL.U8 R16, [R1+0x4] ;  /* 0x0000040001108983 */ /* 0x000f680000100000 */
[----:B------:R-:W5:Y:S04]  /*1e10*/  @!P1 LDL.U8 R17, [R1+0x5] ;  /* 0x0000050001119983 */ /* 0x000f680000100000 */
[----:B-1----:R-:W5:Y:S04]  /*1e20*/  LDL.U16 R12, [R1+0x26a] ;  /* 0x00026a00010c7983 */ /* 0x002f680000100400 */
[----:B------:R-:W5:Y:S04]  /*1e30*/  LDL.U16 R11, [R1+0x268] ;  /* 0x00026800010b7983 */ /* 0x000f680000100400 */
[----:B------:R-:W5:Y:S01]  /*1e40*/  @!P2 LDL.U8 R18, [R1+0x6] ;  /* 0x000006000112a983 */ /* 0x000f620000100000 */
[----:B--2---:R-:W-:-:S04]  /*1e50*/  SHF.R.U32.HI R13, RZ, 0x6, R13 ;  /* 0x00000006ff0d7819 */ /* 0x004fc8000001160d */
[----:B------:R-:W-:Y:S02]  /*1e60*/  LOP3.LUT R13, R13, 0x1, RZ, 0xc0, !PT ;  /* 0x000000010d0d7812 */ /* 0x000fe400078ec0ff */
[----:B---3--:R-:W-:Y:S02]  /*1e70*/  @!P3 LOP3.LUT R10, R19, 0x20, RZ, 0xfc, !PT ;  /* 0x00000020130ab812 */ /* 0x008fe400078efcff */
[----:B------:R-:W-:-:S03]  /*1e80*/  SHF.R.U32.HI R5, RZ, 0x9, R14 ;  /* 0x00000009ff057819 */ /* 0x000fc6000001160e */
[----:B------:R-:W-:Y:S01]  /*1e90*/  @!P3 STL.U8 [R1+0x7], R10 ;  /* 0x0000070a0100b387 */ /* 0x000fe20000100000 */
[----:B------:R-:W-:Y:S02]  /*1ea0*/  ISETP.NE.U32.AND P3, PT, R13, 0x1, PT ;  /* 0x000000010d00780c */ /* 0x000fe40003f65070 */
[----:B------:R-:W-:Y:S01]  /*1eb0*/  @!P4 LOP3.LUT R14, R20, 0x20, RZ, 0xfc, !PT ;  /* 0x00000020140ec812 */ /* 0x000fe200078efcff */
[----:B------:R-:W2:Y:S01]  /*1ec0*/  LDL.U16 R13, [R1+0x26c] ;  /* 0x00026c00010d7983 */ /* 0x000ea20000100400 */
[----:B------:R-:W-:-:S03]  /*1ed0*/  LOP3.LUT R5, R5, 0x1, RZ, 0xc0, !PT ;  /* 0x0000000105057812 */ /* 0x000fc600078ec0ff */
[----:B------:R0:W-:Y:S01]  /*1ee0*/  @!P4 STL.U8 [R1+0x8], R14 ;  /* 0x0000080e0100c387 */ /* 0x0001e20000100000 */
[----:B------:R-:W-:-:S05]  /*1ef0*/  ISETP.NE.U32.AND P4, PT, R5, 0x1, PT ;  /* 0x000000010500780c */ /* 0x000fca0003f85070 */
[----:B------:R-:W3:Y:S04]  /*1f00*/  @!P3 LDL.U8 R19, [R1+0x7] ;  /* 0x000007000113b983 */ /* 0x000ee80000100000 */
[----:B0-----:R-:W3:Y:S04]  /*1f10*/  LDL.U16 R14, [R1+0x26c] ;  /* 0x00026c00010e7983 */ /* 0x001ee80000100400 */
[----:B------:R-:W3:Y:S01]  /*1f20*/  @!P4 LDL.U8 R20, [R1+0x8] ;  /* 0x000008000114c983 */ /* 0x000ee20000100000 */
[----:B----4-:R-:W-:-:S04]  /*1f30*/  SHF.R.U32.HI R5, RZ, 0x1, R4 ;  /* 0x00000001ff057819 */ /* 0x010fc80000011604 */
[----:B------:R-:W-:Y:S02]  /*1f40*/  LOP3.LUT R5, R5, 0x1, RZ, 0xc0, !PT ;  /* 0x0000000105057812 */ /* 0x000fe400078ec0ff */
[----:B-----5:R-:W-:Y:S02]  /*1f50*/  @!P5 LOP3.LUT R4, R7, 0x10, RZ, 0xfc, !PT ;  /* 0x000000100704d812 */ /* 0x020fe400078efcff */
[----:B------:R-:W-:Y:S02]  /*1f60*/  SHF.R.U32.HI R7, RZ, 0x4, R6 ;  /* 0x00000004ff077819 */ /* 0x000fe40000011606 */
[----:B------:R-:W-:Y:S01]  /*1f70*/  @!P6 LOP3.LUT R6, R15, 0x10, RZ, 0xfc, !PT ;  /* 0x000000100f06e812 */ /* 0x000fe200078efcff */
[----:B------:R-:W-:Y:S01]  /*1f80*/  @!P5 STL.U8 [R1+0x2], R4 ;  /* 0x000002040100d387 */ /* 0x000fe20000100000 */
[----:B------:R-:W-:Y:S02]  /*1f90*/  LOP3.LUT R7, R7, 0x1, RZ, 0xc0, !PT ;  /* 0x0000000107077812 */ /* 0x000fe400078ec0ff */
[----:B------:R-:W-:Y:S01]  /*1fa0*/  ISETP.NE.U32.AND P5, PT, R5, 0x1, PT ;  /* 0x000000010500780c */ /* 0x000fe20003fa5070 */
[----:B------:R0:W-:Y:S01]  /*1fb0*/  @!P6 STL.U8 [R1+0x3], R6 ;  /* 0x000003060100e387 */ /* 0x0001e20000100000 */
[----:B------:R-:W-:-:S02]  /*1fc0*/  ISETP.NE.U32.AND P6, PT, R7, 0x1, PT ;  /* 0x000000010700780c */ /* 0x000fc40003fc5070 */
[----:B------:R-:W-:Y:S02]  /*1fd0*/  SHF.R.U32.HI R5, RZ, 0x7, R8 ;  /* 0x00000007ff057819 */ /* 0x000fe40000011608 */
[----:B------:R-:W-:Y:S02]  /*1fe0*/  SHF.R.U32.HI R9, RZ, 0xa, R9 ;  /* 0x0000000aff097819 */ /* 0x000fe40000011609 */
[----:B------:R-:W-:Y:S01]  /*1ff0*/  LOP3.LUT R5, R5, 0x1, RZ, 0xc0, !PT ;  /* 0x0000000105057812 */ /* 0x000fe200078ec0ff */
[----:B0-----:R-:W4:Y:S01]  /*2000*/  LDL.U16 R6, [R1+0x264] ;  /* 0x0002640001067983 */ /* 0x001f220000100400 */
[----:B------:R-:W-:Y:S02]  /*2010*/  @!P0 LOP3.LUT R8, R16, 0x10, RZ, 0xfc, !PT ;  /* 0x0000001010088812 */ /* 0x000fe400078efcff */
[----:B------:R-:W-:Y:S01]  /*2020*/  LOP3.LUT R9, R9, 0x1, RZ, 0xc0, !PT ;  /* 0x0000000109097812 */ /* 0x000fe200078ec0ff */
[----:B------:R-:W5:Y:S01]  /*2030*/  @!P5 LDL.U8 R7, [R1+0x2] ;  /* 0x000002000107d983 */ /* 0x000f620000100000 */
[----:B------:R-:W-:-:S03]  /*2040*/  @!P1 LOP3.LUT R10, R17, 0x10, RZ, 0xfc, !PT ;  /* 0x00000010110a9812 */ /* 0x000fc600078efcff */
[----:B------:R-:W-:Y:S01]  /*2050*/  @!P0 STL.U8 [R1+0x4], R8 ;  /* 0x0000040801008387 */ /* 0x000fe20000100000 */
[----:B------:R-:W-:Y:S02]  /*2060*/  SHF.R.U32.HI R12, RZ, 0x5, R12 ;  /* 0x00000005ff0c7819 */ /* 0x000fe4000001160c */
[----:B------:R-:W-:Y:S01]  /*2070*/  ISETP.NE.U32.AND P0, PT, R5, 0x1, PT ;  /* 0x000000010500780c */ /* 0x000fe20003f05070 */
[----:B------:R0:W-:Y:S01]  /*2080*/  @!P1 STL.U8 [R1+0x5], R10 ;  /* 0x0000050a01009387 */ /* 0x0001e20000100000 */
[----:B------:R-:W-:Y:S02]  /*2090*/  SHF.R.U32.HI R11, RZ, 0x2, R11 ;  /* 0x00000002ff0b7819 */ /* 0x000fe4000001160b */
[----:B------:R-:W-:Y:S01]  /*20a0*/  ISETP.NE.U32.AND P1, PT, R9, 0x1, PT ;  /* 0x000000010900780c */ /* 0x000fe20003f25070 */
[----:B------:R-:W4:Y:S01]  /*20b0*/  LDL.U16 R5, [R1+0x262] ;  /* 0x0002620001057983 */ /* 0x000f220000100400 */
[----:B------:R-:W-:Y:S02]  /*20c0*/  @!P2 LOP3.LUT R4, R18, 0x10, RZ, 0xfc, !PT ;  /* 0x000000101204a812 */ /* 0x000fe400078efcff */
[----:B------:R-:W-:Y:S01]  /*20d0*/  LOP3.LUT R12, R12, 0x1, RZ, 0xc0, !PT ;  /* 0x000000010c0c7812 */ /* 0x000fe200078ec0ff */
[----:B------:R-:W4:Y:S01]  /*20e0*/  @!P6 LDL.U8 R15, [R1+0x3] ;  /* 0x00000300010fe983 */ /* 0x000f220000100000 */
[----:B------:R-:W-:-:S03]  /*20f0*/  LOP3.LUT R11, R11, 0x1, RZ, 0xc0, !PT ;  /* 0x000000010b0b7812 */ /* 0x000fc600078ec0ff */
[----:B------:R1:W-:Y:S01]  /*2100*/  @!P2 STL.U8 [R1+0x6], R4 ;  /* 0x000006040100a387 */ /* 0x0003e20000100000 */
[----:B------:R-:W-:-:S03]  /*2110*/  ISETP.NE.U32.AND P2, PT, R11, 0x1, PT ;  /* 0x000000010b00780c */ /* 0x000fc60003f45070 */
[----:B------:R-:W4:Y:S04]  /*2120*/  LDL.U16 R9, [R1+0x266] ;  /* 0x0002660001097983 */ /* 0x000f280000100400 */
[----:B0-----:R-:W4:Y:S04]  /*2130*/  LDL.U16 R10, [R1+0x268] ;  /* 0x00026800010a7983 */ /* 0x001f280000100400 */
[----:B------:R-:W4:Y:S04]  /*2140*/  @!P0 LDL.U8 R16, [R1+0x4] ;  /* 0x0000040001108983 */ /* 0x000f280000100000 */
[----:B------:R-:W4:Y:S04]  /*2150*/  @!P1 LDL.U8 R17, [R1+0x5] ;  /* 0x0000050001119983 */ /* 0x000f280000100000 */
[----:B------:R-:W4:Y:S04]  /*2160*/  LDL.U16 R11, [R1+0x268] ;  /* 0x00026800010b7983 */ /* 0x000f280000100400 */
[----:B------:R-:W4:Y:S01]  /*2170*/  @!P2 LDL.U8 R18, [R1+0x6] ;  /* 0x000006000112a983 */ /* 0x000f220000100000 */
[----:B--2---:R-:W-:-:S02]  /*2180*/  SHF.R.U32.HI R13, RZ, 0x8, R13 ;  /* 0x00000008ff0d7819 */ /* 0x004fc4000001160d */
[----:B---3--:R-:W-:-:S05]  /*2190*/  @!P3 LOP3.LUT R8, R19, 0x10, RZ, 0xfc, !PT ;  /* 0x000000101308b812 */ /* 0x008fca00078efcff */
[----:B------:R-:W-:Y:S01]  /*21a0*/  @!P3 STL.U8 [R1+0x7], R8 ;  /* 0x000007080100b387 */ /* 0x000fe20000100000 */
[----:B------:R-:W-:Y:S02]  /*21b0*/  ISETP.NE.U32.AND P3, PT, R12, 0x1, PT ;  /* 0x000000010c00780c */ /* 0x000fe40003f65070 */
[----:B------:R-:W-:Y:S02]  /*21c0*/  @!P4 LOP3.LUT R12, R20, 0x10, RZ, 0xfc, !PT ;  /* 0x00000010140cc812 */ /* 0x000fe400078efcff */
[----:B-1----:R-:W-:Y:S02]  /*21d0*/  LOP3.LUT R4, R13, 0x1, RZ, 0xc0, !PT ;  /* 0x000000010d047812 */ /* 0x002fe400078ec0ff */
[----:B------:R-:W2:Y:S04]  /*21e0*/  LDL.U16 R13, [R1+0x26a] ;  /* 0x00026a00010d7983 */ /* 0x000ea80000100400 */
[----:B------:R-:W-:Y:S01]  /*21f0*/  @!P4 STL.U8 [R1+0x8], R12 ;  /* 0x0000080c0100c387 */ /* 0x000fe20000100000 */
[----:B------:R-:W-:-:S03]  /*2200*/  ISETP.NE.U32.AND P4, PT, R4, 0x1, PT ;  /* 0x000000010400780c */ /* 0x000fc60003f85070 */
[----:B------:R-:W3:Y:S10]  /*2210*/  @!P3 LDL.U8 R19, [R1+0x7] ;  /* 0x000007000113b983 */ /* 0x000ef40000100000 */
[----:B------:R-:W3:Y:S01]  /*2220*/  @!P4 LDL.U8 R20, [R1+0x8] ;  /* 0x000008000114c983 */ /* 0x000ee20000100000 */
[----:B------:R-:W-:-:S04]  /*2230*/  SHF.R.U32.HI R14, RZ, 0x7, R14 ;  /* 0x00000007ff0e7819 */ /* 0x000fc8000001160e */
[----:B------:R-:W-:Y:S02]  /*2240*/  LOP3.LUT R14, R14, 0x1, RZ, 0xc0, !PT ;  /* 0x000000010e0e7812 */ /* 0x000fe400078ec0ff */
[----:B-----5:R-:W-:Y:S02]  /*2250*/  @!P5 LOP3.LUT R4, R7, 0x8, RZ, 0xfc, !PT ;  /* 0x000000080704d812 */ /* 0x020fe400078efcff */
[----:B----4-:R-:W-:-:S03]  /*2260*/  SHF.R.U32.HI R7, RZ, 0x3, R6 ;  /* 0x00000003ff077819 */ /* 0x010fc60000011606 */
[----:B------:R0:W-:Y:S01]  /*2270*/  @!P5 STL.U8 [R1+0x2], R4 ;  /* 0x000002040100d387 */ /* 0x0001e20000100000 */
[----:B------:R-:W-:Y:S02]  /*2280*/  LOP3.LUT R7, R7, 0x1, RZ, 0xc0, !PT ;  /* 0x0000000107077812 */ /* 0x000fe400078ec0ff */
[----:B------:R-:W-:Y:S01]  /*2290*/  LOP3.LUT R5, R5, 0x1, RZ, 0xc0, !PT ;  /* 0x0000000105057812 */ /* 0x000fe200078ec0ff */
[----:B0-----:R-:W4:Y:S01]  /*22a0*/  LDL.U16 R4, [R1+0x264] ;  /* 0x0002640001047983 */ /* 0x001f220000100400 */
[----:B------:R-:W-:Y:S02]  /*22b0*/  @!P6 LOP3.LUT R6, R15, 0x8, RZ, 0xfc, !PT ;  /* 0x000000080f06e812 */ /* 0x000fe400078efcff */
[----:B------:R-:W-:-:S03]  /*22c0*/  ISETP.NE.U32.AND P5, PT, R5, 0x1, PT ;  /* 0x000000010500780c */ /* 0x000fc60003fa5070 */
[----:B------:R0:W-:Y:S01]  /*22d0*/  @!P6 STL.U8 [R1+0x3], R6 ;  /* 0x000003060100e387 */ /* 0x0001e20000100000 */
[----:B------:R-:W-:Y:S02]  /*22e0*/  ISETP.NE.U32.AND P6, PT, R7, 0x1, PT ;  /* 0x000000010700780c */ /* 0x000fe40003fc5070 */
[----:B------:R-:W-:Y:S02]  /*22f0*/  SHF.R.U32.HI R9, RZ, 0x6, R9 ;  /* 0x00000006ff097819 */ /* 0x000fe40000011609 */
[----:B------:R-:W-:Y:S02]  /*2300*/  SHF.R.U32.HI R5, RZ, 0x9, R10 ;  /* 0x00000009ff057819 */ /* 0x000fe4000001160a */
[----:B------:R-:W-:-:S03]  /*2310*/  LOP3.LUT R9, R9, 0x1, RZ, 0xc0, !PT ;  /* 0x0000000109097812 */ /* 0x000fc600078ec0ff */
[----:B------:R-:W5:Y:S01]  /*2320*/  @!P5 LDL.U8 R7, [R1+0x2] ;  /* 0x000002000107d983 */ /* 0x000f620000100000 */
[----:B------:R-:W-:Y:S02]  /*2330*/  @!P0 LOP3.LUT R8, R16, 0x8, RZ, 0xfc, !PT ;  /* 0x0000000810088812 */ /* 0x000fe400078efcff */
[----:B------:R-:W-:Y:S01]  /*2340*/  LOP3.LUT R5, R5, 0x1, RZ, 0xc0, !PT ;  /* 0x0000000105057812 */ /* 0x000fe200078ec0ff */
[----:B0-----:R-:W5:Y:S01]  /*2350*/  LDL.U16 R6, [R1+0x264] ;  /* 0x0002640001067983 */ /* 0x001f620000100400 */
[----:B------:R-:W-:-:S03]  /*2360*/  @!P1 LOP3.LUT R10, R17, 0x8, RZ, 0xfc, !PT ;  /* 0x00000008110a9812 */ /* 0x000fc600078efcff */
[----:B------:R0:W-:Y:S01]  /*2370*/  @!P0 STL.U8 [R1+0x4], R8 ;  /* 0x0000040801008387 */ /* 0x0001e20000100000 */
[----:B------:R-:W-:Y:S02]  /*2380*/  SHF.R.U32.HI R11, RZ, 0x1, R11 ;  /* 0x00000001ff0b7819 */ /* 0x000fe4000001160b */
[----:B------:R-:W-:Y:S01]  /*2390*/  ISETP.NE.U32.AND P0, PT, R9, 0x1, PT ;  /* 0x000000010900780c */ /* 0x000fe20003f05070 */
[----:B------:R3:W-:Y:S01]  /*23a0*/  @!P1 STL.U8 [R1+0x5], R10 ;  /* 0x0000050a01009387 */ /* 0x0007e20000100000 */
[----:B------:R-:W-:Y:S02]  /*23b0*/  ISETP.NE.U32.AND P1, PT, R5, 0x1, PT ;  /* 0x000000010500780c */ /* 0x000fe40003f25070 */
[----:B------:R-:W-:Y:S01]  /*23c0*/  @!P2 LOP3.LUT R12, R18, 0x8, RZ, 0xfc, !PT ;  /* 0x00000008120ca812 */ /* 0x000fe200078efcff */
[----:B------:R-:W5:Y:S01]  /*23d0*/  @!P6 LDL.U8 R15, [R1+0x3] ;  /* 0x00000300010fe983 */ /* 0x000f620000100000 */
[----:B------:R-:W-:-:S03]  /*23e0*/  LOP3.LUT R11, R11, 0x1, RZ, 0xc0, !PT ;  /* 0x000000010b0b7812 */ /* 0x000fc600078ec0ff */
[----:B------:R1:W-:Y:S01]  /*23f0*/  @!P2 STL.U8 [R1+0x6], R12 ;  /* 0x0000060c0100a387 */ /* 0x0003e20000100000 */
[----:B------:R-:W-:-:S03]  /*2400*/  ISETP.NE.U32.AND P2, PT, R11, 0x1, PT ;  /* 0x000000010b00780c */ /* 0x000fc60003f45070 */
[----:B0-----:R-:W5:Y:S04]  /*2410*/  LDL.U16 R8, [R1+0x266] ;  /* 0x0002660001087983 */ /* 0x001f680000100400 */
[----:B------:R-:W5:Y:S04]  /*2420*/  LDL.U16 R9, [R1+0x268] ;  /* 0x0002680001097983 */ /* 0x000f680000100400 */
[----:B------:R-:W5:Y:S04]  /*2430*/  @!P0 LDL.U8 R16, [R1+0x4] ;  /* 0x0000040001108983 */ /* 0x000f680000100000 */
[----:B------:R-:W5:Y:S04]  /*2440*/  @!P1 LDL.U8 R17, [R1+0x5] ;  /* 0x0000050001119983 */ /* 0x000f680000100000 */
[----:B------:R-:W5:Y:S04]  /*2450*/  @!P2 LDL.U8 R18, [R1+0x6] ;  /* 0x000006000112a983 */ /* 0x000f680000100000 */
[----:B------:R-:W5:Y:S01]  /*2460*/  LDL.U16 R11, [R1+0x268] ;  /* 0x00026800010b7983 */ /* 0x000f620000100400 */
[----:B--2---:R-:W-:-:S04]  /*2470*/  SHF.R.U32.HI R13, RZ, 0x4, R13 ;  /* 0x00000004ff0d7819 */ /* 0x004fc8000001160d */
[----:B------:R-:W-:Y:S02]  /*2480*/  LOP3.LUT R13, R13, 0x1, RZ, 0xc0, !PT ;  /* 0x000000010d0d7812 */ /* 0x000fe400078ec0ff */
[----:B---3--:R-:W-:-:S05]  /*2490*/  @!P3 LOP3.LUT R10, R19, 0x8, RZ, 0xfc, !PT ;  /* 0x00000008130ab812 */ /* 0x008fca00078efcff */
[----:B------:R-:W-:Y:S01]  /*24a0*/  @!P3 STL.U8 [R1+0x7], R10 ;  /* 0x0000070a0100b387 */ /* 0x000fe20000100000 */
[----:B------:R-:W-:-:S03]  /*24b0*/  ISETP.NE.U32.AND P3, PT, R13, 0x1, PT ;  /* 0x000000010d00780c */ /* 0x000fc60003f65070 */
[----:B------:R-:W2:Y:S01]  /*24c0*/  LDL.U16 R13, [R1+0x26a] ;  /* 0x00026a00010d7983 */ /* 0x000ea20000100400 */
[----:B-1----:R-:W-:-:S05]  /*24d0*/  @!P4 LOP3.LUT R12, R20, 0x8, RZ, 0xfc, !PT ;  /* 0x00000008140cc812 */ /* 0x002fca00078efcff */
[----:B------:R-:W-:Y:S01]  /*24e0*/  @!P4 STL.U8 [R1+0x8], R12 ;  /* 0x0000080c0100c387 */ /* 0x000fe20000100000 */
[----:B------:R-:W-:-:S03]  /*24f0*/  ISETP.NE.U32.AND P4, PT, R14, 0x1, PT ;  /* 0x000000010e00780c */ /* 0x000fc60003f85070 */
[----:B------:R-:W3:Y:S04]  /*2500*/  @!P3 LDL.U8 R19, [R1+0x7] ;  /* 0x000007000113b983 */ /* 0x000ee80000100000 */
[----:B------:R-:W3:Y:S06]  /*2510*/  LDL.U16 R14, [R1+0x26c] ;  /* 0x00026c00010e7983 */ /* 0x000eec0000100400 */
[----:B------:R-:W3:Y:S01]  /*2520*/  @!P4 LDL.U8 R20, [R1+0x8] ;  /* 0x000008000114c983 */ /* 0x000ee20000100000 */
[----:B----4-:R-:W-:-:S04]  /*2530*/  SHF.R.U32.HI R5, RZ, 0xa, R4 ;  /* 0x0000000aff057819 */ /* 0x010fc80000011604 */
[----:B------:R-:W-:Y:S02]  /*2540*/  LOP3.LUT R5, R5, 0x1, RZ, 0xc0, !PT ;  /* 0x0000000105057812 */ /* 0x000fe400078ec0ff */
[----:B-----5:R-:W-:Y:S02]  /*2550*/  @!P5 LOP3.LUT R4, R7, 0x4, RZ, 0xfc, !PT ;  /* 0x000000040704d812 */ /* 0x020fe400078efcff */
[----:B------:R-:W-:-:S03]  /*2560*/  SHF.R.U32.HI R7, RZ, 0x2, R6 ;  /* 0x00000002ff077819 */ /* 0x000fc60000011606 */
[----:B------:R0:W-:Y:S01]  /*2570*/  @!P5 STL.U8 [R1+0x2], R4 ;  /* 0x000002040100d387 */ /* 0x0001e20000100000 */
[----:B------:R-:W-:Y:S02]  /*2580*/  ISETP.NE.U32.AND P5, PT, R5, 0x1, PT ;  /* 0x000000010500780c */ /* 0x000fe40003fa5070 */
[----:B------:R-:W-:Y:S01]  /*2590*/  LOP3.LUT R7, R7, 0x1, RZ, 0xc0, !PT ;  /* 0x0000000107077812 */ /* 0x000fe200078ec0ff */
[----:B0-----:R-:W4:Y:S01]  /*25a0*/  LDL.U16 R4, [R1+0x264] ;  /* 0x0002640001047983 */ /* 0x001f220000100400 */
[----:B------:R-:W-:-:S05]  /*25b0*/  @!P6 LOP3.LUT R6, R15, 0x4, RZ, 0xfc, !PT ;  /* 0x000000040f06e812 */ /* 0x000fca00078efcff */
[----:B------:R0:W-:Y:S01]  /*25c0*/  @!P6 STL.U8 [R1+0x3], R6 ;  /* 0x000003060100e387 */ /* 0x0001e20000100000 */
[----:B------:R-:W-:Y:S02]  /*25d0*/  ISETP.NE.U32.AND P6, PT, R7, 0x1, PT ;  /* 0x000000010700780c */ /* 0x000fe40003fc5070 */
[----:B------:R-:W-:Y:S01]  /*25e0*/  SHF.R.U32.HI R5, RZ, 0x5, R8 ;  /* 0x00000005ff057819 */ /* 0x000fe20000011608 */
[----:B------:R-:W5:Y:S01]  /*25f0*/  @!P5 LDL.U8 R7, [R1+0x2] ;  /* 0x000002000107d983 */ /* 0x000f620000100000 */
[----:B------:R-:W-:Y:S02]  /*2600*/  SHF.R.U32.HI R9, RZ, 0x8, R9 ;  /* 0x00000008ff097819 */ /* 0x000fe40000011609 */
[----:B------:R-:W-:Y:S01]  /*2610*/  LOP3.LUT R5, R5, 0x1, RZ, 0xc0, !PT ;  /* 0x0000000105057812 */ /* 0x000fe200078ec0ff */
[----:B0-----:R-:W5:Y:S01]  /*2620*/  LDL.U16 R6, [R1+0x264] ;  /* 0x0002640001067983 */ /* 0x001f620000100400 */
[----:B------:R-:W-:Y:S02]  /*2630*/  @!P0 LOP3.LUT R8, R16, 0x4, RZ, 0xfc, !PT ;  /* 0x0000000410088812 */ /* 0x000fe400078efcff */
[----:B------:R-:W-:-:S03]  /*2640*/  LOP3.LUT R9, R9, 0x1, RZ, 0xc0, !PT ;  /* 0x0000000109097812 */ /* 0x000fc600078ec0ff */
[----:B------:R-:W5:Y:S01]  /*2650*/  @!P6 LDL.U8 R15, [R1+0x3] ;  /* 0x00000300010fe983 */ /* 0x000f620000100000 */
[----:B------:R-:W-:-:S03]  /*2660*/  @!P1 LOP3.LUT R10, R17, 0x4, RZ, 0xfc, !PT ;  /* 0x00000004110a9812 */ /* 0x000fc600078efcff */
[----:B------:R0:W-:Y:S01]  /*2670*/  @!P0 STL.U8 [R1+0x4], R8 ;  /* 0x0000040801008387 */ /* 0x0001e20000100000 */
[----:B------:R-:W-:-:S03]  /*2680*/  ISETP.NE.U32.AND P0, PT, R5, 0x1, PT ;  /* 0x000000010500780c */ /* 0x000fc60003f05070 */
[----:B------:R-:W-:Y:S01]  /*2690*/  @!P1 STL.U8 [R1+0x5], R10 ;  /* 0x0000050a01009387 */ /* 0x000fe20000100000 */
[----:B------:R-:W-:Y:S02]  /*26a0*/  ISETP.NE.U32.AND P1, PT, R9, 0x1, PT ;  /* 0x000000010900780c */ /* 0x000fe40003f25070 */
[----:B------:R-:W-:Y:S01]  /*26b0*/  @!P2 LOP3.LUT R12, R18, 0x4, RZ, 0xfc, !PT ;  /* 0x00000004120ca812 */ /* 0x000fe200078efcff */
[----:B------:R-:W5:Y:S01]  /*26c0*/  LDL.U16 R9, [R1+0x266] ;  /* 0x0002660001097983 */ /* 0x000f620000100400 */
[----:B------:R-:W-:-:S03]  /*26d0*/  LOP3.LUT R11, R11, 0x1, RZ, 0xc0, !PT ;  /* 0x000000010b0b7812 */ /* 0x000fc600078ec0ff */
[----:B------:R1:W-:Y:S01]  /*26e0*/  @!P2 STL.U8 [R1+0x6], R12 ;  /* 0x0000060c0100a387 */ /* 0x0003e20000100000 */
[----:B------:R-:W-:-:S03]  /*26f0*/  ISETP.NE.U32.AND P2, PT, R11, 0x1, PT ;  /* 0x000000010b00780c */ /* 0x000fc60003f45070 */
[----:B0-----:R-:W5:Y:S04]  /*2700*/  LDL.U16 R8, [R1+0x268] ;  /* 0x0002680001087983 */ /* 0x001f680000100400 */
[----:B------:R-:W5:Y:S04]  /*2710*/  @!P0 LDL.U8 R16, [R1+0x4] ;  /* 0x0000040001108983 */ /* 0x000f680000100000 */
[----:B------:R-:W5:Y:S04]  /*2720*/  @!P1 LDL.U8 R17, [R1+0x5] ;  /* 0x0000050001119983 */ /* 0x000f680000100000 */
[----:B-1----:R-:W5:Y:S04]  /*2730*/  LDL.U16 R12, [R1+0x26a] ;  /* 0x00026a00010c7983 */ /* 0x002f680000100400 */
[----:B------:R-:W5:Y:S01]  /*2740*/  LDL.U16 R11, [R1+0x26a] ;  /* 0x00026a00010b7983 */ /* 0x000f620000100400 */
[----:B--2---:R-:W-:-:S04]  /*2750*/  SHF.R.U32.HI R13, RZ, 0x3, R13 ;  /* 0x00000003ff0d7819 */ /* 0x004fc8000001160d */
[----:B------:R-:W-:Y:S02]  /*2760*/  LOP3.LUT R13, R13, 0x1, RZ, 0xc0, !PT ;  /* 0x000000010d0d7812 */ /* 0x000fe400078ec0ff */
[----:B---3--:R-:W-:Y:S02]  /*2770*/  @!P3 LOP3.LUT R10, R19, 0x4, RZ, 0xfc, !PT ;  /* 0x00000004130ab812 */ /* 0x008fe400078efcff */
[----:B------:R-:W2:Y:S01]  /*2780*/  @!P2 LDL.U8 R19, [R1+0x6] ;  /* 0x000006000113a983 */ /* 0x000ea20000100000 */
[----:B------:R-:W-:-:S03]  /*2790*/  SHF.R.U32.HI R5, RZ, 0x6, R14 ;  /* 0x00000006ff057819 */ /* 0x000fc6000001160e */
[----:B------:R-:W-:Y:S01]  /*27a0*/  @!P3 STL.U8 [R1+0x7], R10 ;  /* 0x0000070a0100b387 */ /* 0x000fe20000100000 */
[----:B------:R-:W-:Y:S02]  /*27b0*/  ISETP.NE.U32.AND P3, PT, R13, 0x1, PT ;  /* 0x000000010d00780c */ /* 0x000fe40003f65070 */
[----:B------:R-:W-:Y:S01]  /*27c0*/  @!P4 LOP3.LUT R14, R20, 0x4, RZ, 0xfc, !PT ;  /* 0x00000004140ec812 */ /* 0x000fe200078efcff */
[----:B------:R-:W3:Y:S01]  /*27d0*/  LDL.U16 R13, [R1+0x26c] ;  /* 0x00026c00010d7983 */ /* 0x000ee20000100400 */
        /* <DEDUP_REMOVED lines=10> */
[----:B------:R-:W-:Y:S02]  /*2880*/  @!P6 LOP3.LUT R6, R15, 0x2, RZ, 0xfc, !PT ;  /* 0x000000020f06e812 */ /* 0x000fe400078efcff */
[----:B------:R-:W-:Y:S01]  /*2890*/  LOP3.LUT R7, R7, 0x1, RZ, 0xc0, !PT ;  /* 0x0000000107077812 */ /* 0x000fe200078ec0ff */
[----:B------:R-:W-:Y:S01]  /*28a0*/  @!P5 STL.U8 [R1+0x2], R4 ;  /* 0x000002040100d387 */ /* 0x000fe20000100000 */
[----:B------:R-:W-:-:S03]  /*28b0*/  ISETP.NE.U32.AND P5, PT, R5, 0x1, PT ;  /* 0x000000010500780c */ /* 0x000fc60003fa5070 */
[----:B------:R-:W-:Y:S01]  /*28c0*/  @!P6 STL.U8 [R1+0x3], R6 ;  /* 0x000003060100e387 */ /* 0x000fe20000100000 */
[----:B------:R-:W-:-:S03]  /*28d0*/  ISETP.NE.U32.AND P6, PT, R7, 0x1, PT ;  /* 0x000000010700780c */ /* 0x000fc60003fc5070 */
[----:B------:R-:W4:Y:S01]  /*28e0*/  LDL.U16 R15, [R1+0x274] ;  /* 0x00027400010f7983 */ /* 0x000f220000100400 */
[----:B------:R-:W-:-:S03]  /*28f0*/  SHF.R.U32.HI R9, RZ, 0x4, R9 ;  /* 0x00000004ff097819 */ /* 0x000fc60000011609 */
[----:B------:R-:W5:Y:S01]  /*2900*/  LDL.U16 R7, [R1+0x26e] ;  /* 0x00026e0001077983 */ /* 0x000f620000100400 */
[----:B------:R-:W-:Y:S02]  /*2910*/  LOP3.LUT R9, R9, 0x1, RZ, 0xc0, !PT ;  /* 0x0000000109097812 */ /* 0x000fe400078ec0ff */
[----:B------:R-:W-:-:S03]  /*2920*/  SHF.R.U32.HI R5, RZ, 0x7, R8 ;  /* 0x00000007ff057819 */ /* 0x000fc60000011608 */
[----:B------:R-:W4:Y:S01]  /*2930*/  @!P6 LDL.U8 R18, [R1+0x3] ;  /* 0x000003000112e983 */ /* 0x000f220000100000 */
        /* <DEDUP_REMOVED lines=10> */
[----:B------:R-:W5:Y:S01]  /*29e0*/  LDL.U16 R9, [R1+0x270] ;  /* 0x0002700001097983 */ /* 0x000f620000100400 */
[----:B------:R-:W-:Y:S02]  /*29f0*/  LOP3.LUT R12, R12, 0x1, RZ, 0xc0, !PT ;  /* 0x000000010c0c7812 */ /* 0x000fe400078ec0ff */
[----:B------:R-:W-:Y:S01]  /*2a00*/  LOP3.LUT R11, R11, 0x1, RZ, 0xc0, !PT ;  /* 0x000000010b0b7812 */ /* 0x000fe200078ec0ff */
[----:B------:R-:W5:Y:S04]  /*2a10*/  LDL.U16 R5, [R1+0x26c] ;  /* 0x00026c0001057983 */ /* 0x000f680000100400 */
[----:B0-----:R-:W5:Y:S04]  /*2a20*/  LDL.U16 R10, [R1+0x270] ;  /* 0x00027000010a7983 */ /* 0x001f680000100400 */
[----:B------:R-:W5:Y:S01]  /*2a30*/  LDL.U16 R17, [R1+0x274] ;  /* 0x0002740001117983 */ /* 0x000f620000100400 */
[----:B--2---:R-:W-:-:S03]  /*2a40*/  @!P2 LOP3.LUT R4, R19, 0x2, RZ, 0xfc, !PT ;  /* 0x000000021304a812 */ /* 0x004fc600078efcff */
[----:B------:R-:W2:Y:S04]  /*2a50*/  @!P1 LDL.U8 R19, [R1+0x5] ;  /* 0x0000050001139983 */ /* 0x000ea80000100000 */
[----:B------:R-:W-:Y:S01]  /*2a60*/  @!P2 STL.U8 [R1+0x6], R4 ;  /* 0x000006040100a387 */ /* 0x000fe20000100000 */
[----:B------:R-:W-:Y:S02]  /*2a70*/  ISETP.NE.U32.AND P2, PT, R11, 0x1, PT ;  /* 0x000000010b00780c */ /* 0x000fe40003f45070 */
[----:B---3--:R-:W-:Y:S01]  /*2a80*/  SHF.R.U32.HI R13, RZ, 0x5, R13 ;  /* 0x00000005ff0d7819 */ /* 0x008fe2000001160d */
[----:B------:R-:W3:Y:S01]  /*2a90*/  @!P0 LDL.U8 R11, [R1+0x4] ;  /* 0x00000400010b8983 */ /* 0x000ee20000100000 */
[----:B------:R-:W-:-:S05]  /*2aa0*/  @!P3 LOP3.LUT R6, R20, 0x2, RZ, 0xfc, !PT ;  /* 0x000000021406b812 */ /* 0x000fca00078efcff */
[----:B------:R4:W-:Y:S01]  /*2ab0*/  @!P3 STL.U8 [R1+0x7], R6 ;  /* 0x000007060100b387 */ /* 0x0009e20000100000 */
[----:B------:R-:W-:Y:S02]  /*2ac0*/  ISETP.NE.U32.AND P3, PT, R12, 0x1, PT ;  /* 0x000000010c00780c */ /* 0x000fe40003f65070 */
[----:B------:R-:W-:Y:S01]  /*2ad0*/  @!P4 LOP3.LUT R8, R23, 0x2, RZ, 0xfc, !PT ;  /* 0x000000021708c812 */ /* 0x000fe200078efcff */
[----:B------:R-:W3:Y:S01]  /*2ae0*/  @!P2 LDL.U8 R12, [R1+0x6] ;  /* 0x00000600010ca983 */ /* 0x000ee20000100000 */
[----:B------:R-:W-:-:S03]  /*2af0*/  LOP3.LUT R13, R13, 0x1, RZ, 0xc0, !PT ;  /* 0x000000010d0d7812 */ /* 0x000fc600078ec0ff */
[----:B------:R3:W-:Y:S01]  /*2b00*/  @!P4 STL.U8 [R1+0x8], R8 ;  /* 0x000008080100c387 */ /* 0x0007e20000100000 */
[----:B------:R-:W-:-:S05]  /*2b10*/  ISETP.NE.U32.AND P4, PT, R13, 0x1, PT ;  /* 0x000000010d00780c */ /* 0x000fca0003f85070 */
[----:B------:R-:W3:Y:S08]  /*2b20*/  @!P3 LDL.U8 R20, [R1+0x7] ;  /* 0x000007000114b983 */ /* 0x000ef00000100000 */
[----:B------:R-:W3:Y:S01]  /*2b30*/  @!P4 LDL.U8 R23, [R1+0x8] ;  /* 0x000008000117c983 */ /* 0x000ee20000100000 */
[----:B------:R-:W-:-:S04]  /*2b40*/  SHF.R.U32.HI R14, RZ, 0x5, R14 ;  /* 0x00000005ff0e7819 */ /* 0x000fc8000001160e */
[----:B------:R-:W-:Y:S02]  /*2b50*/  LOP3.LUT R14, R14, 0x1, RZ, 0xc0, !PT ;  /* 0x000000010e0e7812 */ /* 0x000fe400078ec0ff */
[----:B----4-:R-:W-:Y:S02]  /*2b60*/  @!P6 LOP3.LUT R6, R18, 0x1, RZ, 0xfc, !PT ;  /* 0x000000011206e812 */ /* 0x010fe400078efcff */
[----:B------:R-:W-:Y:S01]  /*2b70*/  SHF.R.U32.HI R15, RZ, 0x8, R15 ;  /* 0x00000008ff0f7819 */ /* 0x000fe2000001160f */
[----:B------:R-:W4:Y:S04]  /*2b80*/  LDL.U16 R18, [R1+0x274] ;  /* 0x0002740001127983 */ /* 0x000f280000100400 */
[----:B------:R-:W-:Y:S01]  /*2b90*/  @!P6 STL.U8 [R1+0x3], R6 ;  /* 0x000003060100e387 */ /* 0x000fe20000100000 */
[----:B-----5:R-:W-:-:S02]  /*2ba0*/  @!P5 LOP3.LUT R4, R16, 0x1, RZ, 0xfc, !PT ;  /* 0x000000011004d812 */ /* 0x020fc400078efcff */
[----:B------:R-:W-:Y:S01]  /*2bb0*/  SHF.R.U32.HI R5, RZ, 0x4, R5 ;  /* 0x00000004ff057819 */ /* 0x000fe20000011605 */
[----:B------:R-:W5:Y:S03]  /*2bc0*/  LDL.U16 R16, [R1+0x272] ;  /* 0x0002720001107983 */ /* 0x000f660000100400 */
[----:B------:R-:W-:Y:S02]  /*2bd0*/  LOP3.LUT R5, R5, 0x1, RZ, 0xc0, !PT ;  /* 0x0000000105057812 */ /* 0x000fe400078ec0ff */
[----:B------:R-:W-:Y:S02]  /*2be0*/  SHF.R.U32.HI R9, RZ, 0xa, R9 ;  /* 0x0000000aff097819 */ /* 0x000fe40000011609 */
[----:B------:R-:W-:Y:S02]  /*2bf0*/  ISETP.NE.U32.AND P6, PT, R5, 0x1, PT ;  /* 0x000000010500780c */ /* 0x000fe40003fc5070 */
[----:B------:R-:W-:-:S02]  /*2c00*/  SHF.R.U32.HI R5, RZ, 0x2, R10 ;  /* 0x00000002ff057819 */ /* 0x000fc4000001160a */
[----:B------:R-:W-:Y:S02]  /*2c10*/  LOP3.LUT R9, R9, 0x1, RZ, 0xc0, !PT ;  /* 0x0000000109097812 */ /* 0x000fe400078ec0ff */
[----:B------:R-:W-:Y:S01]  /*2c20*/  LOP3.LUT R5, R5, 0x1, RZ, 0xc0, !PT ;  /* 0x0000000105057812 */ /* 0x000fe200078ec0ff */
[----:B------:R-:W-:Y:S01]  /*2c30*/  @!P5 STL.U8 [R1+0x2], R4 ;  /* 0x000002040100d387 */ /* 0x000fe20000100000 */
[----:B------:R-:W-:Y:S02]  /*2c40*/  SHF.R.U32.HI R7, RZ, 0x7, R7 ;  /* 0x00000007ff077819 */ /* 0x000fe40000011607 */
[----:B------:R-:W-:Y:S02]  /*2c50*/  LOP3.LUT R15, R15, 0x1, RZ, 0xc0, !PT ;  /* 0x000000010f0f7812 */ /* 0x000fe400078ec0ff */
[----:B------:R-:W-:Y:S02]  /*2c60*/  LOP3.LUT R7, R7, 0x1, RZ, 0xc0, !PT ;  /* 0x0000000107077812 */ /* 0x000fe400078ec0ff */
[----:B------:R-:W-:-:S02]  /*2c70*/  LOP3.LUT R17, R17, 0x1, RZ, 0xc0, !PT ;  /* 0x0000000111117812 */ /* 0x000fc400078ec0ff */
[----:B------:R-:W-:Y:S02]  /*2c80*/  ISETP.NE.U32.AND P5, PT, R7, 0x1, PT ;  /* 0x000000010700780c */ /* 0x000fe40003fa5070 */
[----:B------:R-:W5:Y:S01]  /*2c90*/  LDL.U16 R7, [R1+0x26c] ;  /* 0x00026c0001077983 */ /* 0x000f620000100400 */
[----:B--2---:R-:W-:Y:S02]  /*2ca0*/  @!P1 LOP3.LUT R10, R19, 0x1, RZ, 0xfc, !PT ;  /* 0x00000001130a9812 */ /* 0x004fe400078efcff */
[----:B---3--:R-:W-:-:S03]  /*2cb0*/  @!P0 LOP3.LUT R8, R11, 0x1, RZ, 0xfc, !PT ;  /* 0x000000010b088812 */ /* 0x008fc600078efcff */
[----:B------:R0:W-:Y:S01]  /*2cc0*/  @!P1 STL.U8 [R1+0x5], R10 ;  /* 0x0000050a01009387 */ /* 0x0001e20000100000 */
[----:B------:R-:W-:-:S03]  /*2cd0*/  ISETP.NE.U32.AND P1, PT, R9, 0x1, PT ;  /* 0x000000010900780c */ /* 0x000fc60003f25070 */
[----:B------:R-:W-:Y:S01]  /*2ce0*/  @!P0 STL.U8 [R1+0x4], R8 ;  /* 0x0000040801008387 */ /* 0x000fe20000100000 */
[----:B------:R-:W-:-:S03]  /*2cf0*/  ISETP.NE.U32.AND P0, PT, R5, 0x1, PT ;  /* 0x000000010500780c */ /* 0x000fc60003f05070 */
[----:B------:R-:W2:Y:S04]  /*2d00*/  @!P6 LDL.U8 R5, [R1+0x9] ;  /* 0x000009000105e983 */ /* 0x000ea80000100000 */
[----:B------:R-:W3:Y:S04]  /*2d10*/  LDL.U16 R11, [R1+0x26e] ;  /* 0x00026e00010b7983 */ /* 0x000ee80000100400 */
[----:B0-----:R-:W3:Y:S01]  /*2d20*/  @!P1 LDL.U8 R10, [R1+0xb] ;  /* 0x00000b00010a9983 */ /* 0x001ee20000100000 */
[----:B------:R-:W-:-:S03]  /*2d30*/  @!P2 LOP3.LUT R4, R12, 0x1, RZ, 0xfc, !PT ;  /* 0x000000010c04a812 */ /* 0x000fc600078efcff */
[----:B------:R-:W3:Y:S01]  /*2d40*/  @!P0 LDL.U8 R13, [R1+0xc] ;  /* 0x00000c00010d8983 */ /* 0x000ee20000100000 */
[----:B------:R-:W-:-:S03]  /*2d50*/  @!P3 LOP3.LUT R6, R20, 0x1, RZ, 0xfc, !PT ;  /* 0x000000011406b812 */ /* 0x000fc600078efcff */
[----:B------:R0:W-:Y:S04]  /*2d60*/  @!P2 STL.U8 [R1+0x6], R4 ;  /* 0x000006040100a387 */ /* 0x0001e80000100000 */
[----:B------:R2:W-:Y:S01]  /*2d70*/  @!P3 STL.U8 [R1+0x7], R6 ;  /* 0x000007060100b387 */ /* 0x0005e20000100000 */
[----:B------:R-:W-:Y:S02]  /*2d80*/  ISETP.NE.U32.AND P3, PT, R15, 0x1, PT ;  /* 0x000000010f00780c */ /* 0x000fe40003f65070 */
[----:B------:R-:W-:Y:S01]  /*2d90*/  ISETP.NE.U32.AND P2, PT, R14, 0x1, PT ;  /* 0x000000010e00780c */ /* 0x000fe20003f45070 */
[----:B------:R-:W3:Y:S01]  /*2da0*/  LDL.U16 R12, [R1+0x270] ;  /* 0x00027000010c7983 */ /* 0x000ee20000100400 */
[----:B0-----:R-:W-:-:S03]  /*2db0*/  @!P4 LOP3.LUT R4, R23, 0x1, RZ, 0xfc, !PT ;  /* 0x000000011704c812 */ /* 0x001fc600078efcff */
[----:B------:R-:W3:Y:S04]  /*2dc0*/  LDL.U16 R14, [R1+0x270] ;  /* 0x00027000010e7983 */ /* 0x000ee80000100400 */
[----:B------:R0:W-:Y:S01]  /*2dd0*/  @!P4 STL.U8 [R1+0x8], R4 ;  /* 0x000008040100c387 */ /* 0x0001e20000100000 */
[----:B------:R-:W-:-:S03]  /*2de0*/  ISETP.NE.U32.AND P4, PT, R17, 0x1, PT ;  /* 0x000000011100780c */ /* 0x000fc60003f85070 */
[----:B------:R-:W3:Y:S04]  /*2df0*/  @!P3 LDL.U8 R17, [R1+0xe] ;  /* 0x00000e000111b983 */ /* 0x000ee80000100000 */
[----:B------:R-:W3:Y:S04]  /*2e00*/  @!P5 LDL.U8 R9, [R1+0xa] ;  /* 0x00000a000109d983 */ /* 0x000ee80000100000 */
[----:B------:R-:W3:Y:S04]  /*2e10*/  LDL.U16 R20, [R1+0x276] ;  /* 0x0002760001147983 */ /* 0x000ee80000100400 */
[----:B------:R-:W3:Y:S04]  /*2e20*/  @!P2 LDL.U8 R15, [R1+0xd] ;  /* 0x00000d00010fa983 */ /* 0x000ee80000100000 */
[----:B------:R-:W3:Y:S01]  /*2e30*/  @!P4 LDL.U8 R19, [R1+0xf] ;  /* 0x00000f000113c983 */ /* 0x000ee20000100000 */
[----:B----4-:R-:W-:-:S04]  /*2e40*/  SHF.R.U32.HI R18, RZ, 0x7, R18 ;  /* 0x00000007ff127819 */ /* 0x010fc80000011612 */
[----:B------:R-:W-:Y:S02]  /*2e50*/  LOP3.LUT R18, R18, 0x1, RZ, 0xc0, !PT ;  /* 0x0000000112127812 */ /* 0x000fe400078ec0ff */
[----:B-----5:R-:W-:-:S04]  /*2e60*/  SHF.R.U32.HI R16, RZ, 0x4, R16 ;  /* 0x00000004ff107819 */ /* 0x020fc80000011610 */
[----:B------:R-:W-:Y:S02]  /*2e70*/  LOP3.LUT R16, R16, 0x1, RZ, 0xc0, !PT ;  /* 0x0000000110107812 */ /* 0x000fe400078ec0ff */
[----:B------:R-:W-:-:S04]  /*2e80*/  SHF.R.U32.HI R7, RZ, 0x3, R7 ;  /* 0x00000003ff077819 */ /* 0x000fc80000011607 */
[----:B------:R-:W-:Y:S02]  /*2e90*/  LOP3.LUT R7, R7, 0x1, RZ, 0xc0, !PT ;  /* 0x0000000107077812 */ /* 0x000fe400078ec0ff */
[----:B--2---:R-:W-:-:S05]  /*2ea0*/  @!P6 LOP3.LUT R6, R5, 0x80, RZ, 0xfc, !PT ;  /* 0x000000800506e812 */ /* 0x004fca00078efcff */
[----:B------:R-:W-:Y:S01]  /*2eb0*/  @!P6 STL.U8 [R1+0x9], R6 ;  /* 0x000009060100e387 */ /* 0x000fe20000100000 */
[----:B---3--:R-:W-:Y:S02]  /*2ec0*/  @!P1 LOP3.LUT R10, R10, 0x80, RZ, 0xfc, !PT ;  /* 0x000000800a0a9812 */ /* 0x008fe400078efcff */
[----:B------:R-:W-:Y:S02]  /*2ed0*/  ISETP.NE.U32.AND P6, PT, R7, 0x1, PT ;  /* 0x000000010700780c */ /* 0x000fe40003fc5070 */
[----:B------:R-:W-:Y:S01]  /*2ee0*/  SHF.R.U32.HI R11, RZ, 0x6, R11 ;  /* 0x00000006ff0b7819 */ /* 0x000fe2000001160b */
[----:B------:R1:W-:Y:S03]  /*2ef0*/  @!P1 STL.U8 [R1+0xb], R10 ;  /* 0x00000b0a01009387 */ /* 0x0003e60000100000 */
[----:B------:R-:W-:Y:S01]  /*2f00*/  LOP3.LUT R11, R11, 0x1, RZ, 0xc0, !PT ;  /* 0x000000010b0b7812 */ /* 0x000fe200078ec0ff */
[----:B------:R-:W2:Y:S06]  /*2f10*/  LDL.U16 R7, [R1+0x26e] ;  /* 0x00026e0001077983 */ /* 0x000eac0000100400 */
[----:B------:R-:W3:Y:S01]  /*2f20*/  @!P6 LDL.U8 R23, [R1+0x9] ;  /* 0x000009000117e983 */ /* 0x000ee20000100000 */
[----:B0-----:R-:W-:-:S02]  /*2f30*/  SHF.R.U32.HI R4, RZ, 0x1, R14 ;  /* 0x00000001ff047819 */ /* 0x001fc4000001160e */
[----:B------:R-:W-:Y:S02]  /*2f40*/  @!P0 LOP3.LUT R14, R13, 0x80, RZ, 0xfc, !PT ;  /* 0x000000800d0e8812 */ /* 0x000fe400078efcff */
[----:B------:R-:W-:Y:S01]  /*2f50*/  LOP3.LUT R4, R4, 0x1, RZ, 0xc0, !PT ;  /* 0x0000000104047812 */ /* 0x000fe200078ec0ff */
[----:B------:R-:W4:Y:S01]  /*2f60*/  LDL.U16 R13, [R1+0x276] ;  /* 0x00027600010d7983 */ /* 0x000f220000100400 */
[----:B------:R-:W-:Y:S02]  /*2f70*/  SHF.R.U32.HI R12, RZ, 0x9, R12 ;  /* 0x00000009ff0c7819 */ /* 0x000fe4000001160c */
[----:B-1----:R-:W-:Y:S01]  /*2f80*/  @!P3 LOP3.LUT R10, R17, 0x80, RZ, 0xfc, !PT ;  /* 0x00000080110ab812 */ /* 0x002fe200078efcff */
[----:B------:R0:W-:Y:S01]  /*2f90*/  @!P0 STL.U8 [R1+0xc], R14 ;  /* 0x00000c0e01008387 */ /* 0x0001e20000100000 */
[----:B------:R-:W-:Y:S02]  /*2fa0*/  ISETP.NE.U32.AND P0, PT, R4, 0x1, PT ;  /* 0x000000010400780c */ /* 0x000fe40003f05070 */
[----:B------:R-:W-:-:S02]  /*2fb0*/  @!P5 LOP3.LUT R8, R9, 0x80, RZ, 0xfc, !PT ;  /* 0x000000800908d812 */ /* 0x000fc400078efcff */
[----:B------:R-:W-:Y:S01]  /*2fc0*/  LOP3.LUT R12, R12, 0x1, RZ, 0xc0, !PT ;  /* 0x000000010c0c7812 */ /* 0x000fe200078ec0ff */
[----:B------:R-:W-:Y:S01]  /*2fd0*/  @!P3 STL.U8 [R1+0xe], R10 ;  /* 0x00000e0a0100b387 */ /* 0x000fe20000100000 */
[----:B------:R-:W-:Y:S02]  /*2fe0*/  SHF.R.U32.HI R20, RZ, 0xa, R20 ;  /* 0x0000000aff147819 */ /* 0x000fe40000011614 */
[----:B------:R-:W-:Y:S01]  /*2ff0*/  ISETP.NE.U32.AND P3, PT, R18, 0x1, PT ;  /* 0x000000011200780c */ /* 0x000fe20003f65070 */
[----:B------:R1:W-:Y:S01]  /*3000*/  @!P5 STL.U8 [R1+0xa], R8 ;  /* 0x00000a080100d387 */ /* 0x0003e20000100000 */
[----:B------:R-:W-:Y:S02]  /*3010*/  ISETP.NE.U32.AND P5, PT, R11, 0x1, PT ;  /* 0x000000010b00780c */ /* 0x000fe40003fa5070 */
[----:B------:R-:W-:Y:S01]  /*3020*/  ISETP.NE.U32.AND P1, PT, R12, 0x1, PT ;  /* 0x000000010c00780c */ /* 0x000fe20003f25070 */
[----:B------:R-:W5:Y:S01]  /*3030*/  LDL.U16 R4, [R1+0x26c] ;  /* 0x00026c0001047983 */ /* 0x000f620000100400 */
[----:B------:R-:W-:-:S02]  /*3040*/  @!P2 LOP3.LUT R6, R15, 0x80, RZ, 0xfc, !PT ;  /* 0x000000800f06a812 */ /* 0x000fc400078efcff */
[----:B0-----:R-:W-:Y:S01]  /*3050*/  @!P4 LOP3.LUT R14, R19, 0x80, RZ, 0xfc, !PT ;  /* 0x00000080130ec812 */ /* 0x001fe200078efcff */
[----:B------:R-:W3:Y:S01]  /*3060*/  @!P0 LDL.U8 R24, [R1+0xc] ;  /* 0x00000c0001188983 */ /* 0x000ee20000100000 */
[----:B------:R-:W-:-:S03]  /*3070*/  LOP3.LUT R20, R20, 0x1, RZ, 0xc0, !PT ;  /* 0x0000000114147812 */ /* 0x000fc600078ec0ff */
[----:B------:R-:W-:Y:S01]  /*3080*/  @!P2 STL.U8 [R1+0xd], R6 ;  /* 0x00000d060100a387 */ /* 0x000fe20000100000 */
[----:B------:R-:W-:-:S03]  /*3090*/  ISETP.NE.U32.AND P2, PT, R16, 0x1, PT ;  /* 0x000000011000780c */ /* 0x000fc60003f45070 */
[----:B------:R-:W-:Y:S01]  /*30a0*/  @!P4 STL.U8 [R1+0xf], R14 ;  /* 0x00000f0e0100c387 */ /* 0x000fe20000100000 */
[----:B------:R-:W-:-:S03]  /*30b0*/  ISETP.NE.U32.AND P4, PT, R20, 0x1, PT ;  /* 0x000000011400780c */ /* 0x000fc60003f85070 */
[----:B------:R-:W3:Y:S04]  /*30c0*/  LDL.U16 R9, [R1+0x270] ;  /* 0x0002700001097983 */ /* 0x000ee80000100400 */
[----:B------:R-:W3:Y:S04]  /*30d0*/  LDL.U16 R12, [R1+0x274] ;  /* 0x00027400010c7983 */ /* 0x000ee80000100400 */
[----:B-1----:R-:W3:Y:S04]  /*30e0*/  LDL.U16 R8, [R1+0x270] ;  /* 0x0002700001087983 */ /* 0x002ee80000100400 */
[----:B------:R-:W3:Y:S04]  /*30f0*/  @!P3 LDL.U8 R18, [R1+0xe] ;  /* 0x00000e000112b983 */ /* 0x000ee80000100000 */
[----:B------:R-:W3:Y:S04]  /*3100*/  @!P5 LDL.U8 R15, [R1+0xa] ;  /* 0x00000a00010fd983 */ /* 0x000ee80000100000 */
[----:B------:R-:W3:Y:S04]  /*3110*/  @!P1 LDL.U8 R16, [R1+0xb] ;  /* 0x00000b0001109983 */ /* 0x000ee80000100000 */
[----:B------:R-:W3:Y:S04]  /*3120*/  LDL.U16 R11, [R1+0x272] ;  /* 0x00027200010b7983 */ /* 0x000ee80000100400 */
[----:B------:R-:W3:Y:S04]  /*3130*/  @!P2 LDL.U8 R17, [R1+0xd] ;  /* 0x00000d000111a983 */ /* 0x000ee80000100000 */
[----:B------:R-:W3:Y:S01]  /*3140*/  @!P4 LDL.U8 R20, [R1+0xf] ;  /* 0x00000f000114c983 */ /* 0x000ee20000100000 */
[----:B--2---:R-:W-:-:S04]  /*3150*/  SHF.R.U32.HI R7, RZ, 0x5, R7 ;  /* 0x00000005ff077819 */ /* 0x004fc80000011607 */
[----:B------:R-:W-:Y:S02]  /*3160*/  LOP3.LUT R7, R7, 0x1, RZ, 0xc0, !PT ;  /* 0x0000000107077812 */ /* 0x000fe400078ec0ff */
[----:B----4-:R-:W-:Y:S02]  /*3170*/  SHF.R.U32.HI R13, RZ, 0x9, R13 ;  /* 0x00000009ff0d7819 */ /* 0x010fe4000001160d */
[----:B-----5:R-:W-:Y:S02]  /*3180*/  SHF.R.U32.HI R5, RZ, 0x2, R4 ;  /* 0x00000002ff057819 */ /* 0x020fe40000011604 */
[----:B---3--:R-:W-:Y:S02]  /*3190*/  @!P6 LOP3.LUT R4, R23, 0x40, RZ, 0xfc, !PT ;  /* 0x000000401704e812 */ /* 0x008fe400078efcff */
[----:B------:R-:W-:Y:S02]  /*31a0*/  LOP3.LUT R5, R5, 0x1, RZ, 0xc0, !PT ;  /* 0x0000000105057812 */ /* 0x000fe400078ec0ff */
[----:B------:R-:W-:Y:S01]  /*31b0*/  @!P0 LOP3.LUT R10, R24, 0x40, RZ, 0xfc, !PT ;  /* 0x00000040180a8812 */ /* 0x000fe200078efcff */
[----:B------:R0:W-:Y:S01]  /*31c0*/  @!P6 STL.U8 [R1+0x9], R4 ;  /* 0x000009040100e387 */ /* 0x0001e20000100000 */
[----:B------:R-:W-:-:S03]  /*31d0*/  ISETP.NE.U32.AND P6, PT, R5, 0x1, PT ;  /* 0x000000010500780c */ /* 0x000fc60003fc5070 */
[----:B------:R1:W-:Y:S01]  /*31e0*/  @!P0 STL.U8 [R1+0xc], R10 ;  /* 0x00000c0a01008387 */ /* 0x0003e20000100000 */
[----:B------:R-:W-:-:S03]  /*31f0*/  LOP3.LUT R9, R9, 0x1, RZ, 0xc0, !PT ;  /* 0x0000000109097812 */ /* 0x000fc600078ec0ff */
[----:B0-----:R-:W2:Y:S01]  /*3200*/  LDL.U16 R4, [R1+0x26c] ;  /* 0x00026c0001047983 */ /* 0x001ea20000100400 */
[----:B------:R-:W-:Y:S02]  /*3210*/  SHF.R.U32.HI R12, RZ, 0x6, R12 ;  /* 0x00000006ff0c7819 */ /* 0x000fe4000001160c */
[----:B------:R-:W-:Y:S02]  /*3220*/  ISETP.NE.U32.AND P0, PT, R9, 0x1, PT ;  /* 0x000000010900780c */ /* 0x000fe40003f05070 */
[----:B------:R-:W-:Y:S01]  /*3230*/  SHF.R.U32.HI R5, RZ, 0x8, R8 ;  /* 0x00000008ff057819 */ /* 0x000fe20000011608 */
[----:B------:R-:W3:Y:S01]  /*3240*/  LDL.U16 R9, [R1+0x272] ;  /* 0x0002720001097983 */ /* 0x000ee20000100400 */
[----:B------:R-:W-:Y:S02]  /*3250*/  LOP3.LUT R12, R12, 0x1, RZ, 0xc0, !PT ;  /* 0x000000010c0c7812 */ /* 0x000fe400078ec0ff */
[----:B-1----:R-:W-:Y:S02]  /*3260*/  @!P3 LOP3.LUT R10, R18, 0x40, RZ, 0xfc, !PT ;  /* 0x00000040120ab812 */ /* 0x002fe400078efcff */
[----:B------:R-:W-:-:S02]  /*3270*/  LOP3.LUT R5, R5, 0x1, RZ, 0xc0, !PT ;  /* 0x0000000105057812 */ /* 0x000fc400078ec0ff */
[----:B------:R-:W-:Y:S02]  /*3280*/  @!P5 LOP3.LUT R6, R15, 0x40, RZ, 0xfc, !PT ;  /* 0x000000400f06d812 */ /* 0x000fe400078efcff */
[----:B------:R-:W-:Y:S01]  /*3290*/  @!P1 LOP3.LUT R8, R16, 0x40, RZ, 0xfc, !PT ;  /* 0x0000004010089812 */ /* 0x000fe200078efcff */
[----:B------:R-:W-:Y:S01]  /*32a0*/  @!P3 STL.U8 [R1+0xe], R10 ;  /* 0x00000e0a0100b387 */ /* 0x000fe20000100000 */
[----:B------:R-:W-:Y:S02]  /*32b0*/  ISETP.NE.U32.AND P3, PT, R12, 0x1, PT ;  /* 0x000000010c00780c */ /* 0x000fe40003f65070 */
[----:B------:R-:W-:Y:S01]  /*32c0*/  SHF.R.U32.HI R11, RZ, 0x3, R11 ;  /* 0x00000003ff0b7819 */ /* 0x000fe2000001160b */
[----:B------:R0:W-:Y:S01]  /*32d0*/  @!P5 STL.U8 [R1+0xa], R6 ;  /* 0x00000a060100d387 */ /* 0x0001e20000100000 */
[----:B------:R-:W-:-:S03]  /*32e0*/  ISETP.NE.U32.AND P5, PT, R7, 0x1, PT ;  /* 0x000000010700780c */ /* 0x000fc60003fa5070 */
[----:B------:R1:W-:Y:S01]  /*32f0*/  @!P1 STL.U8 [R1+0xb], R8 ;  /* 0x00000b0801009387 */ /* 0x0003e20000100000 */
[----:B------:R-:W-:Y:S02]  /*3300*/  ISETP.NE.U32.AND P1, PT, R5, 0x1, PT ;  /* 0x000000010500780c */ /* 0x000fe40003f25070 */
[----:B------:R-:W-:Y:S01]  /*3310*/  @!P4 LOP3.LUT R14, R20, 0x40, RZ, 0xfc, !PT ;  /* 0x00000040140ec812 */ /* 0x000fe200078efcff */
[----:B------:R-:W4:Y:S01]  /*3320*/  @!P6 LDL.U8 R15, [R1+0x9] ;  /* 0x00000900010fe983 */ /* 0x000f220000100000 */
[----:B0-----:R-:W-:Y:S02]  /*3330*/  @!P2 LOP3.LUT R6, R17, 0x40, RZ, 0xfc, !PT ;  /* 0x000000401106a812 */ /* 0x001fe400078efcff */
[----:B------:R-:W-:Y:S02]  /*3340*/  LOP3.LUT R11, R11, 0x1, RZ, 0xc0, !PT ;  /* 0x000000010b0b7812 */ /* 0x000fe400078ec0ff */
[----:B------:R-:W-:Y:S01]  /*3350*/  LOP3.LUT R13, R13, 0x1, RZ, 0xc0, !PT ;  /* 0x000000010d0d7812 */ /* 0x000fe200078ec0ff */
[----:B------:R-:W-:Y:S01]  /*3360*/  @!P2 STL.U8 [R1+0xd], R6 ;  /* 0x00000d060100a387 */ /* 0x000fe20000100000 */
[----:B------:R-:W-:-:S03]  /*3370*/  ISETP.NE.U32.AND P2, PT, R11, 0x1, PT ;  /* 0x000000010b00780c */ /* 0x000fc60003f45070 */
[----:B------:R-:W-:Y:S01]  /*3380*/  @!P4 STL.U8 [R1+0xf], R14 ;  /* 0x00000f0e0100c387 */ /* 0x000fe20000100000 */
[----:B------:R-:W-:-:S03]  /*3390*/  ISETP.NE.U32.AND P4, PT, R13, 0x1, PT ;  /* 0x000000010d00780c */ /* 0x000fc60003f85070 */
[----:B------:R-:W5:Y:S04]  /*33a0*/  @!P0 LDL.U8 R18, [R1+0xc] ;  /* 0x00000c0001128983 */ /* 0x000f680000100000 */
[----:B------:R-:W5:Y:S04]  /*33b0*/  LDL.U16 R12, [R1+0x274] ;  /* 0x00027400010c7983 */ /* 0x000f680000100400 */
[----:B------:R-:W5:Y:S04]  /*33c0*/  LDL.U16 R7, [R1+0x26e] ;  /* 0x00026e0001077983 */ /* 0x000f680000100400 */
[----:B-1----:R-:W5:Y:S04]  /*33d0*/  LDL.U16 R8, [R1+0x270] ;  /* 0x0002700001087983 */ /* 0x002f680000100400 */
[----:B------:R-:W5:Y:S04]  /*33e0*/  @!P3 LDL.U8 R20, [R1+0xe] ;  /* 0x00000e000114b983 */ /* 0x000f680000100000 */
[----:B------:R-:W5:Y:S04]  /*33f0*/  @!P5 LDL.U8 R16, [R1+0xa] ;  /* 0x00000a000110d983 */ /* 0x000f680000100000 */
[----:B------:R-:W5:Y:S04]  /*3400*/  @!P1 LDL.U8 R17, [R1+0xb] ;  /* 0x00000b0001119983 */ /* 0x000f680000100000 */
[----:B------:R-:W5:Y:S04]  /*3410*/  LDL.U16 R11, [R1+0x272] ;  /* 0x00027200010b7983 */ /* 0x000f680000100400 */
[----:B------:R-:W5:Y:S04]  /*3420*/  LDL.U16 R13, [R1+0x276] ;  /* 0x00027600010d7983 */ /* 0x000f680000100400 */
[----:B------:R-:W5:Y:S04]  /*3430*/  @!P2 LDL.U8 R19, [R1+0xd] ;  /* 0x00000d000113a983 */ /* 0x000f680000100000 */
[----:B------:R-:W5:Y:S01]  /*3440*/  @!P4 LDL.U8 R23, [R1+0xf] ;  /* 0x00000f000117c983 */ /* 0x000f620000100000 */
[----:B--2---:R-:W-:-:S04]  /*3450*/  SHF.R.U32.HI R5, RZ, 0x1, R4 ;  /* 0x00000001ff057819 */ /* 0x004fc80000011604 */
[----:B------:R-:W-:Y:S02]  /*3460*/  LOP3.LUT R5, R5, 0x1, RZ, 0xc0, !PT ;  /* 0x0000000105057812 */ /* 0x000fe400078ec0ff */
[----:B---3--:R-:W-:-:S04]  /*3470*/  SHF.R.U32.HI R9, RZ, 0xa, R9 ;  /* 0x0000000aff097819 */ /* 0x008fc80000011609 */
[----:B------:R-:W-:Y:S02]  /*3480*/  LOP3.LUT R9, R9, 0x1, RZ, 0xc0, !PT ;  /* 0x0000000109097812 */ /* 0x000fe400078ec0ff */
[----:B----4-:R-:W-:Y:S02]  /*3490*/  @!P6 LOP3.LUT R4, R15, 0x20, RZ, 0xfc, !PT ;  /* 0x000000200f04e812 */ /* 0x010fe400078efcff */
[----:B------:R-:W2:Y:S04]  /*34a0*/  LDL.U16 R15, [R1+0x276] ;  /* 0x00027600010f7983 */ /* 0x000ea80000100400 */
[----:B------:R-:W-:Y:S01]  /*34b0*/  @!P6 STL.U8 [R1+0x9], R4 ;  /* 0x000009040100e387 */ /* 0x000fe20000100000 */
[----:B------:R-:W-:Y:S02]  /*34c0*/  ISETP.NE.U32.AND P6, PT, R5, 0x1, PT ;  /* 0x000000010500780c */ /* 0x000fe40003fc5070 */
[----:B-----5:R-:W-:-:S02]  /*34d0*/  @!P0 LOP3.LUT R10, R18, 0x20, RZ, 0xfc, !PT ;  /* 0x00000020120a8812 */ /* 0x020fc400078efcff */
[----:B------:R-:W-:-:S03]  /*34e0*/  SHF.R.U32.HI R12, RZ, 0x5, R12 ;  /* 0x00000005ff0c7819 */ /* 0x000fc6000001160c */
[----:B------:R0:W-:Y:S01]  /*34f0*/  @!P0 STL.U8 [R1+0xc], R10 ;  /* 0x00000c0a01008387 */ /* 0x0001e20000100000 */
[----:B------:R-:W-:Y:S02]  /*3500*/  SHF.R.U32.HI R7, RZ, 0x4, R7 ;  /* 0x00000004ff077819 */ /* 0x000fe40000011607 */
[----:B------:R-:W-:Y:S02]  /*3510*/  SHF.R.U32.HI R5, RZ, 0x7, R8 ;  /* 0x00000007ff057819 */ /* 0x000fe40000011608 */
[----:B------:R-:W-:Y:S02]  /*3520*/  LOP3.LUT R12, R12, 0x1, RZ, 0xc0, !PT ;  /* 0x000000010c0c7812 */ /* 0x000fe400078ec0ff */
[----:B0-----:R-:W-:Y:S02]  /*3530*/  @!P3 LOP3.LUT R10, R20, 0x20, RZ, 0xfc, !PT ;  /* 0x00000020140ab812 */ /* 0x001fe400078efcff */
[----:B------:R-:W-:Y:S02]  /*3540*/  LOP3.LUT R7, R7, 0x1, RZ, 0xc0, !PT ;  /* 0x0000000107077812 */ /* 0x000fe400078ec0ff */
[----:B------:R-:W-:-:S02]  /*3550*/  @!P5 LOP3.LUT R6, R16, 0x20, RZ, 0xfc, !PT ;  /* 0x000000201006d812 */ /* 0x000fc400078efcff */
[----:B------:R-:W-:Y:S02]  /*3560*/  LOP3.LUT R5, R5, 0x1, RZ, 0xc0, !PT ;  /* 0x0000000105057812 */ /* 0x000fe400078ec0ff */
[----:B------:R-:W-:Y:S01]  /*3570*/  @!P1 LOP3.LUT R8, R17, 0x20, RZ, 0xfc, !PT ;  /* 0x0000002011089812 */ /* 0x000fe200078efcff */
[----:B------:R-:W-:Y:S01]  /*3580*/  @!P3 STL.U8 [R1+0xe], R10 ;  /* 0x00000e0a0100b387 */ /* 0x000fe20000100000 */
[----:B------:R-:W-:Y:S02]  /*3590*/  ISETP.NE.U32.AND P3, PT, R12, 0x1, PT ;  /* 0x000000010c00780c */ /* 0x000fe40003f65070 */
[----:B------:R-:W-:Y:S01]  /*35a0*/  SHF.R.U32.HI R11, RZ, 0x2, R11 ;  /* 0x00000002ff0b7819 */ /* 0x000fe2000001160b */
[----:B------:R0:W-:Y:S01]  /*35b0*/  @!P5 STL.U8 [R1+0xa], R6 ;  /* 0x00000a060100d387 */ /* 0x0001e20000100000 */
[----:B------:R-:W-:Y:S02]  /*35c0*/  ISETP.NE.U32.AND P5, PT, R7, 0x1, PT ;  /* 0x000000010700780c */ /* 0x000fe40003fa5070 */
[----:B------:R-:W-:Y:S01]  /*35d0*/  SHF.R.U32.HI R13, RZ, 0x8, R13 ;  /* 0x00000008ff0d7819 */ /* 0x000fe2000001160d */
[----:B------:R1:W-:Y:S01]  /*35e0*/  @!P1 STL.U8 [R1+0xb], R8 ;  /* 0x00000b0801009387 */ /* 0x0003e20000100000 */
[----:B------:R-:W-:-:S02]  /*35f0*/  ISETP.NE.U32.AND P1, PT, R5, 0x1, PT ;  /* 0x000000010500780c */ /* 0x000fc40003f25070 */
[----:B------:R-:W-:Y:S01]  /*3600*/  @!P2 LOP3.LUT R4, R19, 0x20, RZ, 0xfc, !PT ;  /* 0x000000201304a812 */ /* 0x000fe200078efcff */
[----:B------:R-:W3:Y:S01]  /*3610*/  @!P6 LDL.U8 R7, [R1+0x9] ;  /* 0x000009000107e983 */ /* 0x000ee20000100000 */
[----:B------:R-:W-:Y:S02]  /*3620*/  ISETP.NE.U32.AND P0, PT, R9, 0x1, PT ;  /* 0x000000010900780c */ /* 0x000fe40003f05070 */
[----:B------:R-:W-:Y:S01]  /*3630*/  @!P4 LOP3.LUT R12, R23, 0x20, RZ, 0xfc, !PT ;  /* 0x00000020170cc812 */ /* 0x000fe200078efcff */
[----:B0-----:R-:W4:Y:S01]  /*3640*/  LDL.U16 R6, [R1+0x26e] ;  /* 0x00026e0001067983 */ /* 0x001f220000100400 */
[----:B------:R-:W-:Y:S02]  /*3650*/  LOP3.LUT R11, R11, 0x1, RZ, 0xc0, !PT ;  /* 0x000000010b0b7812 */ /* 0x000fe400078ec0ff */
[----:B------:R-:W-:Y:S01]  /*3660*/  LOP3.LUT R13, R13, 0x1, RZ, 0xc0, !PT ;  /* 0x000000010d0d7812 */ /* 0x000fe200078ec0ff */
[----:B------:R3:W-:Y:S01]  /*3670*/  @!P2 STL.U8 [R1+0xd], R4 ;  /* 0x00000d040100a387 */ /* 0x0007e20000100000 */
[----:B------:R-:W-:-:S03]  /*3680*/  ISETP.NE.U32.AND P2, PT, R11, 0x1, PT ;  /* 0x000000010b00780c */ /* 0x000fc60003f45070 */
[----:B------:R-:W-:Y:S01]  /*3690*/  @!P4 STL.U8 [R1+0xf], R12 ;  /* 0x00000f0c0100c387 */ /* 0x000fe20000100000 */
[----:B------:R-:W-:-:S03]  /*36a0*/  ISETP.NE.U32.AND P4, PT, R13, 0x1, PT ;  /* 0x000000010d00780c */ /* 0x000fc60003f85070 */
[----:B------:R-:W5:Y:S04]  /*36b0*/  LDL.U16 R5, [R1+0x26c] ;  /* 0x00026c0001057983 */ /* 0x000f680000100400 */
[----:B-1----:R-:W5:Y:S04]  /*36c0*/  LDL.U16 R8, [R1+0x270] ;  /* 0x0002700001087983 */ /* 0x002f680000100400 */
[----:B------:R-:W5:Y:S04]  /*36d0*/  LDL.U16 R9, [R1+0x272] ;  /* 0x0002720001097983 */ /* 0x000f680000100400 */
[----:B------:R-:W5:Y:S04]  /*36e0*/  @!P5 LDL.U8 R14, [R1+0xa] ;  /* 0x00000a00010ed983 */ /* 0x000f680000100000 */
[----:B------:R-:W5:Y:S04]  /*36f0*/  @!P1 LDL.U8 R16, [R1+0xb] ;  /* 0x00000b0001109983 */ /* 0x000f680000100000 */
[----:B------:R-:W5:Y:S04]  /*3700*/  @!P0 LDL.U8 R17, [R1+0xc] ;  /* 0x00000c0001118983 */ /* 0x000f680000100000 */
[----:B------:R-:W5:Y:S04]  /*3710*/  LDL.U16 R11, [R1+0x272] ;  /* 0x00027200010b7983 */ /* 0x000f680000100400 */
[----:B------:R-:W5:Y:S04]  /*3720*/  LDL.U16 R13, [R1+0x274] ;  /* 0x00027400010d7983 */ /* 0x000f680000100400 */
[----:B------:R-:W5:Y:S04]  /*3730*/  @!P2 LDL.U8 R18, [R1+0xd] ;  /* 0x00000d000112a983 */ /* 0x000f680000100000 */
[----:B------:R-:W5:Y:S04]  /*3740*/  @!P3 LDL.U8 R19, [R1+0xe] ;  /* 0x00000e000113b983 */ /* 0x000f680000100000 */
[----:B------:R-:W5:Y:S01]  /*3750*/  @!P4 LDL.U8 R20, [R1+0xf] ;  /* 0x00000f000114c983 */ /* 0x000f620000100000 */
[----:B--2---:R-:W-:-:S04]  /*3760*/  SHF.R.U32.HI R15, RZ, 0x7, R15 ;  /* 0x00000007ff0f7819 */ /* 0x004fc8000001160f */
[----:B------:R-:W-:Y:S02]  /*3770*/  LOP3.LUT R15, R15, 0x1, RZ, 0xc0, !PT ;  /* 0x000000010f0f7812 */ /* 0x000fe400078ec0ff */
[----:B---3--:R-:W-:-:S05]  /*3780*/  @!P6 LOP3.LUT R4, R7, 0x10, RZ, 0xfc, !PT ;  /* 0x000000100704e812 */ /* 0x008fca00078efcff */
[----:B------:R0:W-:Y:S01]  /*3790*/  @!P6 STL.U8 [R1+0x9], R4 ;  /* 0x000009040100e387 */ /* 0x0001e20000100000 */
[----:B----4-:R-:W-:Y:S02]  /*37a0*/  SHF.R.U32.HI R7, RZ, 0x3, R6 ;  /* 0x00000003ff077819 */ /* 0x010fe40000011606 */
[----:B-----5:R-:W-:Y:S01]  /*37b0*/  LOP3.LUT R5, R5, 0x1, RZ, 0xc0, !PT ;  /* 0x0000000105057812 */ /* 0x020fe200078ec0ff */
[----:B0-----:R-:W2:Y:S03]  /*37c0*/  LDL.U16 R4, [R1+0x26e] ;  /* 0x00026e0001047983 */ /* 0x001ea60000100400 */
[----:B------:R-:W-:Y:S02]  /*37d0*/  ISETP.NE.U32.AND P6, PT, R5, 0x1, PT ;  /* 0x000000010500780c */ /* 0x000fe40003fc5070 */
[----:B------:R-:W-:Y:S02]  /*37e0*/  SHF.R.U32.HI R5, RZ, 0x6, R8 ;  /* 0x00000006ff057819 */ /* 0x000fe40000011608 */
[----:B------:R-:W-:-:S02]  /*37f0*/  SHF.R.U32.HI R9, RZ, 0x9, R9 ;  /* 0x00000009ff097819 */ /* 0x000fc40000011609 */
[----:B------:R-:W-:Y:S02]  /*3800*/  LOP3.LUT R7, R7, 0x1, RZ, 0xc0, !PT ;  /* 0x0000000107077812 */ /* 0x000fe400078ec0ff */
[----:B------:R-:W-:Y:S02]  /*3810*/  @!P5 LOP3.LUT R6, R14, 0x10, RZ, 0xfc, !PT ;  /* 0x000000100e06d812 */ /* 0x000fe400078efcff */
[----:B------:R-:W-:Y:S02]  /*3820*/  LOP3.LUT R5, R5, 0x1, RZ, 0xc0, !PT ;  /* 0x0000000105057812 */ /* 0x000fe400078ec0ff */
[----:B------:R-:W-:Y:S02]  /*3830*/  @!P1 LOP3.LUT R8, R16, 0x10, RZ, 0xfc, !PT ;  /* 0x0000001010089812 */ /* 0x000fe400078efcff */
[----:B------:R-:W-:Y:S02]  /*3840*/  LOP3.LUT R9, R9, 0x1, RZ, 0xc0, !PT ;  /* 0x0000000109097812 */ /* 0x000fe400078ec0ff */
[----:B------:R-:W-:Y:S01]  /*3850*/  @!P0 LOP3.LUT R10, R17, 0x10, RZ, 0xfc, !PT ;  /* 0x00000010110a8812 */ /* 0x000fe200078efcff */
[----:B------:R0:W-:Y:S01]  /*3860*/  @!P5 STL.U8 [R1+0xa], R6 ;  /* 0x00000a060100d387 */ /* 0x0001e20000100000 */
[----:B------:R-:W-:-:S02]  /*3870*/  ISETP.NE.U32.AND P5, PT, R7, 0x1, PT ;  /* 0x000000010700780c */ /* 0x000fc40003fa5070 */
[----:B------:R-:W-:Y:S01]  /*3880*/  SHF.R.U32.HI R11, RZ, 0x1, R11 ;  /* 0x00000001ff0b7819 */ /* 0x000fe2000001160b */
[----:B------:R-:W-:Y:S01]  /*3890*/  @!P1 STL.U8 [R1+0xb], R8 ;  /* 0x00000b0801009387 */ /* 0x000fe20000100000 */
[----:B------:R-:W-:Y:S02]  /*38a0*/  ISETP.NE.U32.AND P1, PT, R5, 0x1, PT ;  /* 0x000000010500780c */ /* 0x000fe40003f25070 */
[----:B------:R-:W-:Y:S01]  /*38b0*/  SHF.R.U32.HI R13, RZ, 0x4, R13 ;  /* 0x00000004ff0d7819 */ /* 0x000fe2000001160d */
[----:B------:R1:W-:Y:S01]  /*38c0*/  @!P0 STL.U8 [R1+0xc], R10 ;  /* 0x00000c0a01008387 */ /* 0x0003e20000100000 */
[----:B------:R-:W-:Y:S02]  /*38d0*/  ISETP.NE.U32.AND P0, PT, R9, 0x1, PT ;  /* 0x000000010900780c */ /* 0x000fe40003f05070 */
[----:B------:R-:W-:Y:S01]  /*38e0*/  @!P2 LOP3.LUT R12, R18, 0x10, RZ, 0xfc, !PT ;  /* 0x00000010120ca812 */ /* 0x000fe200078efcff */
[----:B------:R-:W3:Y:S01]  /*38f0*/  @!P6 LDL.U8 R7, [R1+0x9] ;  /* 0x000009000107e983 */ /* 0x000ee20000100000 */
[----:B------:R-:W-:-:S02]  /*3900*/  LOP3.LUT R11, R11, 0x1, RZ, 0xc0, !PT ;  /* 0x000000010b0b7812 */ /* 0x000fc400078ec0ff */
[----:B------:R-:W-:Y:S01]  /*3910*/  @!P3 LOP3.LUT R14, R19, 0x10, RZ, 0xfc, !PT ;  /* 0x00000010130eb812 */ /* 0x000fe200078efcff */
[----:B0-----:R-:W4:Y:S01]  /*3920*/  LDL.U16 R6, [R1+0x26e] ;  /* 0x00026e0001067983 */ /* 0x001f220000100400 */
[----:B------:R-:W-:Y:S02]  /*3930*/  LOP3.LUT R13, R13, 0x1, RZ, 0xc0, !PT ;  /* 0x000000010d0d7812 */ /* 0x000fe400078ec0ff */
[----:B-1----:R-:W-:Y:S01]  /*3940*/  @!P4 LOP3.LUT R10, R20, 0x10, RZ, 0xfc, !PT ;  /* 0x00000010140ac812 */ /* 0x002fe200078efcff */
[----:B------:R0:W-:Y:S01]  /*3950*/  @!P2 STL.U8 [R1+0xd], R12 ;  /* 0x00000d0c0100a387 */ /* 0x0001e20000100000 */
[----:B------:R-:W-:-:S03]  /*3960*/  ISETP.NE.U32.AND P2, PT, R11, 0x1, PT ;  /* 0x000000010b00780c */ /* 0x000fc60003f45070 */
[----:B------:R1:W-:Y:S01]  /*3970*/  @!P3 STL.U8 [R1+0xe], R14 ;  /* 0x00000e0e0100b387 */ /* 0x0003e20000100000 */
[----:B------:R-:W-:-:S03]  /*3980*/  ISETP.NE.U32.AND P3, PT, R13, 0x1, PT ;  /* 0x000000010d00780c */ /* 0x000fc60003f65070 */
[----:B------:R-:W-:Y:S01]  /*3990*/  @!P4 STL.U8 [R1+0xf], R10 ;  /* 0x00000f0a0100c387 */ /* 0x000fe20000100000 */
[----:B------:R-:W-:-:S03]  /*39a0*/  ISETP.NE.U32.AND P4, PT, R15, 0x1, PT ;  /* 0x000000010f00780c */ /* 0x000fc60003f85070 */
[----:B------:R-:W5:Y:S04]  /*39b0*/  LDL.U16 R8, [R1+0x270] ;  /* 0x0002700001087983 */ /* 0x000f680000100400 */
[----:B------:R-:W5:Y:S04]  /*39c0*/  LDL.U16 R9, [R1+0x272] ;  /* 0x0002720001097983 */ /* 0x000f680000100400 */
[----:B------:R-:W5:Y:S04]  /*39d0*/  @!P5 LDL.U8 R16, [R1+0xa] ;  /* 0x00000a000110d983 */ /* 0x000f680000100000 */
[----:B0-----:R-:W5:Y:S04]  /*39e0*/  @!P1 LDL.U8 R12, [R1+0xb] ;  /* 0x00000b00010c9983 */ /* 0x001f680000100000 */
[----:B------:R-:W5:Y:S04]  /*39f0*/  @!P0 LDL.U8 R17, [R1+0xc] ;  /* 0x00000c0001118983 */ /* 0x000f680000100000 */
[----:B------:R-:W5:Y:S04]  /*3a00*/  LDL.U16 R13, [R1+0x274] ;  /* 0x00027400010d7983 */ /* 0x000f680000100400 */
[----:B------:R-:W5:Y:S04]  /*3a10*/  LDL.U16 R15, [R1+0x276] ;  /* 0x00027600010f7983 */ /* 0x000f680000100400 */
[----:B------:R-:W5:Y:S04]  /*3a20*/  @!P2 LDL.U8 R18, [R1+0xd] ;  /* 0x00000d000112a983 */ /* 0x000f680000100000 */
[----:B-1----:R-:W5:Y:S04]  /*3a30*/  @!P3 LDL.U8 R14, [R1+0xe] ;  /* 0x00000e00010eb983 */ /* 0x002f680000100000 */
[----:B------:R-:W5:Y:S04]  /*3a40*/  @!P4 LDL.U8 R19, [R1+0xf] ;  /* 0x00000f000113c983 */ /* 0x000f680000100000 */
[----:B------:R-:W5:Y:S01]  /*3a50*/  LDL.U16 R11, [R1+0x272] ;  /* 0x00027200010b7983 */ /* 0x000f620000100400 */
[----:B--2---:R-:W-:-:S04]  /*3a60*/  SHF.R.U32.HI R5, RZ, 0xa, R4 ;  /* 0x0000000aff057819 */ /* 0x004fc80000011604 */
[----:B------:R-:W-:Y:S02]  /*3a70*/  LOP3.LUT R5, R5, 0x1, RZ, 0xc0, !PT ;  /* 0x0000000105057812 */ /* 0x000fe400078ec0ff */
[----:B---3--:R-:W-:-:S05]  /*3a80*/  @!P6 LOP3.LUT R4, R7, 0x8, RZ, 0xfc, !PT ;  /* 0x000000080704e812 */ /* 0x008fca00078efcff */
[----:B------:R0:W-:Y:S01]  /*3a90*/  @!P6 STL.U8 [R1+0x9], R4 ;  /* 0x000009040100e387 */ /* 0x0001e20000100000 */
[----:B------:R-:W-:Y:S02]  /*3aa0*/  ISETP.NE.U32.AND P6, PT, R5, 0x1, PT ;  /* 0x000000010500780c */ /* 0x000fe40003fc5070 */
[----:B----4-:R-:W-:-:S04]  /*3ab0*/  SHF.R.U32.HI R7, RZ, 0x2, R6 ;  /* 0x00000002ff077819 */ /* 0x010fc80000011606 */
[----:B------:R-:W-:Y:S01]  /*3ac0*/  LOP3.LUT R7, R7, 0x1, RZ, 0xc0, !PT ;  /* 0x0000000107077812 */ /* 0x000fe200078ec0ff */
[----:B0-----:R-:W2:Y:S01]  /*3ad0*/  LDL.U16 R4, [R1+0x26e] ;  /* 0x00026e0001047983 */ /* 0x001ea20000100400 */
[----:B-----5:R-:W-:Y:S02]  /*3ae0*/  SHF.R.U32.HI R5, RZ, 0x5, R8 ;  /* 0x00000005ff057819 */ /* 0x020fe40000011608 */
[----:B------:R-:W-:Y:S02]  /*3af0*/  SHF.R.U32.HI R9, RZ, 0x8, R9 ;  /* 0x00000008ff097819 */ /* 0x000fe40000011609 */
[----:B------:R-:W-:Y:S02]  /*3b00*/  LOP3.LUT R5, R5, 0x1, RZ, 0xc0, !PT ;  /* 0x0000000105057812 */ /* 0x000fe400078ec0ff */
[----:B------:R-:W-:Y:S02]  /*3b10*/  @!P5 LOP3.LUT R6, R16, 0x8, RZ, 0xfc, !PT ;  /* 0x000000081006d812 */ /* 0x000fe400078efcff */
[----:B------:R-:W-:-:S02]  /*3b20*/  LOP3.LUT R9, R9, 0x1, RZ, 0xc0, !PT ;  /* 0x0000000109097812 */ /* 0x000fc400078ec0ff */
[----:B------:R-:W-:Y:S02]  /*3b30*/  @!P1 LOP3.LUT R8, R12, 0x8, RZ, 0xfc, !PT ;  /* 0x000000080c089812 */ /* 0x000fe400078efcff */
[----:B------:R-:W-:Y:S01]  /*3b40*/  @!P0 LOP3.LUT R10, R17, 0x8, RZ, 0xfc, !PT ;  /* 0x00000008110a8812 */ /* 0x000fe200078efcff */
[----:B------:R0:W-:Y:S01]  /*3b50*/  @!P5 STL.U8 [R1+0xa], R6 ;  /* 0x00000a060100d387 */ /* 0x0001e20000100000 */
[----:B------:R-:W-:Y:S02]  /*3b60*/  ISETP.NE.U32.AND P5, PT, R7, 0x1, PT ;  /* 0x000000010700780c */ /* 0x000fe40003fa5070 */
[----:B------:R-:W-:Y:S01]  /*3b70*/  SHF.R.U32.HI R13, RZ, 0x3, R13 ;  /* 0x00000003ff0d7819 */ /* 0x000fe2000001160d */
[----:B------:R-:W-:Y:S01]  /*3b80*/  @!P1 STL.U8 [R1+0xb], R8 ;  /* 0x00000b0801009387 */ /* 0x000fe20000100000 */
[----:B------:R-:W-:Y:S02]  /*3b90*/  ISETP.NE.U32.AND P1, PT, R5, 0x1, PT ;  /* 0x000000010500780c */ /* 0x000fe40003f25070 */
[----:B------:R-:W-:Y:S01]  /*3ba0*/  SHF.R.U32.HI R15, RZ, 0x6, R15 ;  /* 0x00000006ff0f7819 */ /* 0x000fe2000001160f */
[----:B------:R1:W-:Y:S01]  /*3bb0*/  @!P0 STL.U8 [R1+0xc], R10 ;  /* 0x00000c0a01008387 */ /* 0x0003e20000100000 */
[----:B------:R-:W-:-:S02]  /*3bc0*/  ISETP.NE.U32.AND P0, PT, R9, 0x1, PT ;  /* 0x000000010900780c */ /* 0x000fc40003f05070 */
[----:B------:R-:W-:Y:S01]  /*3bd0*/  @!P2 LOP3.LUT R12, R18, 0x8, RZ, 0xfc, !PT ;  /* 0x00000008120ca812 */ /* 0x000fe200078efcff */
[----:B------:R-:W3:Y:S01]  /*3be0*/  @!P6 LDL.U8 R7, [R1+0x9] ;  /* 0x000009000107e983 */ /* 0x000ee20000100000 */
[----:B------:R-:W-:Y:S02]  /*3bf0*/  LOP3.LUT R13, R13, 0x1, RZ, 0xc0, !PT ;  /* 0x000000010d0d7812 */ /* 0x000fe400078ec0ff */
[----:B------:R-:W-:Y:S01]  /*3c00*/  @!P3 LOP3.LUT R14, R14, 0x8, RZ, 0xfc, !PT ;  /* 0x000000080e0eb812 */ /* 0x000fe200078efcff */
[----:B0-----:R-:W4:Y:S01]  /*3c10*/  LDL.U16 R6, [R1+0x26e] ;  /* 0x00026e0001067983 */ /* 0x001f220000100400 */
[----:B------:R-:W-:Y:S02]  /*3c20*/  LOP3.LUT R15, R15, 0x1, RZ, 0xc0, !PT ;  /* 0x000000010f0f7812 */ /* 0x000fe400078ec0ff */
[----:B-1----:R-:W-:Y:S01]  /*3c30*/  @!P4 LOP3.LUT R10, R19, 0x8, RZ, 0xfc, !PT ;  /* 0x00000008130ac812 */ /* 0x002fe200078efcff */
[----:B------:R0:W-:Y:S01]  /*3c40*/  @!P2 STL.U8 [R1+0xd], R12 ;  /* 0x00000d0c0100a387 */ /* 0x0001e20000100000 */
[----:B------:R-:W-:-:S03]  /*3c50*/  LOP3.LUT R11, R11, 0x1, RZ, 0xc0, !PT ;  /* 0x000000010b0b7812 */ /* 0x000fc600078ec0ff */
[----:B------:R1:W-:Y:S01]  /*3c60*/  @!P3 STL.U8 [R1+0xe], R14 ;  /* 0x00000e0e0100b387 */ /* 0x0003e20000100000 */
[----:B------:R-:W-:Y:S02]  /*3c70*/  ISETP.NE.U32.AND P3, PT, R13, 0x1, PT ;  /* 0x000000010d00780c */ /* 0x000fe40003f65070 */
[----:B------:R-:W-:Y:S01]  /*3c80*/  ISETP.NE.U32.AND P2, PT, R11, 0x1, PT ;  /* 0x000000010b00780c */ /* 0x000fe20003f45070 */
[----:B------:R-:W-:Y:S01]  /*3c90*/  @!P4 STL.U8 [R1+0xf], R10 ;  /* 0x00000f0a0100c387 */ /* 0x000fe20000100000 */
[----:B------:R-:W-:-:S03]  /*3ca0*/  ISETP.NE.U32.AND P4, PT, R15, 0x1, PT ;  /* 0x000000010f00780c */ /* 0x000fc60003f85070 */
[----:B------:R-:W5:Y:S04]  /*3cb0*/  LDL.U16 R8, [R1+0x270] ;  /* 0x0002700001087983 */ /* 0x000f680000100400 */
[----:B------:R-:W5:Y:S04]  /*3cc0*/  @!P5 LDL.U8 R16, [R1+0xa] ;  /* 0x00000a000110d983 */ /* 0x000f680000100000 */
[----:B0-----:R-:W5:Y:S04]  /*3cd0*/  @!P1 LDL.U8 R12, [R1+0xb] ;  /* 0x00000b00010c9983 */ /* 0x001f680000100000 */
[----:B------:R-:W5:Y:S04]  /*3ce0*/  @!P0 LDL.U8 R17, [R1+0xc] ;  /* 0x00000c0001118983 */ /* 0x000f680000100000 */
[----:B------:R-:W5:Y:S04]  /*3cf0*/  LDL.U16 R9, [R1+0x272] ;  /* 0x0002720001097983 */ /* 0x000f680000100400 */
[----:B------:R-:W5:Y:S04]  /*3d00*/  LDL.U16 R11, [R1+0x274] ;  /* 0x00027400010b7983 */ /* 0x000f680000100400 */
[----:B------:R-:W5:Y:S04]  /*3d10*/  LDL.U16 R13, [R1+0x274] ;  /* 0x00027400010d7983 */ /* 0x000f680000100400 */
[----:B-1----:R-:W5:Y:S04]  /*3d20*/  LDL.U16 R14, [R1+0x276] ;  /* 0x00027600010e7983 */ /* 0x002f680000100400 */
[----:B------:R-:W5:Y:S04]  /*3d30*/  @!P2 LDL.U8 R18, [R1+0xd] ;  /* 0x00000d000112a983 */ /* 0x000f680000100000 */
[----:B------:R-:W5:Y:S04]  /*3d40*/  @!P3 LDL.U8 R15, [R1+0xe] ;  /* 0x00000e00010fb983 */ /* 0x000f680000100000 */
[----:B------:R-:W5:Y:S01]  /*3d50*/  @!P4 LDL.U8 R19, [R1+0xf] ;  /* 0x00000f000113c983 */ /* 0x000f620000100000 */
        /* <DEDUP_REMOVED lines=9> */
[----:B------:R-:W-:Y:S02]  /*3df0*/  @!P5 LOP3.LUT R6, R16, 0x4, RZ, 0xfc, !PT ;  /* 0x000000041006d812 */ /* 0x000fe400078efcff */
[----:B------:R-:W-:Y:S02]  /*3e00*/  LOP3.LUT R5, R5, 0x1, RZ, 0xc0, !PT ;  /* 0x0000000105057812 */ /* 0x000fe400078ec0ff */
[----:B------:R-:W-:Y:S02]  /*3e10*/  @!P1 LOP3.LUT R8, R12, 0x4, RZ, 0xfc, !PT ;  /* 0x000000040c089812 */ /* 0x000fe400078efcff */
[----:B------:R-:W-:Y:S01]  /*3e20*/  @!P0 LOP3.LUT R10, R17, 0x4, RZ, 0xfc, !PT ;  /* 0x00000004110a8812 */ /* 0x000fe200078efcff */
[----:B------:R-:W-:Y:S01]  /*3e30*/  @!P5 STL.U8 [R1+0xa], R6 ;  /* 0x00000a060100d387 */ /* 0x000fe20000100000 */
[----:B------:R-:W-:-:S02]  /*3e40*/  ISETP.NE.U32.AND P5, PT, R7, 0x1, PT ;  /* 0x000000010700780c */ /* 0x000fc40003fa5070 */
[----:B------:R-:W-:Y:S01]  /*3e50*/  SHF.R.U32.HI R9, RZ, 0x7, R9 ;  /* 0x00000007ff097819 */ /* 0x000fe20000011609 */
[----:B------:R0:W-:Y:S01]  /*3e60*/  @!P1 STL.U8 [R1+0xb], R8 ;  /* 0x00000b0801009387 */ /* 0x0001e20000100000 */
[----:B------:R-:W-:Y:S02]  /*3e70*/  ISETP.NE.U32.AND P1, PT, R5, 0x1, PT ;  /* 0x000000010500780c */ /* 0x000fe40003f25070 */
[----:B------:R-:W-:Y:S01]  /*3e80*/  SHF.R.U32.HI R11, RZ, 0xa, R11 ;  /* 0x0000000aff0b7819 */ /* 0x000fe2000001160b */
[----:B------:R1:W-:Y:S01]  /*3e90*/  @!P0 STL.U8 [R1+0xc], R10 ;  /* 0x00000c0a01008387 */ /* 0x0003e20000100000 */
[----:B------:R-:W-:-:S03]  /*3ea0*/  SHF.R.U32.HI R13, RZ, 0x2, R13 ;  /* 0x00000002ff0d7819 */ /* 0x000fc6000001160d */
[----:B------:R-:W3:Y:S01]  /*3eb0*/  LDL.U16 R7, [R1+0x26e] ;  /* 0x00026e0001077983 */ /* 0x000ee20000100400 */
[----:B------:R-:W-:-:S03]  /*3ec0*/  SHF.R.U32.HI R14, RZ, 0x5, R14 ;  /* 0x00000005ff0e7819 */ /* 0x000fc6000001160e */
[----:B0-----:R-:W4:Y:S01]  /*3ed0*/  LDL.U16 R8, [R1+0x270] ;  /* 0x0002700001087983 */ /* 0x001f220000100400 */
[----:B------:R-:W-:Y:S02]  /*3ee0*/  LOP3.LUT R9, R9, 0x1, RZ, 0xc0, !PT ;  /* 0x0000000109097812 */ /* 0x000fe400078ec0ff */
[----:B------:R-:W-:Y:S01]  /*3ef0*/  @!P2 LOP3.LUT R12, R18, 0x4, RZ, 0xfc, !PT ;  /* 0x00000004120ca812 */ /* 0x000fe200078efcff */
[----:B------:R-:W5:Y:S01]  /*3f00*/  @!P5 LDL.U8 R16, [R1+0xa] ;  /* 0x00000a000110d983 */ /* 0x000f620000100000 */
[----:B------:R-:W-:Y:S02]  /*3f10*/  LOP3.LUT R11, R11, 0x1, RZ, 0xc0, !PT ;  /* 0x000000010b0b7812 */ /* 0x000fe400078ec0ff */
[----:B------:R-:W-:Y:S01]  /*3f20*/  @!P3 LOP3.LUT R6, R15, 0x4, RZ, 0xfc, !PT ;  /* 0x000000040f06b812 */ /* 0x000fe200078efcff */
[----:B------:R-:W4:Y:S01]  /*3f30*/  @!P1 LDL.U8 R17, [R1+0xb] ;  /* 0x00000b0001119983 */ /* 0x000f220000100000 */
[----:B------:R-:W-:Y:S02]  /*3f40*/  LOP3.LUT R13, R13, 0x1, RZ, 0xc0, !PT ;  /* 0x000000010d0d7812 */ /* 0x000fe400078ec0ff */
[----:B-1----:R-:W-:-:S02]  /*3f50*/  @!P4 LOP3.LUT R10, R19, 0x4, RZ, 0xfc, !PT ;  /* 0x00000004130ac812 */ /* 0x002fc400078efcff */
[----:B------:R-:W-:Y:S01]  /*3f60*/  LOP3.LUT R14, R14, 0x1, RZ, 0xc0, !PT ;  /* 0x000000010e0e7812 */ /* 0x000fe200078ec0ff */
[----:B------:R0:W-:Y:S01]  /*3f70*/  @!P2 STL.U8 [R1+0xd], R12 ;  /* 0x00000d0c0100a387 */ /* 0x0001e20000100000 */
[----:B------:R-:W-:Y:S02]  /*3f80*/  ISETP.NE.U32.AND P0, PT, R9, 0x1, PT ;  /* 0x000000010900780c */ /* 0x000fe40003f05070 */
[----:B------:R-:W-:Y:S01]  /*3f90*/  ISETP.NE.U32.AND P2, PT, R11, 0x1, PT ;  /* 0x000000010b00780c */ /* 0x000fe20003f45070 */
[----:B------:R-:W4:Y:S04]  /*3fa0*/  @!P6 LDL.U8 R15, [R1+0x9] ;  /* 0x00000900010fe983 */ /* 0x000f280000100000 */
[----:B------:R5:W-:Y:S01]  /*3fb0*/  @!P3 STL.U8 [R1+0xe], R6 ;  /* 0x00000e060100b387 */ /* 0x000be20000100000 */
[----:B------:R-:W-:-:S03]  /*3fc0*/  ISETP.NE.U32.AND P3, PT, R13, 0x1, PT ;  /* 0x000000010d00780c */ /* 0x000fc60003f65070 */
[----:B------:R1:W-:Y:S01]  /*3fd0*/  @!P4 STL.U8 [R1+0xf], R10 ;  /* 0x00000f0a0100c387 */ /* 0x0003e20000100000 */
[----:B------:R-:W-:-:S03]  /*3fe0*/  ISETP.NE.U32.AND P4, PT, R14, 0x1, PT ;  /* 0x000000010e00780c */ /* 0x000fc60003f85070 */
[----:B------:R-:W4:Y:S04]  /*3ff0*/  LDL.U16 R9, [R1+0x272] ;  /* 0x0002720001097983 */ /* 0x000f280000100400 */
[----:B------:R-:W4:Y:S04]  /*4000*/  LDL.U16 R11, [R1+0x274] ;  /* 0x00027400010b7983 */ /* 0x000f280000100400 */
[----:B0-----:R-:W4:Y:S04]  /*4010*/  LDL.U16 R12, [R1+0x274] ;  /* 0x00027400010c7983 */ /* 0x001f280000100400 */
[----:B------:R-:W4:Y:S04]  /*4020*/  LDL.U16 R13, [R1+0x276] ;  /* 0x00027600010d7983 */ /* 0x000f280000100400 */
[----:B------:R-:W1:Y:S04]  /*4030*/  @!P0 LDL.U8 R18, [R1+0xc] ;  /* 0x00000c0001128983 */ /* 0x000e680000100000 */
[----:B------:R-:W4:Y:S04]  /*4040*/  @!P2 LDL.U8 R14, [R1+0xd] ;  /* 0x00000d00010ea983 */ /* 0x000f280000100000 */
[----:B------:R-:W4:Y:S04]  /*4050*/  @!P3 LDL.U8 R19, [R1+0xe] ;  /* 0x00000e000113b983 */ /* 0x000f280000100000 */
[----:B------:R-:W4:Y:S01]  /*4060*/  @!P4 LDL.U8 R20, [R1+0xf] ;  /* 0x00000f000114c983 */ /* 0x000f220000100000 */
[----:B--2---:R-:W-:-:S04]  /*4070*/  SHF.R.U32.HI R5, RZ, 0x8, R4 ;  /* 0x00000008ff057819 */ /* 0x004fc80000011604 */
[----:B------:R-:W-:Y:S02]  /*4080*/  LOP3.LUT R5, R5, 0x1, RZ, 0xc0, !PT ;  /* 0x0000000105057812 */ /* 0x000fe400078ec0ff */
[----:B---3--:R-:W-:Y:S02]  /*4090*/  LOP3.LUT R7, R7, 0x1, RZ, 0xc0, !PT ;  /* 0x0000000107077812 */ /* 0x008fe400078ec0ff */
[----:B-----5:R-:W-:Y:S02]  /*40a0*/  @!P5 LOP3.LUT R6, R16, 0x2, RZ, 0xfc, !PT ;  /* 0x000000021006d812 */ /* 0x020fe400078efcff */
[----:B----4-:R-:W-:-:S05]  /*40b0*/  @!P6 LOP3.LUT R4, R15, 0x2, RZ, 0xfc, !PT ;  /* 0x000000020f04e812 */ /* 0x010fca00078efcff */
[----:B------:R0:W-:Y:S01]  /*40c0*/  @!P6 STL.U8 [R1+0x9], R4 ;  /* 0x000009040100e387 */ /* 0x0001e20000100000 */
[----:B------:R-:W-:Y:S02]  /*40d0*/  ISETP.NE.U32.AND P6, PT, R5, 0x1, PT ;  /* 0x000000010500780c */ /* 0x000fe40003fc5070 */
[----:B------:R-:W-:Y:S02]  /*40e0*/  SHF.R.U32.HI R5, RZ, 0x3, R8 ;  /* 0x00000003ff057819 */ /* 0x000fe40000011608 */
[----:B------:R-:W-:Y:S01]  /*40f0*/  @!P1 LOP3.LUT R8, R17, 0x2, RZ, 0xfc, !PT ;  /* 0x0000000211089812 */ /* 0x000fe200078efcff */
[----:B------:R2:W-:Y:S01]  /*4100*/  @!P5 STL.U8 [R1+0xa], R6 ;  /* 0x00000a060100d387 */ /* 0x0005e20000100000 */
[----:B------:R-:W-:-:S03]  /*4110*/  SHF.R.U32.HI R9, RZ, 0x6, R9 ;  /* 0x00000006ff097819 */ /* 0x000fc60000011609 */
[----:B------:R3:W-:Y:S01]  /*4120*/  @!P1 STL.U8 [R1+0xb], R8 ;  /* 0x00000b0801009387 */ /* 0x0007e20000100000 */
[----:B------:R-:W-:Y:S02]  /*4130*/  SHF.R.U32.HI R11, RZ, 0x9, R11 ;  /* 0x00000009ff0b7819 */ /* 0x000fe4000001160b */
[----:B------:R-:W-:Y:S02]  /*4140*/  SHF.R.U32.HI R12, RZ, 0x1, R12 ;  /* 0x00000001ff0c7819 */ /* 0x000fe4000001160c */
[----:B------:R-:W-:Y:S02]  /*4150*/  SHF.R.U32.HI R13, RZ, 0x4, R13 ;  /* 0x00000004ff0d7819 */ /* 0x000fe4000001160d */
[----:B------:R-:W-:Y:S02]  /*4160*/  LOP3.LUT R5, R5, 0x1, RZ, 0xc0, !PT ;  /* 0x0000000105057812 */ /* 0x000fe400078ec0ff */
[----:B-1----:R-:W-:Y:S02]  /*4170*/  @!P0 LOP3.LUT R10, R18, 0x2, RZ, 0xfc, !PT ;  /* 0x00000002120a8812 */ /* 0x002fe400078efcff */
[----:B------:R-:W-:-:S02]  /*4180*/  LOP3.LUT R9, R9, 0x1, RZ, 0xc0, !PT ;  /* 0x0000000109097812 */ /* 0x000fc400078ec0ff */
[----:B0-----:R-:W-:Y:S02]  /*4190*/  @!P2 LOP3.LUT R4, R14, 0x2, RZ, 0xfc, !PT ;  /* 0x000000020e04a812 */ /* 0x001fe400078efcff */
[----:B------:R-:W-:Y:S02]  /*41a0*/  LOP3.LUT R11, R11, 0x1, RZ, 0xc0, !PT ;  /* 0x000000010b0b7812 */ /* 0x000fe400078ec0ff */
[----:B--2---:R-:W-:Y:S02]  /*41b0*/  @!P3 LOP3.LUT R6, R19, 0x2, RZ, 0xfc, !PT ;  /* 0x000000021306b812 */ /* 0x004fe400078efcff */
[----:B------:R-:W-:Y:S02]  /*41c0*/  LOP3.LUT R12, R12, 0x1, RZ, 0xc0, !PT ;  /* 0x000000010c0c7812 */ /* 0x000fe400078ec0ff */
[----:B---3--:R-:W-:Y:S02]  /*41d0*/  @!P4 LOP3.LUT R8, R20, 0x2, RZ, 0xfc, !PT ;  /* 0x000000021408c812 */ /* 0x008fe400078efcff */
[----:B------:R-:W-:Y:S01]  /*41e0*/  LOP3.LUT R13, R13, 0x1, RZ, 0xc0, !PT ;  /* 0x000000010d0d7812 */ /* 0x000fe200078ec0ff */
[----:B------:R-:W-:Y:S01]  /*41f0*/  @!P0 STL.U8 [R1+0xc], R10 ;  /* 0x00000c0a01008387 */ /* 0x000fe20000100000 */
[----:B------:R-:W-:-:S02]  /*4200*/  ISETP.NE.U32.AND P5, PT, R7, 0x1, PT ;  /* 0x000000010700780c */ /* 0x000fc40003fa5070 */
[----:B------:R-:W-:Y:S01]  /*4210*/  ISETP.NE.U32.AND P1, PT, R5, 0x1, PT ;  /* 0x000000010500780c */ /* 0x000fe20003f25070 */
[----:B------:R0:W-:Y:S01]  /*4220*/  @!P2 STL.U8 [R1+0xd], R4 ;  /* 0x00000d040100a387 */ /* 0x0001e20000100000 */
[----:B------:R-:W-:Y:S02]  /*4230*/  ISETP.NE.U32.AND P0, PT, R9, 0x1, PT ;  /* 0x000000010900780c */ /* 0x000fe40003f05070 */
[----:B------:R-:W-:Y:S01]  /*4240*/  ISETP.NE.U32.AND P2, PT, R11, 0x1, PT ;  /* 0x000000010b00780c */ /* 0x000fe20003f45070 */
[----:B------:R1:W-:Y:S01]  /*4250*/  @!P3 STL.U8 [R1+0xe], R6 ;  /* 0x00000e060100b387 */ /* 0x0003e20000100000 */
[----:B------:R-:W-:-:S03]  /*4260*/  ISETP.NE.U32.AND P3, PT, R12, 0x1, PT ;  /* 0x000000010c00780c */ /* 0x000fc60003f65070 */
[----:B------:R-:W-:Y:S01]  /*4270*/  @!P4 STL.U8 [R1+0xf], R8 ;  /* 0x00000f080100c387 */ /* 0x000fe20000100000 */
[----:B------:R-:W-:-:S03]  /*4280*/  ISETP.NE.U32.AND P4, PT, R13, 0x1, PT ;  /* 0x000000010d00780c */ /* 0x000fc60003f85070 */
[----:B0-----:R-:W2:Y:S04]  /*4290*/  @!P6 LDL.U8 R4, [R1+0x9] ;  /* 0x000009000104e983 */ /* 0x001ea80000100000 */
[----:B------:R-:W1:Y:S04]  /*42a0*/  @!P5 LDL.U8 R5, [R1+0xa] ;  /* 0x00000a000105d983 */ /* 0x000e680000100000 */
[----:B------:R-:W3:Y:S04]  /*42b0*/  @!P1 LDL.U8 R12, [R1+0xb] ;  /* 0x00000b00010c9983 */ /* 0x000ee80000100000 */
[----:B------:R-:W4:Y:S04]  /*42c0*/  @!P0 LDL.U8 R14, [R1+0xc] ;  /* 0x00000c00010e8983 */ /* 0x000f280000100000 */
[----:B------:R-:W5:Y:S04]  /*42d0*/  @!P2 LDL.U8 R16, [R1+0xd] ;  /* 0x00000d000110a983 */ /* 0x000f680000100000 */
[----:B------:R-:W5:Y:S04]  /*42e0*/  @!P3 LDL.U8 R18, [R1+0xe] ;  /* 0x00000e000112b983 */ /* 0x000f680000100000 */
[----:B------:R-:W5:Y:S01]  /*42f0*/  @!P4 LDL.U8 R20, [R1+0xf] ;  /* 0x00000f000114c983 */ /* 0x000f620000100000 */
[----:B--2---:R-:W-:-:S02]  /*4300*/  @!P6 LOP3.LUT R4, R4, 0x1, RZ, 0xfc, !PT ;  /* 0x000000010404e812 */ /* 0x004fc400078efcff */
[----:B-1----:R-:W-:Y:S02]  /*4310*/  @!P5 LOP3.LUT R6, R5, 0x1, RZ, 0xfc, !PT ;  /* 0x000000010506d812 */ /* 0x002fe400078efcff */
[----:B---3--:R-:W-:Y:S02]  /*4320*/  @!P1 LOP3.LUT R12, R12, 0x1, RZ, 0xfc, !PT ;  /* 0x000000010c0c9812 */ /* 0x008fe400078efcff */
[----:B----4-:R-:W-:Y:S02]  /*4330*/  @!P0 LOP3.LUT R14, R14, 0x1, RZ, 0xfc, !PT ;  /* 0x000000010e0e8812 */ /* 0x010fe400078efcff */
[----:B-----5:R-:W-:Y:S02]  /*4340*/  @!P2 LOP3.LUT R16, R16, 0x1, RZ, 0xfc, !PT ;  /* 0x000000011010a812 */ /* 0x020fe400078efcff */
[----:B------:R-:W-:Y:S02]  /*4350*/  @!P3 LOP3.LUT R18, R18, 0x1, RZ, 0xfc, !PT ;  /* 0x000000011212b812 */ /* 0x000fe400078efcff */
[----:B------:R-:W-:Y:S01]  /*4360*/  @!P4 LOP3.LUT R20, R20, 0x1, RZ, 0xfc, !PT ;  /* 0x000000011414c812 */ /* 0x000fe200078efcff */
[----:B------:R-:W-:Y:S04]  /*4370*/  @!P6 STL.U8 [R1+0x9], R4 ;  /* 0x000009040100e387 */ /* 0x000fe80000100000 */
[----:B------:R0:W-:Y:S04]  /*4380*/  @!P5 STL.U8 [R1+0xa], R6 ;  /* 0x00000a060100d387 */ /* 0x0001e80000100000 */
[----:B------:R-:W-:Y:S04]  /*4390*/  @!P1 STL.U8 [R1+0xb], R12 ;  /* 0x00000b0c01009387 */ /* 0x000fe80000100000 */
[----:B------:R1:W-:Y:S04]  /*43a0*/  @!P0 STL.U8 [R1+0xc], R14 ;  /* 0x00000c0e01008387 */ /* 0x0003e80000100000 */
[----:B------:R2:W-:Y:S04]  /*43b0*/  @!P2 STL.U8 [R1+0xd], R16 ;  /* 0x00000d100100a387 */ /* 0x0005e80000100000 */
[----:B------:R3:W-:Y:S04]  /*43c0*/  @!P3 STL.U8 [R1+0xe], R18 ;  /* 0x00000e120100b387 */ /* 0x0007e80000100000 */
[----:B------:R4:W-:Y:S04]  /*43d0*/  @!P4 STL.U8 [R1+0xf], R20 ;  /* 0x00000f140100c387 */ /* 0x0009e80000100000 */
[----:B0-----:R-:W5:Y:S02]  /*43e0*/  LDL.128 R4, [R1] ;  /* 0x0000000001047983 */ /* 0x001f640000100c00 */
[----:B-----5:R-:W-:-:S05]  /*43f0*/  PRMT R8, R4, 0x7771, RZ ;  /* 0x0000777104087816 */ /* 0x020fca00000000ff */
[----:B------:R-:W-:Y:S01]  /*4400*/  IMAD.U32 R8, R8, 0x10000, RZ ;  /* 0x0001000008087824 */ /* 0x000fe200078e00ff */
[----:B------:R-:W-:-:S04]  /*4410*/  PRMT R9, R4, 0x7770, RZ ;  /* 0x0000777004097816 */ /* 0x000fc800000000ff */
[----:B------:R-:W-:Y:S02]  /*4420*/  LOP3.LUT R10, R8, 0xff0000, RZ, 0xc0, !PT ;  /* 0x00ff0000080a7812 */ /* 0x000fe400078ec0ff */
[----:B------:R-:W-:-:S03]  /*4430*/  PRMT R8, R4, 0x7772, RZ ;  /* 0x0000777204087816 */ /* 0x000fc600000000ff */
[----:B------:R-:W-:Y:S01]  /*4440*/  IMAD R9, R9, 0x1000000, R10 ;  /* 0x0100000009097824 */ /* 0x000fe200078e020a */
[----:B------:R-:W-:Y:S01]  /*4450*/  PRMT R10, R4, 0x7773, RZ ;  /* 0x00007773040a7816 */ /* 0x000fe200000000ff */
[----:B------:R-:W-:Y:S01]  /*4460*/  IMAD.SHL.U32 R8, R8, 0x100, RZ ;  /* 0x0000010008087824 */ /* 0x000fe200078e00ff */
[----:B------:R-:W-:-:S04]  /*4470*/  PRMT R4, R5, 0x7771, RZ ;  /* 0x0000777105047816 */ /* 0x000fc800000000ff */
[----:B------:R-:W-:Y:S01]  /*4480*/  LOP3.LUT R8, R10, R9, R8, 0xfe, !PT ;  /* 0x000000090a087212 */ /* 0x000fe200078efe08 */
[----:B------:R-:W-:Y:S01]  /*4490*/  IMAD.U32 R10, R4, 0x10000, RZ ;  /* 0x00010000040a7824 */ /* 0x000fe200078e00ff */
[----:B------:R-:W-:-:S03]  /*44a0*/  PRMT R9, R5, 0x7770, RZ ;  /* 0x0000777005097816 */ /* 0x000fc600000000ff */
[----:B------:R-:W-:Y:S01]  /*44b0*/  VIADD R13, R8, UR4 ;  /* 0x00000004080d7c36 */ /* 0x000fe20008000000 */
[----:B------:R-:W-:Y:S02]  /*44c0*/  PRMT R4, R5, 0x7772, RZ ;  /* 0x0000777205047816 */ /* 0x000fe400000000ff */
[----:B------:R-:W-:Y:S01]  /*44d0*/  LOP3.LUT R10, R10, 0xff0000, RZ, 0xc0, !PT ;  /* 0x00ff00000a0a7812 */ /* 0x000fe200078ec0ff */
[----:B-1----:R-:W-:Y:S02]  /*44e0*/  VIADD R14, R13, 0x563db30a ;  /* 0x563db30a0d0e7836 */ /* 0x002fe40000000000 */
[----:B------:R-:W-:Y:S02]  /*44f0*/  IMAD.SHL.U32 R4, R4, 0x100, RZ ;  /* 0x0000010004047824 */ /* 0x000fe400078e00ff */
[----:B------:R-:W-:Y:S01]  /*4500*/  IMAD R9, R9, 0x1000000, R10 ;  /* 0x0100000009097824 */ /* 0x000fe200078e020a */
[C-C-:B------:R-:W-:Y:S02]  /*4510*/  SHF.L.W.U32.HI R10, R14.reuse, 0x1a, R14.reuse ;  /* 0x0000001a0e0a7819 */ /* 0x140fe40000010e0e */
[----:B------:R-:W-:-:S02]  /*4520*/  SHF.L.W.U32.HI R11, R14, 0x15, R14 ;  /* 0x000000150e0b7819 */ /* 0x000fc40000010e0e */
[C---:B------:R-:W-:Y:S02]  /*4530*/  SHF.L.W.U32.HI R12, R14.reuse, 0x7, R14 ;  /* 0x000000070e0c7819 */ /* 0x040fe40000010e0e */
[----:B--2---:R-:W-:Y:S02]  /*4540*/  IADD3 R16, PT, PT, -R13, -0x563db30b, RZ ;  /* 0xa9c24cf50d107810 */ /* 0x004fe40007ffe1ff */
[----:B------:R-:W-:Y:S02]  /*4550*/  LOP3.LUT R15, R14, 0x510e527f, RZ, 0xc0, !PT ;  /* 0x510e527f0e0f7812 */ /* 0x000fe400078ec0ff */
[----:B------:R-:W-:Y:S02]  /*4560*/  LOP3.LUT R9, R9, R4, RZ, 0xfc, !PT ;  /* 0x0000000409097212 */ /* 0x000fe400078efcff */
[----:B------:R-:W-:Y:S02]  /*4570*/  LOP3.LUT R10, R12, R10, R11, 0x96, !PT ;  /* 0x0000000a0c0a7212 */ /* 0x000fe400078e960b */
[----:B------:R-:W-:-:S02]  /*4580*/  PRMT R4, R5, 0x7773, RZ ;  /* 0x0000777305047816 */ /* 0x000fc400000000ff */
[----:B------:R-:W-:Y:S02]  /*4590*/  LOP3.LUT R15, R15, 0x9b05688c, R16, 0xf8, !PT ;  /* 0x9b05688c0f0f7812 */ /* 0x000fe400078ef810 */
[C---:B------:R-:W-:Y:S02]  /*45a0*/  PRMT R5, R6.reuse, 0x7771, RZ ;  /* 0x0000777106057816 */ /* 0x040fe400000000ff */
[----:B------:R-:W-:Y:S02]  /*45b0*/  LOP3.LUT R4, R9, R4, RZ, 0xfc, !PT ;  /* 0x0000000409047212 */ /* 0x000fe400078efcff */
[----:B------:R-:W-:Y:S01]  /*45c0*/  IADD3 R15, PT, PT, R15, UR5, R10 ;  /* 0x000000050f0f7c10 */ /* 0x000fe2000fffe00a */
[----:B------:R-:W-:Y:S01]  /*45d0*/  IMAD.U32 R11, R5, 0x10000, RZ ;  /* 0x00010000050b7824 */ /* 0x000fe200078e00ff */
[----:B------:R-:W-:-:S03]  /*45e0*/  PRMT R10, R6, 0x7770, RZ ;  /* 0x00007770060a7816 */ /* 0x000fc600000000ff */
[----:B------:R-:W-:Y:S01]  /*45f0*/  IMAD.IADD R15, R4, 0x1, R15 ;  /* 0x00000001040f7824 */ /* 0x000fe200078e020f */
[----:B------:R-:W-:Y:S02]  /*4600*/  PRMT R5, R6, 0x7772, RZ ;  /* 0x0000777206057816 */ /* 0x000fe400000000ff */
[----:B------:R-:W-:Y:S01]  /*4610*/  LOP3.LUT R11, R11, 0xff0000, RZ, 0xc0, !PT ;  /* 0x00ff00000b0b7812 */ /* 0x000fe200078ec0ff */
[----:B------:R-:W-:Y:S02]  /*4620*/  VIADD R17, R15, 0x5bf2cd1d ;  /* 0x5bf2cd1d0f117836 */ /* 0x000fe40000000000 */
[----:B------:R-:W-:Y:S02]  /*4630*/  IMAD.SHL.U32 R5, R5, 0x100, RZ ;  /* 0x0000010005057824 */ /* 0x000fe400078e00ff */
[----:B------:R-:W-:Y:S01]  /*4640*/  IMAD R10, R10, 0x1000000, R11 ;  /* 0x010000000a0a7824 */ /* 0x000fe200078e020b */
[C-C-:B------:R-:W-:Y:S02]  /*4650*/  SHF.L.W.U32.HI R11, R17.reuse, 0x1a, R17.reuse ;  /* 0x0000001a110b7819 */ /* 0x140fe40000010e11 */
[----:B------:R-:W-:-:S02]  /*4660*/  SHF.L.W.U32.HI R12, R17, 0x15, R17 ;  /* 0x00000015110c7819 */ /* 0x000fc40000010e11 */
[----:B------:R-:W-:Y:S02]  /*4670*/  SHF.L.W.U32.HI R16, R17, 0x7, R17 ;  /* 0x0000000711107819 */ /* 0x000fe40000010e11 */
[----:B------:R-:W-:Y:S02]  /*4680*/  IADD3 R19, PT, PT, -R15, 0x240d32e2, RZ ;  /* 0x240d32e20f137810 */ /* 0x000fe40007ffe1ff */
[----:B---3--:R-:W-:Y:S02]  /*4690*/  LOP3.LUT R18, R17, R14, RZ, 0xc0, !PT ;  /* 0x0000000e11127212 */ /* 0x008fe400078ec0ff */
        /* <DEDUP_REMOVED lines=12> */
[C---:B------:R-:W-:Y:S01]  /*4760*/  VIADD R16, R18.reuse, 0x566d1711 ;  /* 0x566d171112107836 */ /* 0x040fe20000000000 */
[----:B------:R-:W-:Y:S01]  /*4770*/  IADD3 R24, PT, PT, -R18, -0x566d1712, RZ ;  /* 0xa992e8ee12187810 */ /* 0x000fe20007ffe1ff */
[----:B------:R-:W-:Y:S02]  /*4780*/  IMAD.SHL.U32 R6, R6, 0x100, RZ ;  /* 0x0000010006067824 */ /* 0x000fe400078e00ff */
[----:B------:R-:W-:Y:S01]  /*4790*/  IMAD R11, R11, 0x1000000, R12 ;  /* 0x010000000b0b7824 */ /* 0x000fe200078e020c */
[C-C-:B------:R-:W-:Y:S02]  /*47a0*/  SHF.L.W.U32.HI R19, R16.reuse, 0x1a, R16.reuse ;  /* 0x0000001a10137819 */ /* 0x140fe40000010e10 */
[----:B----4-:R-:W-:-:S02]  /*47b0*/  SHF.L.W.U32.HI R20, R16, 0x15, R16 ;  /* 0x0000001510147819 */ /* 0x010fc40000010e10 */
[C---:B------:R-:W-:Y:S02]  /*47c0*/  SHF.L.W.U32.HI R23, R16.reuse, 0x7, R16 ;  /* 0x0000000710177819 */ /* 0x040fe40000010e10 */
[----:B------:R-:W-:Y:S02]  /*47d0*/  LOP3.LUT R25, R16, R17, RZ, 0xc0, !PT ;  /* 0x0000001110197212 */ /* 0x000fe400078ec0ff */
[----:B------:R-:W-:Y:S02]  /*47e0*/  PRMT R12, R7, 0x7773, RZ ;  /* 0x00007773070c7816 */ /* 0x000fe400000000ff */
[----:B------:R-:W-:Y:S02]  /*47f0*/  LOP3.LUT R7, R11, R6, RZ, 0xfc, !PT ;  /* 0x000000060b077212 */ /* 0x000fe400078efcff */
[----:B------:R-:W-:Y:S02]  /*4800*/  LOP3.LUT R19, R23, R19, R20, 0x96, !PT ;  /* 0x0000001317137212 */ /* 0x000fe400078e9614 */
[----:B------:R-:W-:-:S02]  /*4810*/  LOP3.LUT R24, R25, R14, R24, 0xf8, !PT ;  /* 0x0000000e19187212 */ /* 0x000fc400078ef818 */
[----:B------:R-:W-:Y:S02]  /*4820*/  LOP3.LUT R6, R7, R12, RZ, 0xfc, !PT ;  /* 0x0000000c07067212 */ /* 0x000fe400078efcff */
[----:B------:R-:W-:Y:S01]  /*4830*/  IADD3 R19, PT, PT, R24, UR7, R19 ;  /* 0x0000000718137c10 */ /* 0x000fe2000fffe013 */
[----:B------:R-:W0:Y:S04]  /*4840*/  LDCU.128 UR4, c[0x3][0x5a90] ;  /* 0x00cb5200ff0477ac */ /* 0x000e280008000c00 */
[----:B------:R-:W-:-:S04]  /*4850*/  IMAD.IADD R19, R6, 0x1, R19 ;  /* 0x0000000106137824 */ /* 0x000fc800078e0213 */
[C---:B------:R-:W-:Y:S01]  /*4860*/  VIADD R23, R19.reuse, 0xbb1838e6 ;  /* 0xbb1838e613177836 */ /* 0x040fe20000000000 */
[----:B------:R-:W-:-:S04]  /*4870*/  IADD3 R25, PT, PT, -R19, 0x44e7c719, RZ ;  /* 0x44e7c71913197810 */ /* 0x000fc80007ffe1ff */
[C-C-:B------:R-:W-:Y:S02]  /*4880*/  SHF.L.W.U32.HI R11, R23.reuse, 0x1a, R23.reuse ;  /* 0x0000001a170b7819 */ /* 0x140fe40000010e17 */
[C-C-:B------:R-:W-:Y:S02]  /*4890*/  SHF.L.W.U32.HI R12, R23.reuse, 0x15, R23.reuse ;  /* 0x00000015170c7819 */ /* 0x140fe40000010e17 */
[C---:B------:R-:W-:Y:S02]  /*48a0*/  SHF.L.W.U32.HI R20, R23.reuse, 0x7, R23 ;  /* 0x0000000717147819 */ /* 0x040fe40000010e17 */
[----:B------:R-:W-:Y:S02]  /*48b0*/  LOP3.LUT R24, R23, R16, RZ, 0xc0, !PT ;  /* 0x0000001017187212 */ /* 0x000fe400078ec0ff */
[----:B------:R-:W-:Y:S02]  /*48c0*/  LOP3.LUT R11, R20, R11, R12, 0x96, !PT ;  /* 0x0000000b140b7212 */ /* 0x000fe400078e960c */
[----:B------:R-:W-:-:S04]  /*48d0*/  LOP3.LUT R24, R24, R17, R25, 0xf8, !PT ;  /* 0x0000001118187212 */ /* 0x000fc800078ef819 */
[----:B------:R-:W-:-:S05]  /*48e0*/  IADD3 R11, PT, PT, R11, R24, R14 ;  /* 0x000000180b0b7210 */ /* 0x000fca0007ffe00e */
[----:B0-----:R-:W-:Y:S02]  /*48f0*/  VIADD R11, R11, UR4 ;  /* 0x000000040b0b7c36 */ /* 0x001fe40008000000 */
[----:B------:R-:W-:-:S03]  /*4900*/  VIADD R13, R13, 0xb97e58b5 ;  /* 0xb97e58b50d0d7836 */ /* 0x000fc60000000000 */
[----:B------:R-:W-:-:S05]  /*4910*/  LOP3.LUT R20, R11, 0x80000000, RZ, 0x3c, !PT ;  /* 0x800000000b147812 */ /* 0x000fca00078e3cff */
[C---:B------:R-:W-:Y:S01]  /*4920*/  IMAD.IADD R24, R13.reuse, 0x1, R20 ;  /* 0x000000010d187824 */ /* 0x040fe200078e0214 */
[C-C-:B------:R-:W-:Y:S02]  /*4930*/  SHF.L.W.U32.HI R11, R13.reuse, 0x1e, R13.reuse ;  /* 0x0000001e0d0b7819 */ /* 0x140fe40000010e0d */
[C-C-:B------:R-:W-:Y:S02]  /*4940*/  SHF.L.W.U32.HI R12, R13.reuse, 0x13, R13.reuse ;  /* 0x000000130d0c7819 */ /* 0x140fe40000010e0d */
[----:B------:R-:W-:Y:S02]  /*4950*/  SHF.L.W.U32.HI R14, R13, 0xa, R13 ;  /* 0x0000000a0d0e7819 */ /* 0x000fe40000010e0d */
[C-C-:B------:R-:W-:Y:S02]  /*4960*/  SHF.L.W.U32.HI R25, R24.reuse, 0x1a, R24.reuse ;  /* 0x0000001a18197819 */ /* 0x140fe40000010e18 */
[C-C-:B------:R-:W-:Y:S02]  /*4970*/  SHF.L.W.U32.HI R26, R24.reuse, 0x15, R24.reuse ;  /* 0x00000015181a7819 */ /* 0x140fe40000010e18 */
[----:B------:R-:W-:-:S02]  /*4980*/  SHF.L.W.U32.HI R27, R24, 0x7, R24 ;  /* 0x00000007181b7819 */ /* 0x000fc40000010e18 */
[----:B------:R-:W-:Y:S02]  /*4990*/  LOP3.LUT R12, R14, R11, R12, 0x96, !PT ;  /* 0x0000000b0e0c7212 */ /* 0x000fe400078e960c */
[----:B------:R-:W-:Y:S02]  /*49a0*/  LOP3.LUT R11, R13, 0xd16e48e2, RZ, 0xc0, !PT ;  /* 0xd16e48e20d0b7812 */ /* 0x000fe400078ec0ff */
[----:B------:R-:W-:Y:S02]  /*49b0*/  LOP3.LUT R26, R27, R25, R26, 0x96, !PT ;  /* 0x000000191b1a7212 */ /* 0x000fe400078e961a */
[----:B------:R-:W-:Y:S02]  /*49c0*/  LOP3.LUT R14, R16, R24, R23, 0xb8, !PT ;  /* 0x00000018100e7212 */ /* 0x000fe400078eb817 */
[----:B------:R-:W-:Y:S02]  /*49d0*/  IADD3 R11, PT, PT, R15, R12, R11 ;  /* 0x0000000c0f0b7210 */ /* 0x000fe40007ffe00b */
[----:B------:R-:W-:-:S03]  /*49e0*/  IADD3 R14, PT, PT, R26, R14, R17 ;  /* 0x0000000e1a0e7210 */ /* 0x000fc60007ffe011 */
[----:B------:R-:W-:Y:S02]  /*49f0*/  VIADD R12, R11, 0x49857fb0 ;  /* 0x49857fb00b0c7836 */ /* 0x000fe40000000000 */
[----:B------:R-:W-:-:S04]  /*4a00*/  VIADD R17, R14, UR5 ;  /* 0x000000050e117c36 */ /* 0x000fc80008000000 */
        /* <DEDUP_REMOVED lines=8> */
[----:B------:R-:W-:Y:S02]  /*4a90*/  LOP3.LUT R14, R13, 0x6a09e667, R12, 0xe8, !PT ;  /* 0x6a09e6670d0e7812 */ /* 0x000fe400078ee80c */
        /* <DEDUP_REMOVED lines=14> */
[----:B------:R-:W-:Y:S02]  /*4b80*/  LOP3.LUT R13, R12, R13, R11, 0xe8, !PT ;  /* 0x0000000d0c0d7212 */ /* 0x000fe400078ee80b */
[----:B------:R-:W-:Y:S02]  /*4b90*/  LOP3.LUT R28, R29, R27, R28, 0x96, !PT ;  /* 0x0000001b1d1c7212 */ /* 0x000fe400078e961c */
[----:B------:R-:W-:Y:S02]  /*4ba0*/  LOP3.LUT R15, R24, R26, R25, 0xb8, !PT ;  /* 0x0000001a180f7212 */ /* 0x000fe400078eb819 */
[----:B------:R-:W-:Y:S02]  /*4bb0*/  IADD3 R13, PT, PT, R19, R14, R13 ;  /* 0x0000000e130d7210 */ /* 0x000fe40007ffe00d */
[----:B------:R-:W-:-:S03]  /*4bc0*/  IADD3 R15, PT, PT, R28, R15, R23 ;  /* 0x0000000f1c0f7210 */ /* 0x000fc60007ffe017 */
[----:B------:R-:W-:Y:S02]  /*4bd0*/  VIADD R14, R13, 0x510e527f ;  /* 0x510e527f0d0e7836 */ /* 0x000fe40000000000 */
[----:B------:R-:W-:Y:S01]  /*4be0*/  VIADD R19, R15, UR7 ;  /* 0x000000070f137c36 */ /* 0x000fe20008000000 */
[----:B------:R-:W0:Y:S03]  /*4bf0*/  LDCU.128 UR4, c[0x3][0x5aa0] ;  /* 0x00cb5400ff0477ac */ /* 0x000e260008000c00 */
[----:B------:R-:W-:-:S05]  /*4c00*/  IMAD.IADD R23, R14, 0x1, R19 ;  /* 0x000000010e177824 */ /* 0x000fca00078e0213 */
[C-C-:B------:R-:W-:Y:S02]  /*4c10*/  SHF.L.W.U32.HI R27, R23.reuse, 0x1a, R23.reuse ;  /* 0x0000001a171b7819 */ /* 0x140fe40000010e17 */
[C-C-:B------:R-:W-:Y:S02]  /*4c20*/  SHF.L.W.U32.HI R28, R23.reuse, 0x15, R23.reuse ;  /* 0x00000015171c7819 */ /* 0x140fe40000010e17 */
[----:B------:R-:W-:Y:S02]  /*4c30*/  SHF.L.W.U32.HI R29, R23, 0x7, R23 ;  /* 0x00000007171d7819 */ /* 0x000fe40000010e17 */
[C---:B------:R-:W-:Y:S02]  /*4c40*/  SHF.L.W.U32.HI R13, R14.reuse, 0x1e, R14 ;  /* 0x0000001e0e0d7819 */ /* 0x040fe40000010e0e */
[----:B------:R-:W-:Y:S02]  /*4c50*/  LOP3.LUT R27, R29, R27, R28, 0x96, !PT ;  /* 0x0000001b1d1b7212 */ /* 0x000fe400078e961c */
[----:B------:R-:W-:-:S02]  /*4c60*/  SHF.L.W.U32.HI R16, R14, 0x13, R14 ;  /* 0x000000130e107819 */ /* 0x000fc40000010e0e */
[----:B------:R-:W-:Y:S02]  /*4c70*/  SHF.L.W.U32.HI R15, R14, 0xa, R14 ;  /* 0x0000000a0e0f7819 */ /* 0x000fe40000010e0e */
[----:B------:R-:W-:Y:S02]  /*4c80*/  LOP3.LUT R28, R25, R23, R26, 0xb8, !PT ;  /* 0x00000017191c7212 */ /* 0x000fe400078eb81a */
[----:B------:R-:W-:Y:S02]  /*4c90*/  LOP3.LUT R13, R15, R13, R16, 0x96, !PT ;  /* 0x0000000d0f0d7212 */ /* 0x000fe400078e9610 */
[----:B------:R-:W-:Y:S02]  /*4ca0*/  LOP3.LUT R12, R11, R12, R14, 0xe8, !PT ;  /* 0x0000000c0b0c7212 */ /* 0x000fe400078ee80e */
[----:B------:R-:W-:Y:S02]  /*4cb0*/  IADD3 R27, PT, PT, R27, R28, R24 ;  /* 0x0000001c1b1b7210 */ /* 0x000fe40007ffe018 */
[----:B------:R-:W-:-:S03]  /*4cc0*/  IADD3 R13, PT, PT, R20, R13, R12 ;  /* 0x0000000d140d7210 */ /* 0x000fc60007ffe00c */
[----:B0-----:R-:W-:-:S04]  /*4cd0*/  VIADD R20, R27, UR4 ;  /* 0x000000041b147c36 */ /* 0x001fc80008000000 */
[----:B------:R-:W-:-:S05]  /*4ce0*/  IMAD.IADD R24, R13, 0x1, R20 ;  /* 0x000000010d187824 */ /* 0x000fca00078e0214 */
[C-C-:B------:R-:W-:Y:S02]  /*4cf0*/  SHF.L.W.U32.HI R27, R24.reuse, 0x1a, R24.reuse ;  /* 0x0000001a181b7819 */ /* 0x140fe40000010e18 */
[C-C-:B------:R-:W-:Y:S02]  /*4d00*/  SHF.L.W.U32.HI R28, R24.reuse, 0x15, R24.reuse ;  /* 0x00000015181c7819 */ /* 0x140fe40000010e18 */
[----:B------:R-:W-:Y:S02]  /*4d10*/  SHF.L.W.U32.HI R29, R24, 0x7, R24 ;  /* 0x00000007181d7819 */ /* 0x000fe40000010e18 */
[--C-:B------:R-:W-:Y:S02]  /*4d20*/  SHF.L.W.U32.HI R12, R13, 0x1e, R13.reuse ;  /* 0x0000001e0d0c7819 */ /* 0x100fe40000010e0d */
        /* <DEDUP_REMOVED lines=8> */
[----:B------:R-:W-:-:S04]  /*4db0*/  VIADD R27, R27, UR5 ;  /* 0x000000051b1b7c36 */ /* 0x000fc80008000000 */
        /* <DEDUP_REMOVED lines=18> */
[----:B------:R-:W-:Y:S02]  /*4ee0*/  SHF.L.W.U32.HI R14, R11, 0x1e, R11 ;  /* 0x0000001e0b0e7819 */ /* 0x000fe40000010e0b */
        /* <DEDUP_REMOVED lines=8> */
[----:B------:R-:W-:Y:S01]  /*4f70*/  VIADD R19, R18, UR7 ;  /* 0x0000000712137c36 */ /* 0x000fe20008000000 */
[C---:B------:R-:W-:Y:S01]  /*4f80*/  SHF.L.W.U32.HI R13, R14.reuse, 0x1e, R14 ;  /* 0x0000001e0e0d7819 */ /* 0x040fe20000010e0e */
[----:B------:R-:W0:Y:S02]  /*4f90*/  LDCU.128 UR4, c[0x3][0x5ac0] ;  /* 0x00cb5800ff0477ac */ /* 0x000e240008000c00 */
[----:B------:R-:W-:-:S05]  /*4fa0*/  IMAD.IADD R23, R14, 0x1, R19 ;  /* 0x000000010e177824 */ /* 0x000fca00078e0213 */
[C-C-:B------:R-:W-:Y:S02]  /*4fb0*/  SHF.L.W.U32.HI R18, R23.reuse, 0x1a, R23.reuse ;  /* 0x0000001a17127819 */ /* 0x140fe40000010e17 */
[C-C-:B------:R-:W-:Y:S02]  /*4fc0*/  SHF.L.W.U32.HI R25, R23.reuse, 0x15, R23.reuse ;  /* 0x0000001517197819 */ /* 0x140fe40000010e17 */
[----:B------:R-:W-:Y:S02]  /*4fd0*/  SHF.L.W.U32.HI R29, R23, 0x7, R23 ;  /* 0x00000007171d7819 */ /* 0x000fe40000010e17 */
[C-C-:B------:R-:W-:Y:S02]  /*4fe0*/  SHF.L.W.U32.HI R16, R14.reuse, 0x13, R14.reuse ;  /* 0x000000130e107819 */ /* 0x140fe40000010e0e */
[----:B------:R-:W-:Y:S02]  /*4ff0*/  LOP3.LUT R25, R29, R18, R25, 0x96, !PT ;  /* 0x000000121d197212 */ /* 0x000fe400078e9619 */
[----:B------:R-:W-:-:S02]  /*5000*/  SHF.L.W.U32.HI R15, R14, 0xa, R14 ;  /* 0x0000000a0e0f7819 */ /* 0x000fc40000010e0e */
[----:B------:R-:W-:Y:S02]  /*5010*/  LOP3.LUT R18, R17, R23, R28, 0xb8, !PT ;  /* 0x0000001711127212 */ /* 0x000fe400078eb81c */
[----:B------:R-:W-:Y:S02]  /*5020*/  LOP3.LUT R13, R15, R13, R16, 0x96, !PT ;  /* 0x0000000d0f0d7212 */ /* 0x000fe400078e9610 */
[----:B------:R-:W-:Y:S02]  /*5030*/  LOP3.LUT R12, R11, R12, R14, 0xe8, !PT ;  /* 0x0000000c0b0c7212 */ /* 0x000fe400078ee80e */
[----:B------:R-:W-:Y:S02]  /*5040*/  IADD3 R25, PT, PT, R25, R18, R24 ;  /* 0x0000001219197210 */ /* 0x000fe40007ffe018 */
[----:B------:R-:W-:-:S03]  /*5050*/  IADD3 R13, PT, PT, R20, R13, R12 ;  /* 0x0000000d140d7210 */ /* 0x000fc60007ffe00c */
[----:B------:R-:W-:-:S04]  /*5060*/  IMAD.IADD R20, R25, 0x1, R30 ;  /* 0x0000000119147824 */ /* 0x000fc800078e021e */
[C---:B------:R-:W-:Y:S01]  /*5070*/  IMAD.IADD R24, R13.reuse, 0x1, R20 ;  /* 0x000000010d187824 */ /* 0x040fe200078e0214 */
[----:B------:R-:W-:-:S04]  /*5080*/  SHF.L.W.U32.HI R12, R13, 0x1e, R13 ;  /* 0x0000001e0d0c7819 */ /* 0x000fc80000010e0d */
[C-C-:B------:R-:W-:Y:S02]  /*5090*/  SHF.L.W.U32.HI R18, R24.reuse, 0x1a, R24.reuse ;  /* 0x0000001a18127819 */ /* 0x140fe40000010e18 */
[C-C-:B------:R-:W-:Y:S02]  /*50a0*/  SHF.L.W.U32.HI R25, R24.reuse, 0x15, R24.reuse ;  /* 0x0000001518197819 */ /* 0x140fe40000010e18 */
[----:B------:R-:W-:Y:S02]  /*50b0*/  SHF.L.W.U32.HI R29, R24, 0x7, R24 ;  /* 0x00000007181d7819 */ /* 0x000fe40000010e18 */
[C-C-:B------:R-:W-:Y:S02]  /*50c0*/  SHF.L.W.U32.HI R15, R13.reuse, 0x13, R13.reuse ;  /* 0x000000130d0f7819 */ /* 0x140fe40000010e0d */
[----:B------:R-:W-:Y:S02]  /*50d0*/  SHF.L.W.U32.HI R16, R13, 0xa, R13 ;  /* 0x0000000a0d107819 */ /* 0x000fe40000010e0d */
[----:B------:R-:W-:-:S02]  /*50e0*/  LOP3.LUT R18, R29, R18, R25, 0x96, !PT ;  /* 0x000000121d127212 */ /* 0x000fc400078e9619 */
[----:B------:R-:W-:Y:S02]  /*50f0*/  LOP3.LUT R25, R28, R24, R23, 0xb8, !PT ;  /* 0x000000181c197212 */ /* 0x000fe400078eb817 */
[----:B------:R-:W-:Y:S02]  /*5100*/  LOP3.LUT R12, R16, R12, R15, 0x96, !PT ;  /* 0x0000000c100c7212 */ /* 0x000fe400078e960f */
[----:B------:R-:W-:Y:S02]  /*5110*/  LOP3.LUT R11, R14, R11, R13, 0xe8, !PT ;  /* 0x0000000b0e0b7212 */ /* 0x000fe400078ee80d */
[----:B------:R-:W-:Y:S02]  /*5120*/  IADD3 R16, PT, PT, R18, R25, R17 ;  /* 0x0000001912107210 */ /* 0x000fe40007ffe011 */
[----:B------:R-:W-:-:S03]  /*5130*/  IADD3 R18, PT, PT, R27, R12, R11 ;  /* 0x0000000c1b127210 */ /* 0x000fc60007ffe00b */
[----:B------:R-:W-:-:S04]  /*5140*/  IMAD.IADD R17, R16, 0x1, R31 ;  /* 0x0000000110117824 */ /* 0x000fc800078e021f */
[----:B------:R-:W-:-:S05]  /*5150*/  IMAD.IADD R25, R18, 0x1, R17 ;  /* 0x0000000112197824 */ /* 0x000fca00078e0211 */
[C-C-:B------:R-:W-:Y:S02]  /*5160*/  SHF.L.W.U32.HI R16, R25.reuse, 0x1a, R25.reuse ;  /* 0x0000001a19107819 */ /* 0x140fe40000010e19 */
[C-C-:B------:R-:W-:Y:S02]  /*5170*/  SHF.L.W.U32.HI R27, R25.reuse, 0x15, R25.reuse ;  /* 0x00000015191b7819 */ /* 0x140fe40000010e19 */
[----:B------:R-:W-:Y:S02]  /*5180*/  SHF.L.W.U32.HI R29, R25, 0x7, R25 ;  /* 0x00000007191d7819 */ /* 0x000fe40000010e19 */
[C-C-:B------:R-:W-:Y:S02]  /*5190*/  SHF.L.W.U32.HI R11, R18.reuse, 0x1e, R18.reuse ;  /* 0x0000001e120b7819 */ /* 0x140fe40000010e12 */
        /* <DEDUP_REMOVED lines=21> */
[----:B------:R-:W-:-:S02]  /*52f0*/  IADD3 R14, PT, PT, R19, R12, R13 ;  /* 0x0000000c130e7210 */ /* 0x000fc40007ffe00d */
[----:B------:R-:W-:Y:S02]  /*5300*/  IADD3 R27, PT, PT, R16, 0x80, R33 ;  /* 0x00000080101b7810 */ /* 0x000fe40007ffe021 */
[----:B------:R-:W-:-:S03]  /*5310*/  SHF.L.W.U32.HI R12, R9, 0xe, R4 ;  /* 0x0000000e090c7819 */ /* 0x000fc60000010e04 */
[----:B------:R-:W-:Y:S01]  /*5320*/  IMAD.IADD R29, R14, 0x1, R27 ;  /* 0x000000010e1d7824 */ /* 0x000fe200078e021b */
[--C-:B------:R-:W-:Y:S02]  /*5330*/  SHF.L.W.U32.HI R9, R4, 0x19, R4.reuse ;  /* 0x0000001904097819 */ /* 0x100fe40000010e04 */
[----:B------:R-:W-:Y:S02]  /*5340*/  SHF.R.U32.HI R11, RZ, 0x3, R4 ;  /* 0x00000003ff0b7819 */ /* 0x000fe40000011604 */
[C-C-:B------:R-:W-:Y:S02]  /*5350*/  SHF.L.W.U32.HI R16, R29.reuse, 0x1a, R29.reuse ;  /* 0x0000001a1d107819 */ /* 0x140fe40000010e1d */
[C-C-:B------:R-:W-:Y:S02]  /*5360*/  SHF.L.W.U32.HI R19, R29.reuse, 0x15, R29.reuse ;  /* 0x000000151d137819 */ /* 0x140fe40000010e1d */
[----:B------:R-:W-:Y:S02]  /*5370*/  SHF.L.W.U32.HI R23, R29, 0x7, R29 ;  /* 0x000000071d177819 */ /* 0x000fe40000010e1d */
[----:B------:R-:W-:-:S02]  /*5380*/  LOP3.LUT R9, R11, R9, R12, 0x96, !PT ;  /* 0x000000090b097212 */ /* 0x000fc400078e960c */
[----:B------:R-:W-:Y:S02]  /*5390*/  LOP3.LUT R19, R23, R16, R19, 0x96, !PT ;  /* 0x0000001017137212 */ /* 0x000fe400078e9613 */
[C-C-:B------:R-:W-:Y:S02]  /*53a0*/  SHF.L.W.U32.HI R11, R14.reuse, 0x1e, R14.reuse ;  /* 0x0000001e0e0b7819 */ /* 0x140fe40000010e0e */
[C-C-:B------:R-:W-:Y:S02]  /*53b0*/  SHF.L.W.U32.HI R12, R14.reuse, 0x13, R14.reuse ;  /* 0x000000130e0c7819 */ /* 0x140fe40000010e0e */
[----:B------:R-:W-:Y:S02]  /*53c0*/  SHF.L.W.U32.HI R13, R14, 0xa, R14 ;  /* 0x0000000a0e0d7819 */ /* 0x000fe40000010e0e */
[----:B------:R-:W-:Y:S01]  /*53d0*/  LOP3.LUT R23, R25, R29, R28, 0xb8, !PT ;  /* 0x0000001d19177212 */ /* 0x000fe200078eb81c */
[----:B------:R-:W-:Y:S01]  /*53e0*/  IMAD.IADD R16, R8, 0x1, R9 ;  /* 0x0000000108107824 */ /* 0x000fe200078e0209 */
[----:B------:R-:W-:-:S02]  /*53f0*/  LOP3.LUT R11, R13, R11, R12, 0x96, !PT ;  /* 0x0000000b0d0b7212 */ /* 0x000fc400078e960c */
[----:B------:R-:W-:Y:S02]  /*5400*/  LOP3.LUT R18, R15, R18, R14, 0xe8, !PT ;  /* 0x000000120f127212 */ /* 0x000fe400078ee80e */
[----:B------:R-:W-:Y:S02]  /*5410*/  IADD3 R19, PT, PT, R19, R23, R24 ;  /* 0x0000001713137210 */ /* 0x000fe40007ffe018 */
[----:B------:R-:W-:Y:S02]  /*5420*/  IADD3 R13, PT, PT, R20, R11, R18 ;  /* 0x0000000b140d7210 */ /* 0x000fe40007ffe012 */
[----:B0-----:R-:W-:Y:S02]  /*5430*/  IADD3 R24, PT, PT, R16, UR4, R19 ;  /* 0x0000000410187c10 */ /* 0x001fe4000fffe013 */
[----:B------:R-:W-:-:S03]  /*5440*/  SHF.L.W.U32.HI R9, R10, 0xe, R5 ;  /* 0x0000000e0a097819 */ /* 0x000fc60000010e05 */
[----:B------:R-:W-:Y:S01]  /*5450*/  IMAD.IADD R20, R13, 0x1, R24 ;  /* 0x000000010d147824 */ /* 0x000fe200078e0218 */
[--C-:B------:R-:W-:Y:S02]  /*5460*/  SHF.L.W.U32.HI R8, R5, 0x19, R5.reuse ;  /* 0x0000001905087819 */ /* 0x100fe40000010e05 */
[----:B------:R-:W-:Y:S02]  /*5470*/  SHF.R.U32.HI R10, RZ, 0x3, R5 ;  /* 0x00000003ff0a7819 */ /* 0x000fe40000011605 */
[C-C-:B------:R-:W-:Y:S02]  /*5480*/  SHF.L.W.U32.HI R19, R20.reuse, 0x1a, R20.reuse ;  /* 0x0000001a14137819 */ /* 0x140fe40000010e14 */
[C-C-:B------:R-:W-:Y:S02]  /*5490*/  SHF.L.W.U32.HI R30, R20.reuse, 0x15, R20.reuse ;  /* 0x00000015141e7819 */ /* 0x140fe40000010e14 */
[----:B------:R-:W-:Y:S02]  /*54a0*/  SHF.L.W.U32.HI R23, R20, 0x7, R20 ;  /* 0x0000000714177819 */ /* 0x000fe40000010e14 */
[----:B------:R-:W-:-:S02]  /*54b0*/  SHF.L.W.U32.HI R11, R13, 0x1e, R13 ;  /* 0x0000001e0d0b7819 */ /* 0x000fc40000010e0d */
[C-C-:B------:R-:W-:Y:S02]  /*54c0*/  SHF.L.W.U32.HI R12, R13.reuse, 0x13, R13.reuse ;  /* 0x000000130d0c7819 */ /* 0x140fe40000010e0d */
[----:B------:R-:W-:Y:S02]  /*54d0*/  SHF.L.W.U32.HI R18, R13, 0xa, R13 ;  /* 0x0000000a0d127819 */ /* 0x000fe40000010e0d */
[----:B------:R-:W-:Y:S02]  /*54e0*/  LOP3.LUT R9, R10, R8, R9, 0x96, !PT ;  /* 0x000000080a097212 */ /* 0x000fe400078e9609 */
[----:B------:R-:W-:Y:S02]  /*54f0*/  LOP3.LUT R30, R23, R19, R30, 0x96, !PT ;  /* 0x00000013171e7212 */ /* 0x000fe400078e961e */
[----:B------:R-:W-:Y:S02]  /*5500*/  LOP3.LUT R8, R28, R20, R29, 0xb8, !PT ;  /* 0x000000141c087212 */ /* 0x000fe400078eb81d */
[----:B------:R-:W-:-:S02]  /*5510*/  LOP3.LUT R12, R18, R11, R12, 0x96, !PT ;  /* 0x0000000b120c7212 */ /* 0x000fc400078e960c */
[----:B------:R-:W-:Y:S02]  /*5520*/  LOP3.LUT R15, R14, R15, R13, 0xe8, !PT ;  /* 0x0000000f0e0f7212 */ /* 0x000fe400078ee80d */
[----:B------:R-:W-:Y:S02]  /*5530*/  IADD3 R18, PT, PT, R9, 0x500000, R4 ;  /* 0x0050000009127810 */ /* 0x000fe40007ffe004 */
[----:B------:R-:W-:Y:S02]  /*5540*/  IADD3 R25, PT, PT, R30, R8, R25 ;  /* 0x000000081e197210 */ /* 0x000fe40007ffe019 */
[----:B------:R-:W-:Y:S02]  /*5550*/  IADD3 R12, PT, PT, R17, R12, R15 ;  /* 0x0000000c110c7210 */ /* 0x000fe40007ffe00f */
[----:B------:R-:W-:Y:S02]  /*5560*/  IADD3 R15, PT, PT, R18, UR5, R25 ;  /* 0x00000005120f7c10 */ /* 0x000fe4000fffe019 */
[----:B------:R-:W-:-:S02]  /*5570*/  SHF.L.W.U32.HI R9, R16, 0xf, R16 ;  /* 0x0000000f10097819 */ /* 0x000fc40000010e10 */
[--C-:B------:R-:W-:Y:S01]  /*5580*/  SHF.L.W.U32.HI R10, R16, 0xd, R16.reuse ;  /* 0x0000000d100a7819 */ /* 0x100fe20000010e10 */
[----:B------:R-:W-:Y:S01]  /*5590*/  IMAD.IADD R17, R12, 0x1, R15 ;  /* 0x000000010c117824 */ /* 0x000fe200078e020f */
[----:B------:R-:W-:Y:S02]  /*55a0*/  SHF.R.U32.HI R11, RZ, 0xa, R16 ;  /* 0x0000000aff0b7819 */ /* 0x000fe40000011610 */
[----:B------:R-:W-:Y:S02]  /*55b0*/  SHF.L.W.U32.HI R7, R7, 0xe, R6 ;  /* 0x0000000e07077819 */ /* 0x000fe40000010e06 */
[----:B------:R-:W-:Y:S02]  /*55c0*/  LOP3.LUT R9, R11, R9, R10, 0x96, !PT ;  /* 0x000000090b097212 */ /* 0x000fe400078e960a */
[--C-:B------:R-:W-:Y:S02]  /*55d0*/  SHF.L.W.U32.HI R4, R6, 0x19, R6.reuse ;  /* 0x0000001906047819 */ /* 0x100fe40000010e06 */
[----:B------:R-:W-:-:S02]  /*55e0*/  SHF.R.U32.HI R8, RZ, 0x3, R6 ;  /* 0x00000003ff087819 */ /* 0x000fc40000011606 */
[C-C-:B------:R-:W-:Y:S02]  /*55f0*/  SHF.L.W.U32.HI R11, R17.reuse, 0x1a, R17.reuse ;  /* 0x0000001a110b7819 */ /* 0x140fe40000010e11 */
[C-C-:B------:R-:W-:Y:S02]  /*5600*/  SHF.L.W.U32.HI R30, R17.reuse, 0x15, R17.reuse ;  /* 0x00000015111e7819 */ /* 0x140fe40000010e11 */
[----:B------:R-:W-:Y:S02]  /*5610*/  SHF.L.W.U32.HI R19, R17, 0x7, R17 ;  /* 0x0000000711137819 */ /* 0x000fe40000010e11 */
[----:B------:R-:W-:Y:S02]  /*5620*/  LOP3.LUT R4, R8, R4, R7, 0x96, !PT ;  /* 0x0000000408047212 */ /* 0x000fe400078e9607 */
[----:B------:R-:W-:Y:S02]  /*5630*/  LOP3.LUT R11, R19, R11, R30, 0x96, !PT ;  /* 0x0000000b130b7212 */ /* 0x000fe400078e961e */
[----:B------:R-:W-:-:S02]  /*5640*/  SHF.L.W.U32.HI R7, R12, 0x1e, R12 ;  /* 0x0000001e0c077819 */ /* 0x000fc40000010e0c */
[C-C-:B------:R-:W-:Y:S02]  /*5650*/  SHF.L.W.U32.HI R8, R12.reuse, 0x13, R12.reuse ;  /* 0x000000130c087819 */ /* 0x140fe40000010e0c */
[----:B------:R-:W-:Y:S02]  /*5660*/  SHF.L.W.U32.HI R10, R12, 0xa, R12 ;  /* 0x0000000a0c0a7819 */ /* 0x000fe40000010e0c */
[----:B------:R-:W-:Y:S02]  /*5670*/  LOP3.LUT R19, R29, R17, R20, 0xb8, !PT ;  /* 0x000000111d137212 */ /* 0x000fe400078eb814 */
[----:B------:R-:W-:Y:S02]  /*5680*/  IADD3 R23, PT, PT, R9, R4, R5 ;  /* 0x0000000409177210 */ /* 0x000fe40007ffe005 */
[----:B------:R-:W-:Y:S02]  /*5690*/  LOP3.LUT R7, R10, R7, R8, 0x96, !PT ;  /* 0x000000070a077212 */ /* 0x000fe400078e9608 */
[----:B------:R-:W-:-:S02]  /*56a0*/  LOP3.LUT R14, R13, R14, R12, 0xe8, !PT ;  /* 0x0000000e0d0e7212 */ /* 0x000fc400078ee80c */
[----:B------:R-:W-:Y:S02]  /*56b0*/  IADD3 R28, PT, PT, R11, R19, R28 ;  /* 0x000000130b1c7210 */ /* 0x000fe40007ffe01c */
[----:B------:R-:W-:Y:S02]  /*56c0*/  IADD3 R9, PT, PT, R26, R7, R14 ;  /* 0x000000071a097210 */ /* 0x000fe40007ffe00e */
[----:B------:R-:W-:-:S05]  /*56d0*/  IADD3 R28, PT, PT, R23, UR6, R28 ;  /* 0x00000006171c7c10 */ /* 0x000fca000fffe01c */
[----:B------:R-:W-:Y:S01]  /*56e0*/  IMAD.IADD R14, R9, 0x1, R28 ;  /* 0x00000001090e7824 */ /* 0x000fe200078e021c */
[C-C-:B------:R-:W-:Y:S02]  /*56f0*/  SHF.L.W.U32.HI R4, R18.reuse, 0xf, R18.reuse ;  /* 0x0000000f12047819 */ /* 0x140fe40000010e12 */
[--C-:B------:R-:W-:Y:S02]  /*5700*/  SHF.L.W.U32.HI R5, R18, 0xd, R18.reuse ;  /* 0x0000000d12057819 */ /* 0x100fe40000010e12 */
[----:B------:R-:W-:Y:S02]  /*5710*/  SHF.R.U32.HI R7, RZ, 0xa, R18 ;  /* 0x0000000aff077819 */ /* 0x000fe40000011612 */
[C-C-:B------:R-:W-:Y:S02]  /*5720*/  SHF.L.W.U32.HI R10, R14.reuse, 0x1a, R14.reuse ;  /* 0x0000001a0e0a7819 */ /* 0x140fe40000010e0e */
[C-C-:B------:R-:W-:Y:S02]  /*5730*/  SHF.L.W.U32.HI R11, R14.reuse, 0x15, R14.reuse ;  /* 0x000000150e0b7819 */ /* 0x140fe40000010e0e */
[----:B------:R-:W-:-:S02]  /*5740*/  SHF.L.W.U32.HI R19, R14, 0x7, R14 ;  /* 0x000000070e137819 */ /* 0x000fc40000010e0e */
[----:B------:R-:W-:Y:S02]  /*5750*/  LOP3.LUT R5, R7, R4, R5, 0x96, !PT ;  /* 0x0000000407057212 */ /* 0x000fe400078e9605 */
[C-C-:B------:R-:W-:Y:S02]  /*5760*/  SHF.L.W.U32.HI R4, R9.reuse, 0x1e, R9.reuse ;  /* 0x0000001e09047819 */ /* 0x140fe40000010e09 */
[C-C-:B------:R-:W-:Y:S02]  /*5770*/  SHF.L.W.U32.HI R7, R9.reuse, 0x13, R9.reuse ;  /* 0x0000001309077819 */ /* 0x140fe40000010e09 */
[----:B------:R-:W-:Y:S02]  /*5780*/  SHF.L.W.U32.HI R8, R9, 0xa, R9 ;  /* 0x0000000a09087819 */ /* 0x000fe40000010e09 */
[----:B------:R-:W-:Y:S02]  /*5790*/  LOP3.LUT R10, R19, R10, R11, 0x96, !PT ;  /* 0x0000000a130a7212 */ /* 0x000fe400078e960b */
[----:B------:R-:W-:-:S02]  /*57a0*/  LOP3.LUT R11, R20, R14, R17, 0xb8, !PT ;  /* 0x0000000e140b7212 */ /* 0x000fc400078eb811 */
[----:B------:R-:W-:Y:S02]  /*57b0*/  LOP3.LUT R4, R8, R4, R7, 0x96, !PT ;  /* 0x0000000408047212 */ /* 0x000fe400078e9607 */
[----:B------:R-:W-:Y:S02]  /*57c0*/  LOP3.LUT R13, R12, R13, R9, 0xe8, !PT ;  /* 0x0000000d0c0d7212 */ /* 0x000fe400078ee809 */
[----:B------:R-:W-:Y:S02]  /*57d0*/  IADD3 R19, PT, PT, R6, 0x11002000, R5 ;  /* 0x1100200006137810 */ /* 0x000fe40007ffe005 */
[----:B------:R-:W-:Y:S02]  /*57e0*/  IADD3 R10, PT, PT, R10, R11, R29 ;  /* 0x0000000b0a0a7210 */ /* 0x000fe40007ffe01d */
[----:B------:R-:W-:Y:S02]  /*57f0*/  IADD3 R8, PT, PT, R27, R4, R13 ;  /* 0x000000041b087210 */ /* 0x000fe40007ffe00d */
[----:B------:R-:W-:Y:S01]  /*5800*/  IADD3 R27, PT, PT, R19, UR7, R10 ;  /* 0x00000007131b7c10 */ /* 0x000fe2000fffe00a */
[----:B------:R-:W0:Y:S04]  /*5810*/  LDCU.128 UR4, c[0x3][0x5ad0] ;  /* 0x00cb5a00ff0477ac */ /* 0x000e280008000c00 */
[----:B------:R-:W-:-:S05]  /*5820*/  IMAD.IADD R29, R8, 0x1, R27 ;  /* 0x00000001081d7824 */ /* 0x000fca00078e021b */
[C-C-:B------:R-:W-:Y:S02]  /*5830*/  SHF.L.W.U32.HI R4, R29.reuse, 0x1a, R29.reuse ;  /* 0x0000001a1d047819 */ /* 0x140fe40000010e1d */
[C-C-:B------:R-:W-:Y:S02]  /*5840*/  SHF.L.W.U32.HI R5, R29.reuse, 0x15, R29.reuse ;  /* 0x000000151d057819 */ /* 0x140fe40000010e1d */
[----:B------:R-:W-:Y:S02]  /*5850*/  SHF.L.W.U32.HI R6, R29, 0x7, R29 ;  /* 0x000000071d067819 */ /* 0x000fe40000010e1d */
[C---:B------:R-:W-:Y:S02]  /*5860*/  SHF.L.W.U32.HI R25, R23.reuse, 0xf, R23 ;  /* 0x0000000f17197819 */ /* 0x040fe40000010e17 */
[----:B------:R-:W-:Y:S02]  /*5870*/  LOP3.LUT R11, R6, R4, R5, 0x96, !PT ;  /* 0x00000004060b7212 */ /* 0x000fe400078e9605 */
[----:B------:R-:W-:-:S02]  /*5880*/  SHF.L.W.U32.HI R4, R23, 0xd, R23 ;  /* 0x0000000d17047819 */ /* 0x000fc40000010e17 */
[----:B------:R-:W-:Y:S02]  /*5890*/  SHF.R.U32.HI R5, RZ, 0xa, R23 ;  /* 0x0000000aff057819 */ /* 0x000fe40000011617 */
[C-C-:B------:R-:W-:Y:S02]  /*58a0*/  SHF.L.W.U32.HI R6, R8.reuse, 0x1e, R8.reuse ;  /* 0x0000001e08067819 */ /* 0x140fe40000010e08 */
[C-C-:B------:R-:W-:Y:S02]  /*58b0*/  SHF.L.W.U32.HI R7, R8.reuse, 0x13, R8.reuse ;  /* 0x0000001308077819 */ /* 0x140fe40000010e08 */
[----:B------:R-:W-:Y:S02]  /*58c0*/  SHF.L.W.U32.HI R10, R8, 0xa, R8 ;  /* 0x0000000a080a7819 */ /* 0x000fe40000010e08 */
[----:B------:R-:W-:Y:S02]  /*58d0*/  LOP3.LUT R13, R17, R29, R14, 0xb8, !PT ;  /* 0x0000001d110d7212 */ /* 0x000fe400078eb80e */
[----:B------:R-:W-:-:S02]  /*58e0*/  LOP3.LUT R25, R5, R25, R4, 0x96, !PT ;  /* 0x0000001905197212 */ /* 0x000fc400078e9604 */
[----:B------:R-:W-:Y:S02]  /*58f0*/  LOP3.LUT R7, R10, R6, R7, 0x96, !PT ;  /* 0x000000060a077212 */ /* 0x000fe400078e9607 */
[----:B------:R-:W-:Y:S02]  /*5900*/  IADD3 R13, PT, PT, R11, R13, R20 ;  /* 0x0000000d0b0d7210 */ /* 0x000fe40007ffe014 */
[----:B------:R-:W-:Y:S02]  /*5910*/  LOP3.LUT R12, R9, R12, R8, 0xe8, !PT ;  /* 0x0000000c090c7212 */ /* 0x000fe400078ee808 */
[----:B------:R-:W-:Y:S02]  /*5920*/  LOP3.LUT R20, R25, 0x80000000, RZ, 0x3c, !PT ;  /* 0x8000000019147812 */ /* 0x000fe400078e3cff */
[----:B------:R-:W-:Y:S02]  /*5930*/  IADD3 R11, PT, PT, R24, R7, R12 ;  /* 0x00000007180b7210 */ /* 0x000fe40007ffe00c */
[----:B0-----:R-:W-:-:S05]  /*5940*/  IADD3 R24, PT, PT, R20, UR4, R13 ;  /* 0x0000000414187c10 */ /* 0x001fca000fffe00d */
[----:B------:R-:W-:-:S05]  /*5950*/  IMAD.IADD R26, R11, 0x1, R24 ;  /* 0x000000010b1a7824 */ /* 0x000fca00078e0218 */
[C-C-:B------:R-:W-:Y:S02]  /*5960*/  SHF.L.W.U32.HI R13, R26.reuse, 0x1a, R26.reuse ;  /* 0x0000001a1a0d7819 */ /* 0x140fe40000010e1a */
[C-C-:B------:R-:W-:Y:S02]  /*5970*/  SHF.L.W.U32.HI R30, R26.reuse, 0x15, R26.reuse ;  /* 0x000000151a1e7819 */ /* 0x140fe40000010e1a */
[----:B------:R-:W-:Y:S02]  /*5980*/  SHF.L.W.U32.HI R31, R26, 0x7, R26 ;  /* 0x000000071a1f7819 */ /* 0x000fe40000010e1a */
[--C-:B------:R-:W-:Y:S02]  /*5990*/  SHF.L.W.U32.HI R4, R19, 0xf, R19.reuse ;  /* 0x0000000f13047819 */ /* 0x100fe40000010e13 */
        /* <DEDUP_REMOVED lines=9> */
[----:B------:R-:W-:Y:S02]  /*5a30*/  LOP3.LUT R9, R8, R9, R11, 0xe8, !PT ;  /* 0x0000000908097212 */ /* 0x000fe400078ee80b */
[----:B------:R-:W-:Y:S02]  /*5a40*/  IADD3 R13, PT, PT, R30, R13, R17 ;  /* 0x0000000d1e0d7210 */ /* 0x000fe40007ffe011 */
[----:B------:R-:W-:Y:S02]  /*5a50*/  IADD3 R10, PT, PT, R15, R10, R9 ;  /* 0x0000000a0f0a7210 */ /* 0x000fe40007ffe009 */
[----:B------:R-:W-:-:S05]  /*5a60*/  IADD3 R17, PT, PT, R4, UR5, R13 ;  /* 0x0000000504117c10 */ /* 0x000fca000fffe00d */
[----:B------:R-:W-:-:S05]  /*5a70*/  IMAD.IADD R31, R10, 0x1, R17 ;  /* 0x000000010a1f7824 */ /* 0x000fca00078e0211 */
[C-C-:B------:R-:W-:Y:S02]  /*5a80*/  SHF.L.W.U32.HI R7, R31.reuse, 0x1a, R31.reuse ;  /* 0x0000001a1f077819 */ /* 0x140fe40000010e1f */
[C-C-:B------:R-:W-:Y:S02]  /*5a90*/  SHF.L.W.U32.HI R12, R31.reuse, 0x15, R31.reuse ;  /* 0x000000151f0c7819 */ /* 0x140fe40000010e1f */
[----:B------:R-:W-:Y:S02]  /*5aa0*/  SHF.L.W.U32.HI R9, R31, 0x7, R31 ;  /* 0x000000071f097819 */ /* 0x000fe40000010e1f */
[C-C-:B------:R-:W-:Y:S02]  /*5ab0*/  SHF.L.W.U32.HI R5, R20.reuse, 0xf, R25.reuse ;  /* 0x0000000f14057819 */ /* 0x140fe40000010e19 */
[----:B------:R-:W-:Y:S02]  /*5ac0*/  LOP3.LUT R15, R9, R7, R12, 0x96, !PT ;  /* 0x00000007090f7212 */ /* 0x000fe400078e960c */
[----:B------:R-:W-:-:S02]  /*5ad0*/  SHF.L.W.U32.HI R6, R20, 0xd, R25 ;  /* 0x0000000d14067819 */ /* 0x000fc40000010e19 */
[----:B------:R-:W-:Y:S02]  /*5ae0*/  SHF.R.U32.HI R7, RZ, 0xa, R20 ;  /* 0x0000000aff077819 */ /* 0x000fe40000011614 */
[C---:B------:R-:W-:Y:S02]  /*5af0*/  SHF.L.W.U32.HI R9, R10.reuse, 0x1e, R10 ;  /* 0x0000001e0a097819 */ /* 0x040fe40000010e0a */
[----:B------:R-:W-:Y:S02]  /*5b00*/  LOP3.LUT R5, R7, R5, R6, 0x96, !PT ;  /* 0x0000000507057212 */ /* 0x000fe400078e9606 */
[C-C-:B------:R-:W-:Y:S02]  /*5b10*/  SHF.L.W.U32.HI R12, R10.reuse, 0x13, R10.reuse ;  /* 0x000000130a0c7819 */ /* 0x140fe40000010e0a */
[----:B------:R-:W-:Y:S02]  /*5b20*/  SHF.L.W.U32.HI R13, R10, 0xa, R10 ;  /* 0x0000000a0a0d7819 */ /* 0x000fe40000010e0a */
[----:B------:R-:W-:Y:S01]  /*5b30*/  LOP3.LUT R30, R29, R31, R26, 0xb8, !PT ;  /* 0x0000001f1d1e7212 */ /* 0x000fe200078eb81a */
[----:B------:R-:W-:Y:S01]  /*5b40*/  VIADD R5, R5, 0x80 ;  /* 0x0000008005057836 */ /* 0x000fe20000000000 */
[----:B------:R-:W-:-:S02]  /*5b50*/  LOP3.LUT R9, R13, R9, R12, 0x96, !PT ;  /* 0x000000090d097212 */ /* 0x000fc400078e960c */
[----:B------:R-:W-:Y:S02]  /*5b60*/  IADD3 R30, PT, PT, R15, R30, R14 ;  /* 0x0000001e0f1e7210 */ /* 0x000fe40007ffe00e */
[----:B------:R-:W-:Y:S02]  /*5b70*/  LOP3.LUT R8, R11, R8, R10, 0xe8, !PT ;  /* 0x000000080b087212 */ /* 0x000fe400078ee80a */
[----:B------:R-:W-:Y:S02]  /*5b80*/  IADD3 R30, PT, PT, R5, UR6, R30 ;  /* 0x00000006051e7c10 */ /* 0x000fe4000fffe01e */
[----:B------:R-:W-:-:S05]  /*5b90*/  IADD3 R13, PT, PT, R28, R9, R8 ;  /* 0x000000091c0d7210 */ /* 0x000fca0007ffe008 */
        /* <DEDUP_REMOVED lines=24> */
[----:B------:R-:W-:Y:S02]  /*5d20*/  SHF.L.W.U32.HI R7, R5, 0xf, R5 ;  /* 0x0000000f05077819 */ /* 0x000fe40000010e05 */
        /* <DEDUP_REMOVED lines=10> */
[----:B------:R-:W-:Y:S02]  /*5dd0*/  IADD3 R33, PT, PT, R33, R32, R26 ;  /* 0x0000002021217210 */ /* 0x000fe40007ffe01a */
[----:B------:R-:W-:Y:S02]  /*5de0*/  LOP3.LUT R10, R13, R10, R12, 0xe8, !PT ;  /* 0x0000000a0d0a7212 */ /* 0x000fe400078ee80c */
[----:B0-----:R-:W-:Y:S02]  /*5df0*/  IADD3 R32, PT, PT, R8, UR4, R33 ;  /* 0x0000000408207c10 */ /* 0x001fe4000fffe021 */
[----:B------:R-:W-:-:S05]  /*5e00*/  IADD3 R15, PT, PT, R24, R11, R10 ;  /* 0x0000000b180f7210 */ /* 0x000fca0007ffe00a */
        /* <DEDUP_REMOVED lines=8> */
[--C-:B------:R-:W-:Y:S02]  /*5e90*/  SHF.L.W.U32.HI R11, R15, 0x1e, R15.reuse ;  /* 0x0000001e0f0b7819 */ /* 0x100fe40000010e0f */
        /* <DEDUP_REMOVED lines=46> */
[----:B------:R-:W-:Y:S01]  /*6180*/  IADD3 R37, PT, PT, R10, UR7, R31 ;  /* 0x000000070a257c10 */ /* 0x000fe2000fffe01f */
[----:B------:R-:W0:Y:S01]  /*6190*/  LDCU.128 UR4, c[0x3][0x5af0] ;  /* 0x00cb5e00ff0477ac */ /* 0x000e220008000c00 */
[----:B------:R-:W-:-:S05]  /*61a0*/  IADD3 R24, PT, PT, R27, R24, R15 ;  /* 0x000000181b187210 */ /* 0x000fca0007ffe00f */
        /* <DEDUP_REMOVED lines=54> */
[----:B------:R-:W-:Y:S02]  /*6510*/  IADD3 R13, PT, PT, R6, 0x200011, R13 ;  /* 0x00200011060d7810 */ /* 0x000fe40007ffe00d */
[----:B------:R-:W-:Y:S02]  /*6520*/  IADD3 R33, PT, PT, R28, R17, R24 ;  /* 0x000000111c217210 */ /* 0x000fe40007ffe018 */
[----:B------:R-:W-:-:S02]  /*6530*/  IADD3 R26, PT, PT, R13, UR6, R26 ;  /* 0x000000060d1a7c10 */ /* 0x000fc4000fffe01a */
[C-C-:B------:R-:W-:Y:S02]  /*6540*/  SHF.L.W.U32.HI R14, R16.reuse, 0x19, R16.reuse ;  /* 0x00000019100e7819 */ /* 0x140fe40000010e10 */
[--C-:B------:R-:W-:Y:S02]  /*6550*/  SHF.L.W.U32.HI R15, R16, 0xe, R16.reuse ;  /* 0x0000000e100f7819 */ /* 0x100fe40000010e10 */
[----:B------:R-:W-:Y:S02]  /*6560*/  SHF.R.U32.HI R17, RZ, 0x3, R16 ;  /* 0x00000003ff117819 */ /* 0x000fe40000011610 */
[C-C-:B------:R-:W-:Y:S02]  /*6570*/  SHF.L.W.U32.HI R27, R11.reuse, 0xf, R11.reuse ;  /* 0x0000000f0b1b7819 */ /* 0x140fe40000010e0b */
[--C-:B------:R-:W-:Y:S02]  /*6580*/  SHF.L.W.U32.HI R28, R11, 0xd, R11.reuse ;  /* 0x0000000d0b1c7819 */ /* 0x100fe40000010e0b */
[----:B------:R-:W-:Y:S01]  /*6590*/  SHF.R.U32.HI R29, RZ, 0xa, R11 ;  /* 0x0000000aff1d7819 */ /* 0x000fe2000001160b */
[----:B------:R-:W-:Y:S01]  /*65a0*/  IMAD.IADD R24, R33, 0x1, R26 ;  /* 0x0000000121187824 */ /* 0x000fe200078e021a */
[----:B------:R-:W-:-:S02]  /*65b0*/  LOP3.LUT R15, R17, R14, R15, 0x96, !PT ;  /* 0x0000000e110f7212 */ /* 0x000fc400078e960f */
[----:B------:R-:W-:Y:S02]  /*65c0*/  LOP3.LUT R27, R29, R27, R28, 0x96, !PT ;  /* 0x0000001b1d1b7212 */ /* 0x000fe400078e961c */
[C-C-:B------:R-:W-:Y:S02]  /*65d0*/  SHF.L.W.U32.HI R14, R18.reuse, 0x19, R18.reuse ;  /* 0x00000019120e7819 */ /* 0x140fe40000010e12 */
[--C-:B------:R-:W-:Y:S02]  /*65e0*/  SHF.L.W.U32.HI R17, R18, 0xe, R18.reuse ;  /* 0x0000000e12117819 */ /* 0x100fe40000010e12 */
[----:B------:R-:W-:Y:S02]  /*65f0*/  SHF.R.U32.HI R28, RZ, 0x3, R18 ;  /* 0x00000003ff1c7819 */ /* 0x000fe40000011612 */
[C-C-:B------:R-:W-:Y:S02]  /*6600*/  SHF.L.W.U32.HI R32, R24.reuse, 0x1a, R24.reuse ;  /* 0x0000001a18207819 */ /* 0x140fe40000010e18 */
[----:B------:R-:W-:-:S02]  /*6610*/  SHF.L.W.U32.HI R43, R24, 0x15, R24 ;  /* 0x00000015182b7819 */ /* 0x000fc40000010e18 */
[----:B------:R-:W-:Y:S02]  /*6620*/  SHF.L.W.U32.HI R34, R24, 0x7, R24 ;  /* 0x0000000718227819 */ /* 0x000fe40000010e18 */
[----:B------:R-:W-:Y:S02]  /*6630*/  LOP3.LUT R17, R28, R14, R17, 0x96, !PT ;  /* 0x0000000e1c117212 */ /* 0x000fe400078e9611 */
[----:B------:R-:W-:Y:S02]  /*6640*/  IADD3 R14, PT, PT, R27, R15, R8 ;  /* 0x0000000f1b0e7210 */ /* 0x000fe40007ffe008 */
[----:B------:R-:W-:Y:S02]  /*6650*/  LOP3.LUT R36, R34, R32, R43, 0x96, !PT ;  /* 0x0000002022247212 */ /* 0x000fe400078e962b */
[C-C-:B------:R-:W-:Y:S02]  /*6660*/  SHF.L.W.U32.HI R29, R33.reuse, 0x1e, R33.reuse ;  /* 0x0000001e211d7819 */ /* 0x140fe40000010e21 */
[----:B------:R-:W-:-:S02]  /*6670*/  SHF.L.W.U32.HI R32, R33, 0x13, R33 ;  /* 0x0000001321207819 */ /* 0x000fc40000010e21 */
[----:B------:R-:W-:Y:S02]  /*6680*/  SHF.L.W.U32.HI R34, R33, 0xa, R33 ;  /* 0x0000000a21227819 */ /* 0x000fe40000010e21 */
[----:B------:R-:W-:Y:S01]  /*6690*/  LOP3.LUT R42, R40, R24, R41, 0xb8, !PT ;  /* 0x00000018282a7212 */ /* 0x000fe200078eb829 */
[----:B------:R-:W-:Y:S01]  /*66a0*/  VIADD R14, R14, 0x80 ;  /* 0x000000800e0e7836 */ /* 0x000fe20000000000 */
[----:B------:R-:W-:Y:S02]  /*66b0*/  LOP3.LUT R32, R34, R29, R32, 0x96, !PT ;  /* 0x0000001d22207212 */ /* 0x000fe400078e9620 */
[----:B------:R-:W-:Y:S02]  /*66c0*/  IADD3 R27, PT, PT, R36, R42, R39 ;  /* 0x0000002a241b7210 */ /* 0x000fe40007ffe027 */
[----:B------:R-:W-:Y:S02]  /*66d0*/  LOP3.LUT R31, R30, R31, R33, 0xe8, !PT ;  /* 0x0000001f1e1f7212 */ /* 0x000fe400078ee821 */
[----:B------:R-:W-:Y:S01]  /*66e0*/  IADD3 R27, PT, PT, R14, UR7, R27 ;  /* 0x000000070e1b7c10 */ /* 0x000fe2000fffe01b */
[----:B------:R-:W0:Y:S01]  /*66f0*/  LDCU.128 UR4, c[0x3][0x5b00] ;  /* 0x00cb6000ff0477ac */ /* 0x000e220008000c00 */
[----:B------:R-:W-:-:S04]  /*6700*/  IADD3 R34, PT, PT, R37, R32, R31 ;  /* 0x0000002025227210 */ /* 0x000fc80007ffe01f */
[C-C-:B------:R-:W-:Y:S01]  /*6710*/  SHF.L.W.U32.HI R29, R34.reuse, 0x1e, R34.reuse ;  /* 0x0000001e221d7819 */ /* 0x140fe20000010e22 */
[C---:B------:R-:W-:Y:S01]  /*6720*/  IMAD.IADD R42, R34.reuse, 0x1, R27 ;  /* 0x00000001222a7824 */ /* 0x040fe200078e021b */
[C-C-:B------:R-:W-:Y:S02]  /*6730*/  SHF.L.W.U32.HI R32, R34.reuse, 0x13, R34.reuse ;  /* 0x0000001322207819 */ /* 0x140fe40000010e22 */
[----:B------:R-:W-:Y:S02]  /*6740*/  SHF.L.W.U32.HI R31, R34, 0xa, R34 ;  /* 0x0000000a221f7819 */ /* 0x000fe40000010e22 */
[----:B------:R-:W-:Y:S02]  /*6750*/  IADD3 R28, PT, PT, R7, R17, R16 ;  /* 0x00000011071c7210 */ /* 0x000fe40007ffe010 */
[C-C-:B------:R-:W-:Y:S02]  /*6760*/  SHF.L.W.U32.HI R15, R13.reuse, 0xf, R13.reuse ;  /* 0x0000000f0d0f7819 */ /* 0x140fe40000010e0d */
[----:B------:R-:W-:-:S02]  /*6770*/  SHF.L.W.U32.HI R16, R13, 0xd, R13 ;  /* 0x0000000d0d107819 */ /* 0x000fc40000010e0d */
[----:B------:R-:W-:Y:S02]  /*6780*/  SHF.R.U32.HI R17, RZ, 0xa, R13 ;  /* 0x0000000aff117819 */ /* 0x000fe4000001160d */
[----:B------:R-:W-:Y:S02]  /*6790*/  LOP3.LUT R31, R31, R29, R32, 0x96, !PT ;  /* 0x0000001d1f1f7212 */ /* 0x000fe400078e9620 */
[C-C-:B------:R-:W-:Y:S02]  /*67a0*/  SHF.L.W.U32.HI R32, R42.reuse, 0x1a, R42.reuse ;  /* 0x0000001a2a207819 */ /* 0x140fe40000010e2a */
[C-C-:B------:R-:W-:Y:S02]  /*67b0*/  SHF.L.W.U32.HI R37, R42.reuse, 0x15, R42.reuse ;  /* 0x000000152a257819 */ /* 0x140fe40000010e2a */
[----:B------:R-:W-:Y:S02]  /*67c0*/  SHF.L.W.U32.HI R36, R42, 0x7, R42 ;  /* 0x000000072a247819 */ /* 0x000fe40000010e2a */
[----:B------:R-:W-:-:S02]  /*67d0*/  LOP3.LUT R15, R17, R15, R16, 0x96, !PT ;  /* 0x0000000f110f7212 */ /* 0x000fc400078e9610 */
[----:B------:R-:W-:Y:S02]  /*67e0*/  LOP3.LUT R39, R36, R32, R37, 0x96, !PT ;  /* 0x0000002024277212 */ /* 0x000fe400078e9625 */
[----:B------:R-:W-:Y:S01]  /*67f0*/  LOP3.LUT R32, R41, R42, R24, 0xb8, !PT ;  /* 0x0000002a29207212 */ /* 0x000fe200078eb818 */
[----:B------:R-:W-:Y:S01]  /*6800*/  IMAD.IADD R15, R15, 0x1, R28 ;  /* 0x000000010f0f7824 */ /* 0x000fe200078e021c */
[----:B------:R-:W-:Y:S02]  /*6810*/  LOP3.LUT R30, R33, R30, R34, 0xe8, !PT ;  /* 0x0000001e211e7212 */ /* 0x000fe400078ee822 */
[----:B------:R-:W-:Y:S02]  /*6820*/  IADD3 R28, PT, PT, R39, R32, R40 ;  /* 0x00000020271c7210 */ /* 0x000fe40007ffe028 */
[C-C-:B------:R-:W-:Y:S02]  /*6830*/  SHF.L.W.U32.HI R16, R23.reuse, 0x19, R23.reuse ;  /* 0x0000001917107819 */ /* 0x140fe40000010e17 */
[----:B------:R-:W-:-:S02]  /*6840*/  SHF.L.W.U32.HI R17, R23, 0xe, R23 ;  /* 0x0000000e17117819 */ /* 0x000fc40000010e17 */
[----:B------:R-:W-:Y:S02]  /*6850*/  SHF.R.U32.HI R29, RZ, 0x3, R23 ;  /* 0x00000003ff1d7819 */ /* 0x000fe40000011617 */
[----:B------:R-:W-:Y:S02]  /*6860*/  IADD3 R37, PT, PT, R38, R31, R30 ;  /* 0x0000001f26257210 */ /* 0x000fe40007ffe01e */
[----:B0-----:R-:W-:Y:S02]  /*6870*/  IADD3 R28, PT, PT, R15, UR4, R28 ;  /* 0x000000040f1c7c10 */ /* 0x001fe4000fffe01c */
[----:B------:R-:W-:Y:S02]  /*6880*/  LOP3.LUT R16, R29, R16, R17, 0x96, !PT ;  /* 0x000000101d107212 */ /* 0x000fe400078e9611 */
[C-C-:B------:R-:W-:Y:S01]  /*6890*/  SHF.L.W.U32.HI R32, R37.reuse, 0x1e, R37.reuse ;  /* 0x0000001e25207819 */ /* 0x140fe20000010e25 */
[C---:B------:R-:W-:Y:S01]  /*68a0*/  IMAD.IADD R29, R37.reuse, 0x1, R28 ;  /* 0x00000001251d7824 */ /* 0x040fe200078e021c */
[----:B------:R-:W-:-:S02]  /*68b0*/  SHF.L.W.U32.HI R39, R37, 0x13, R37 ;  /* 0x0000001325277819 */ /* 0x000fc40000010e25 */
[----:B------:R-:W-:Y:S02]  /*68c0*/  SHF.L.W.U32.HI R36, R37, 0xa, R37 ;  /* 0x0000000a25247819 */ /* 0x000fe40000010e25 */
[C-C-:B------:R-:W-:Y:S02]  /*68d0*/  SHF.L.W.U32.HI R17, R14.reuse, 0xf, R14.reuse ;  /* 0x0000000f0e117819 */ /* 0x140fe40000010e0e */
[--C-:B------:R-:W-:Y:S02]  /*68e0*/  SHF.L.W.U32.HI R30, R14, 0xd, R14.reuse ;  /* 0x0000000d0e1e7819 */ /* 0x100fe40000010e0e */
[----:B------:R-:W-:Y:S02]  /*68f0*/  SHF.R.U32.HI R31, RZ, 0xa, R14 ;  /* 0x0000000aff1f7819 */ /* 0x000fe4000001160e */
[----:B------:R-:W-:Y:S02]  /*6900*/  LOP3.LUT R32, R36, R32, R39, 0x96, !PT ;  /* 0x0000002024207212 */ /* 0x000fe400078e9627 */
[----:B------:R-:W-:-:S02]  /*6910*/  SHF.L.W.U32.HI R36, R29, 0x1a, R29 ;  /* 0x0000001a1d247819 */ /* 0x000fc40000010e1d */
[C-C-:B------:R-:W-:Y:S02]  /*6920*/  SHF.L.W.U32.HI R39, R29.reuse, 0x15, R29.reuse ;  /* 0x000000151d277819 */ /* 0x140fe40000010e1d */
[----:B------:R-:W-:Y:S02]  /*6930*/  SHF.L.W.U32.HI R38, R29, 0x7, R29 ;  /* 0x000000071d267819 */ /* 0x000fe40000010e1d */
[----:B------:R-:W-:Y:S02]  /*6940*/  IADD3 R16, PT, PT, R9, R16, R18 ;  /* 0x0000001009107210 */ /* 0x000fe40007ffe012 */
[----:B------:R-:W-:Y:S02]  /*6950*/  LOP3.LUT R17, R31, R17, R30, 0x96, !PT ;  /* 0x000000111f117212 */ /* 0x000fe400078e961e */
[----:B------:R-:W-:Y:S02]  /*6960*/  LOP3.LUT R38, R38, R36, R39, 0x96, !PT ;  /* 0x0000002426267212 */ /* 0x000fe400078e9627 */
[----:B------:R-:W-:Y:S01]  /*6970*/  LOP3.LUT R39, R24, R29, R42, 0xb8, !PT ;  /* 0x0000001d18277212 */ /* 0x000fe200078eb82a */
[----:B------:R-:W-:Y:S01]  /*6980*/  IMAD.IADD R17, R17, 0x1, R16 ;  /* 0x0000000111117824 */ /* 0x000fe200078e0210 */
[----:B------:R-:W-:-:S02]  /*6990*/  SHF.L.W.U32.HI R18, R19, 0x19, R19 ;  /* 0x0000001913127819 */ /* 0x000fc40000010e13 */
[--C-:B------:R-:W-:Y:S02]  /*69a0*/  SHF.L.W.U32.HI R31, R19, 0xe, R19.reuse ;  /* 0x0000000e131f7819 */ /* 0x100fe40000010e13 */
[----:B------:R-:W-:Y:S02]  /*69b0*/  SHF.R.U32.HI R30, RZ, 0x3, R19 ;  /* 0x00000003ff1e7819 */ /* 0x000fe40000011613 */
[----:B------:R-:W-:Y:S02]  /*69c0*/  LOP3.LUT R33, R34, R33, R37, 0xe8, !PT ;  /* 0x0000002122217212 */ /* 0x000fe400078ee825 */
[----:B------:R-:W-:Y:S02]  /*69d0*/  IADD3 R38, PT, PT, R38, R39, R41 ;  /* 0x0000002726267210 */ /* 0x000fe40007ffe029 */
[----:B------:R-:W-:Y:S02]  /*69e0*/  LOP3.LUT R18, R30, R18, R31, 0x96, !PT ;  /* 0x000000121e127212 */ /* 0x000fe400078e961f */
[----:B------:R-:W-:-:S02]  /*69f0*/  IADD3 R36, PT, PT, R35, R32, R33 ;  /* 0x0000002023247210 */ /* 0x000fc40007ffe021 */
[----:B------:R-:W-:Y:S02]  /*6a00*/  IADD3 R31, PT, PT, R17, UR5, R38 ;  /* 0x00000005111f7c10 */ /* 0x000fe4000fffe026 */
[C-C-:B------:R-:W-:Y:S02]  /*6a10*/  SHF.L.W.U32.HI R16, R15.reuse, 0xf, R15.reuse ;  /* 0x0000000f0f107819 */ /* 0x140fe40000010e0f */
[----:B------:R-:W-:Y:S01]  /*6a20*/  SHF.L.W.U32.HI R33, R15, 0xd, R15 ;  /* 0x0000000d0f217819 */ /* 0x000fe20000010e0f */
[C---:B------:R-:W-:Y:S01]  /*6a30*/  IMAD.IADD R30, R36.reuse, 0x1, R31 ;  /* 0x00000001241e7824 */ /* 0x040fe200078e021f */
[----:B------:R-:W-:Y:S02]  /*6a40*/  SHF.R.U32.HI R32, RZ, 0xa, R15 ;  /* 0x0000000aff207819 */ /* 0x000fe4000001160f */
[C-C-:B------:R-:W-:Y:S02]  /*6a50*/  SHF.L.W.U32.HI R35, R36.reuse, 0x1e, R36.reuse ;  /* 0x0000001e24237819 */ /* 0x140fe40000010e24 */
[----:B------:R-:W-:-:S02]  /*6a60*/  SHF.L.W.U32.HI R38, R36, 0x13, R36 ;  /* 0x0000001324267819 */ /* 0x000fc40000010e24 */
[----:B------:R-:W-:Y:S02]  /*6a70*/  SHF.L.W.U32.HI R39, R36, 0xa, R36 ;  /* 0x0000000a24277819 */ /* 0x000fe40000010e24 */
[----:B------:R-:W-:Y:S02]  /*6a80*/  LOP3.LUT R16, R32, R16, R33, 0x96, !PT ;  /* 0x0000001020107212 */ /* 0x000fe400078e9621 */
[----:B------:R-:W-:Y:S02]  /*6a90*/  LOP3.LUT R35, R39, R35, R38, 0x96, !PT ;  /* 0x0000002327237212 */ /* 0x000fe400078e9626 */
[C-C-:B------:R-:W-:Y:S02]  /*6aa0*/  SHF.L.W.U32.HI R33, R30.reuse, 0x1a, R30.reuse ;  /* 0x0000001a1e217819 */ /* 0x140fe40000010e1e */
[C-C-:B------:R-:W-:Y:S02]  /*6ab0*/  SHF.L.W.U32.HI R38, R30.reuse, 0x15, R30.reuse ;  /* 0x000000151e267819 */ /* 0x140fe40000010e1e */
[----:B------:R-:W-:-:S02]  /*6ac0*/  SHF.L.W.U32.HI R39, R30, 0x7, R30 ;  /* 0x000000071e277819 */ /* 0x000fc40000010e1e */
[----:B------:R-:W-:Y:S02]  /*6ad0*/  IADD3 R23, PT, PT, R10, R18, R23 ;  /* 0x000000120a177210 */ /* 0x000fe40007ffe017 */
[----:B------:R-:W-:Y:S02]  /*6ae0*/  LOP3.LUT R33, R39, R33, R38, 0x96, !PT ;  /* 0x0000002127217212 */ /* 0x000fe400078e9626 */
[----:B------:R-:W-:Y:S01]  /*6af0*/  LOP3.LUT R38, R42, R30, R29, 0xb8, !PT ;  /* 0x0000001e2a267212 */ /* 0x000fe200078eb81d */
[----:B------:R-:W-:Y:S01]  /*6b00*/  IMAD.IADD R16, R16, 0x1, R23 ;  /* 0x0000000110107824 */ /* 0x000fe200078e0217 */
[----:B------:R-:W-:Y:S02]  /*6b10*/  LOP3.LUT R34, R37, R34, R36, 0xe8, !PT ;  /* 0x0000002225227212 */ /* 0x000fe400078ee824 */
[----:B------:R-:W-:Y:S02]  /*6b20*/  IADD3 R23, PT, PT, R33, R38, R24 ;  /* 0x0000002621177210 */ /* 0x000fe40007ffe018 */
[----:B------:R-:W-:-:S02]  /*6b30*/  SHF.L.W.U32.HI R18, R20, 0x19, R25 ;  /* 0x0000001914127819 */ /* 0x000fc40000010e19 */
[----:B------:R-:W-:Y:S02]  /*6b40*/  SHF.L.W.U32.HI R25, R20, 0xe, R25 ;  /* 0x0000000e14197819 */ /* 0x000fe40000010e19 */
[----:B------:R-:W-:Y:S02]  /*6b50*/  SHF.R.U32.HI R32, RZ, 0x3, R20 ;  /* 0x00000003ff207819 */ /* 0x000fe40000011614 */
[----:B------:R-:W-:Y:S02]  /*6b60*/  IADD3 R39, PT, PT, R26, R35, R34 ;  /* 0x000000231a277210 */ /* 0x000fe40007ffe022 */
[----:B------:R-:W-:Y:S02]  /*6b70*/  IADD3 R24, PT, PT, R16, UR6, R23 ;  /* 0x0000000610187c10 */ /* 0x000fe4000fffe017 */
[----:B------:R-:W-:Y:S02]  /*6b80*/  LOP3.LUT R18, R32, R18, R25, 0x96, !PT ;  /* 0x0000001220127212 */ /* 0x000fe400078e9619 */
[C---:B------:R-:W-:Y:S01]  /*6b90*/  SHF.L.W.U32.HI R33, R4.reuse, 0x19, R4 ;  /* 0x0000001904217819 */ /* 0x040fe20000010e04 */
[----:B------:R-:W-:Y:S01]  /*6ba0*/  IMAD.IADD R25, R39, 0x1, R24 ;  /* 0x0000000127197824 */ /* 0x000fe200078e0218 */
[----:B------:R-:W-:-:S02]  /*6bb0*/  SHF.L.W.U32.HI R34, R4, 0xe, R4 ;  /* 0x0000000e04227819 */ /* 0x000fc40000010e04 */
[----:B------:R-:W-:Y:S02]  /*6bc0*/  SHF.R.U32.HI R35, RZ, 0x3, R4 ;  /* 0x00000003ff237819 */ /* 0x000fe40000011604 */
        /* <DEDUP_REMOVED lines=9> */
[C-C-:B------:R-:W-:Y:S02]  /*6c60*/  SHF.L.W.U32.HI R23, R39.reuse, 0x1e, R39.reuse ;  /* 0x0000001e27177819 */ /* 0x140fe40000010e27 */
[----:B------:R-:W-:-:S02]  /*6c70*/  SHF.L.W.U32.HI R26, R39, 0x13, R39 ;  /* 0x00000013271a7819 */ /* 0x000fc40000010e27 */
[----:B------:R-:W-:Y:S02]  /*6c80*/  SHF.L.W.U32.HI R32, R39, 0xa, R39 ;  /* 0x0000000a27207819 */ /* 0x000fe40000010e27 */
[----:B------:R-:W-:Y:S02]  /*6c90*/  LOP3.LUT R35, R38, R34, R35, 0x96, !PT ;  /* 0x0000002226237212 */ /* 0x000fe400078e9623 */
[----:B------:R-:W-:Y:S01]  /*6ca0*/  LOP3.LUT R34, R29, R25, R30, 0xb8, !PT ;  /* 0x000000191d227212 */ /* 0x000fe200078eb81e */
[----:B------:R-:W-:Y:S01]  /*6cb0*/  IMAD.IADD R18, R18, 0x1, R19 ;  /* 0x0000000112127824 */ /* 0x000fe200078e0213 */
[----:B------:R-:W-:Y:S02]  /*6cc0*/  LOP3.LUT R26, R32, R23, R26, 0x96, !PT ;  /* 0x00000017201a7212 */ /* 0x000fe400078e961a */
[----:B------:R-:W-:Y:S02]  /*6cd0*/  LOP3.LUT R37, R36, R37, R39, 0xe8, !PT ;  /* 0x0000002524257212 */ /* 0x000fe400078ee827 */
[----:B------:R-:W-:-:S02]  /*6ce0*/  IADD3 R35, PT, PT, R35, R34, R42 ;  /* 0x0000002223237210 */ /* 0x000fc40007ffe02a */
[----:B------:R-:W-:Y:S02]  /*6cf0*/  IADD3 R37, PT, PT, R27, R26, R37 ;  /* 0x0000001a1b257210 */ /* 0x000fe40007ffe025 */
[----:B------:R-:W-:Y:S01]  /*6d00*/  IADD3 R26, PT, PT, R18, UR7, R35 ;  /* 0x00000007121a7c10 */ /* 0x000fe2000fffe023 */
[----:B------:R-:W0:Y:S01]  /*6d10*/  LDCU.128 UR4, c[0x3][0x5b10] ;  /* 0x00cb6200ff0477ac */ /* 0x000e220008000c00 */
[----:B------:R-:W-:Y:S02]  /*6d20*/  IADD3 R32, PT, PT, R11, R33, R20 ;  /* 0x000000210b207210 */ /* 0x000fe40007ffe014 */
[C-C-:B------:R-:W-:Y:S01]  /*6d30*/  SHF.L.W.U32.HI R27, R37.reuse, 0x1e, R37.reuse ;  /* 0x0000001e251b7819 */ /* 0x140fe20000010e25 */
[C---:B------:R-:W-:Y:S01]  /*6d40*/  IMAD.IADD R40, R37.reuse, 0x1, R26 ;  /* 0x0000000125287824 */ /* 0x040fe200078e021a */
[C-C-:B------:R-:W-:Y:S02]  /*6d50*/  SHF.L.W.U32.HI R34, R37.reuse, 0x13, R37.reuse ;  /* 0x0000001325227819 */ /* 0x140fe40000010e25 */
[----:B------:R-:W-:-:S02]  /*6d60*/  SHF.L.W.U32.HI R33, R37, 0xa, R37 ;  /* 0x0000000a25217819 */ /* 0x000fc40000010e25 */
[C-C-:B------:R-:W-:Y:S02]  /*6d70*/  SHF.L.W.U32.HI R19, R16.reuse, 0xf, R16.reuse ;  /* 0x0000000f10137819 */ /* 0x140fe40000010e10 */
[--C-:B------:R-:W-:Y:S02]  /*6d80*/  SHF.L.W.U32.HI R20, R16, 0xd, R16.reuse ;  /* 0x0000000d10147819 */ /* 0x100fe40000010e10 */
[----:B------:R-:W-:Y:S02]  /*6d90*/  SHF.R.U32.HI R23, RZ, 0xa, R16 ;  /* 0x0000000aff177819 */ /* 0x000fe40000011610 */
[----:B------:R-:W-:Y:S02]  /*6da0*/  LOP3.LUT R33, R33, R27, R34, 0x96, !PT ;  /* 0x0000001b21217212 */ /* 0x000fe400078e9622 */
[C-C-:B------:R-:W-:Y:S02]  /*6db0*/  SHF.L.W.U32.HI R34, R40.reuse, 0x1a, R40.reuse ;  /* 0x0000001a28227819 */ /* 0x140fe40000010e28 */
[----:B------:R-:W-:-:S02]  /*6dc0*/  SHF.L.W.U32.HI R35, R40, 0x15, R40 ;  /* 0x0000001528237819 */ /* 0x000fc40000010e28 */
[----:B------:R-:W-:Y:S02]  /*6dd0*/  SHF.L.W.U32.HI R38, R40, 0x7, R40 ;  /* 0x0000000728267819 */ /* 0x000fe40000010e28 */
[----:B------:R-:W-:Y:S02]  /*6de0*/  LOP3.LUT R19, R23, R19, R20, 0x96, !PT ;  /* 0x0000001317137212 */ /* 0x000fe400078e9614 */
[----:B------:R-:W-:Y:S02]  /*6df0*/  LOP3.LUT R34, R38, R34, R35, 0x96, !PT ;  /* 0x0000002226227212 */ /* 0x000fe400078e9623 */
[----:B------:R-:W-:Y:S01]  /*6e00*/  LOP3.LUT R35, R30, R40, R25, 0xb8, !PT ;  /* 0x000000281e237212 */ /* 0x000fe200078eb819 */
[----:B------:R-:W-:Y:S01]  /*6e10*/  IMAD.IADD R19, R19, 0x1, R32 ;  /* 0x0000000113137824 */ /* 0x000fe200078e0220 */
[C-C-:B------:R-:W-:Y:S02]  /*6e20*/  SHF.L.W.U32.HI R20, R5.reuse, 0x19, R5.reuse ;  /* 0x0000001905147819 */ /* 0x140fe40000010e05 */
[----:B------:R-:W-:-:S02]  /*6e30*/  SHF.L.W.U32.HI R23, R5, 0xe, R5 ;  /* 0x0000000e05177819 */ /* 0x000fc40000010e05 */
[----:B------:R-:W-:Y:S02]  /*6e40*/  SHF.R.U32.HI R27, RZ, 0x3, R5 ;  /* 0x00000003ff1b7819 */ /* 0x000fe40000011605 */
[----:B------:R-:W-:Y:S02]  /*6e50*/  LOP3.LUT R36, R39, R36, R37, 0xe8, !PT ;  /* 0x0000002427247212 */ /* 0x000fe400078ee825 */
[----:B------:R-:W-:Y:S02]  /*6e60*/  IADD3 R34, PT, PT, R34, R35, R29 ;  /* 0x0000002322227210 */ /* 0x000fe40007ffe01d */
[----:B------:R-:W-:Y:S02]  /*6e70*/  LOP3.LUT R20, R27, R20, R23, 0x96, !PT ;  /* 0x000000141b147212 */ /* 0x000fe400078e9617 */
[----:B------:R-:W-:Y:S02]  /*6e80*/  IADD3 R36, PT, PT, R28, R33, R36 ;  /* 0x000000211c247210 */ /* 0x000fe40007ffe024 */
[----:B0-----:R-:W-:-:S02]  /*6e90*/  IADD3 R27, PT, PT, R19, UR4, R34 ;  /* 0x00000004131b7c10 */ /* 0x001fc4000fffe022 */
[C-C-:B------:R-:W-:Y:S02]  /*6ea0*/  SHF.L.W.U32.HI R33, R36.reuse, 0x1e, R36.reuse ;  /* 0x0000001e24217819 */ /* 0x140fe40000010e24 */
[C-C-:B------:R-:W-:Y:S01]  /*6eb0*/  SHF.L.W.U32.HI R34, R36.reuse, 0x13, R36.reuse ;  /* 0x0000001324227819 */ /* 0x140fe20000010e24 */
[C---:B------:R-:W-:Y:S01]  /*6ec0*/  IMAD.IADD R28, R36.reuse, 0x1, R27 ;  /* 0x00000001241c7824 */ /* 0x040fe200078e021b */
[----:B------:R-:W-:Y:S02]  /*6ed0*/  SHF.L.W.U32.HI R35, R36, 0xa, R36 ;  /* 0x0000000a24237819 */ /* 0x000fe40000010e24 */
[C-C-:B------:R-:W-:Y:S02]  /*6ee0*/  SHF.L.W.U32.HI R23, R18.reuse, 0xf, R18.reuse ;  /* 0x0000000f12177819 */ /* 0x140fe40000010e12 */
[--C-:B------:R-:W-:Y:S02]  /*6ef0*/  SHF.L.W.U32.HI R32, R18, 0xd, R18.reuse ;  /* 0x0000000d12207819 */ /* 0x100fe40000010e12 */
[----:B------:R-:W-:-:S02]  /*6f00*/  SHF.R.U32.HI R29, RZ, 0xa, R18 ;  /* 0x0000000aff1d7819 */ /* 0x000fc40000011612 */
[----:B------:R-:W-:Y:S02]  /*6f10*/  LOP3.LUT R34, R35, R33, R34, 0x96, !PT ;  /* 0x0000002123227212 */ /* 0x000fe400078e9622 */
[C-C-:B------:R-:W-:Y:S02]  /*6f20*/  SHF.L.W.U32.HI R33, R28.reuse, 0x1a, R28.reuse ;  /* 0x0000001a1c217819 */ /* 0x140fe40000010e1c */
[C-C-:B------:R-:W-:Y:S02]  /*6f30*/  SHF.L.W.U32.HI R38, R28.reuse, 0x15, R28.reuse ;  /* 0x000000151c267819 */ /* 0x140fe40000010e1c */
[----:B------:R-:W-:Y:S02]  /*6f40*/  SHF.L.W.U32.HI R35, R28, 0x7, R28 ;  /* 0x000000071c237819 */ /* 0x000fe40000010e1c */
[----:B------:R-:W-:Y:S02]  /*6f50*/  IADD3 R20, PT, PT, R13, R20, R4 ;  /* 0x000000140d147210 */ /* 0x000fe40007ffe004 */
[----:B------:R-:W-:-:S02]  /*6f60*/  LOP3.LUT R23, R29, R23, R32, 0x96, !PT ;  /* 0x000000171d177212 */ /* 0x000fc400078e9620 */
[C-C-:B------:R-:W-:Y:S02]  /*6f70*/  SHF.L.W.U32.HI R4, R6.reuse, 0x19, R6.reuse ;  /* 0x0000001906047819 */ /* 0x140fe40000010e06 */
[--C-:B------:R-:W-:Y:S02]  /*6f80*/  SHF.L.W.U32.HI R29, R6, 0xe, R6.reuse ;  /* 0x0000000e061d7819 */ /* 0x100fe40000010e06 */
[----:B------:R-:W-:Y:S02]  /*6f90*/  SHF.R.U32.HI R32, RZ, 0x3, R6 ;  /* 0x00000003ff207819 */ /* 0x000fe40000011606 */
[----:B------:R-:W-:Y:S02]  /*6fa0*/  LOP3.LUT R33, R35, R33, R38, 0x96, !PT ;  /* 0x0000002123217212 */ /* 0x000fe400078e9626 */
[----:B------:R-:W-:Y:S01]  /*6fb0*/  LOP3.LUT R35, R25, R28, R40, 0xb8, !PT ;  /* 0x0000001c19237212 */ /* 0x000fe200078eb828 */
[----:B------:R-:W-:Y:S01]  /*6fc0*/  IMAD.IADD R23, R23, 0x1, R20 ;  /* 0x0000000117177824 */ /* 0x000fe200078e0214 */
[----:B------:R-:W-:-:S02]  /*6fd0*/  LOP3.LUT R32, R32, R4, R29, 0x96, !PT ;  /* 0x0000000420207212 */ /* 0x000fc400078e961d */
[----:B------:R-:W-:Y:S02]  /*6fe0*/  LOP3.LUT R39, R37, R39, R36, 0xe8, !PT ;  /* 0x0000002725277212 */ /* 0x000fe400078ee824 */
[----:B------:R-:W-:Y:S02]  /*6ff0*/  IADD3 R4, PT, PT, R33, R35, R30 ;  /* 0x0000002321047210 */ /* 0x000fe40007ffe01e */
[----:B------:R-:W-:Y:S02]  /*7000*/  IADD3 R39, PT, PT, R31, R34, R39 ;  /* 0x000000221f277210 */ /* 0x000fe40007ffe027 */
[----:B------:R-:W-:Y:S02]  /*7010*/  IADD3 R4, PT, PT, R23, UR5, R4 ;  /* 0x0000000517047c10 */ /* 0x000fe4000fffe004 */
[C-C-:B------:R-:W-:Y:S02]  /*7020*/  SHF.L.W.U32.HI R33, R39.reuse, 0x1e, R39.reuse ;  /* 0x0000001e27217819 */ /* 0x140fe40000010e27 */
[C-C-:B------:R-:W-:Y:S01]  /*7030*/  SHF.L.W.U32.HI R34, R39.reuse, 0x13, R39.reuse ;  /* 0x0000001327227819 */ /* 0x140fe20000010e27 */
[C---:B------:R-:W-:Y:S01]  /*7040*/  IMAD.IADD R29, R39.reuse, 0x1, R4 ;  /* 0x00000001271d7824 */ /* 0x040fe200078e0204 */
        /* <DEDUP_REMOVED lines=8> */
[----:B------:R-:W-:Y:S02]  /*70d0*/  IADD3 R5, PT, PT, R14, R32, R5 ;  /* 0x000000200e057210 */ /* 0x000fe40007ffe005 */
[----:B------:R-:W-:Y:S02]  /*70e0*/  LOP3.LUT R20, R30, R20, R31, 0x96, !PT ;  /* 0x000000141e147212 */ /* 0x000fe400078e961f */
[----:B------:R-:W-:Y:S02]  /*70f0*/  LOP3.LUT R34, R38, R34, R35, 0x96, !PT ;  /* 0x0000002226227212 */ /* 0x000fe400078e9623 */
[----:B------:R-:W-:Y:S01]  /*7100*/  LOP3.LUT R35, R40, R29, R28, 0xb8, !PT ;  /* 0x0000001d28237212 */ /* 0x000fe200078eb81c */
[----:B------:R-:W-:Y:S01]  /*7110*/  IMAD.IADD R20, R20, 0x1, R5 ;  /* 0x0000000114147824 */ /* 0x000fe200078e0205 */
[----:B------:R-:W-:-:S02]  /*7120*/  LOP3.LUT R37, R36, R37, R39, 0xe8, !PT ;  /* 0x0000002524257212 */ /* 0x000fc400078ee827 */
[----:B------:R-:W-:Y:S02]  /*7130*/  IADD3 R5, PT, PT, R34, R35, R25 ;  /* 0x0000002322057210 */ /* 0x000fe40007ffe019 */
[C-C-:B------:R-:W-:Y:S02]  /*7140*/  SHF.L.W.U32.HI R30, R8.reuse, 0x19, R8.reuse ;  /* 0x00000019081e7819 */ /* 0x140fe40000010e08 */
[--C-:B------:R-:W-:Y:S02]  /*7150*/  SHF.L.W.U32.HI R31, R8, 0xe, R8.reuse ;  /* 0x0000000e081f7819 */ /* 0x100fe40000010e08 */
[----:B------:R-:W-:Y:S02]  /*7160*/  SHF.R.U32.HI R32, RZ, 0x3, R8 ;  /* 0x00000003ff207819 */ /* 0x000fe40000011608 */
[----:B------:R-:W-:Y:S02]  /*7170*/  IADD3 R38, PT, PT, R24, R33, R37 ;  /* 0x0000002118267210 */ /* 0x000fe40007ffe025 */
[----:B------:R-:W-:-:S02]  /*7180*/  IADD3 R5, PT, PT, R20, UR6, R5 ;  /* 0x0000000614057c10 */ /* 0x000fc4000fffe005 */
[----:B------:R-:W-:Y:S02]  /*7190*/  LOP3.LUT R31, R32, R30, R31, 0x96, !PT ;  /* 0x0000001e201f7212 */ /* 0x000fe400078e961f */
[C---:B------:R-:W-:Y:S01]  /*71a0*/  SHF.L.W.U32.HI R33, R7.reuse, 0x19, R7 ;  /* 0x0000001907217819 */ /* 0x040fe20000010e07 */
[----:B------:R-:W-:Y:S01]  /*71b0*/  IMAD.IADD R30, R38, 0x1, R5 ;  /* 0x00000001261e7824 */ /* 0x000fe200078e0205 */
[--C-:B------:R-:W-:Y:S02]  /*71c0*/  SHF.L.W.U32.HI R34, R7, 0xe, R7.reuse ;  /* 0x0000000e07227819 */ /* 0x100fe40000010e07 */
[----:B------:R-:W-:Y:S02]  /*71d0*/  SHF.R.U32.HI R35, RZ, 0x3, R7 ;  /* 0x00000003ff237819 */ /* 0x000fe40000011607 */
[C-C-:B------:R-:W-:Y:S02]  /*71e0*/  SHF.L.W.U32.HI R24, R23.reuse, 0xf, R23.reuse ;  /* 0x0000000f17187819 */ /* 0x140fe40000010e17 */
[----:B------:R-:W-:-:S02]  /*71f0*/  SHF.L.W.U32.HI R25, R23, 0xd, R23 ;  /* 0x0000000d17197819 */ /* 0x000fc40000010e17 */
[----:B------:R-:W-:Y:S02]  /*7200*/  SHF.R.U32.HI R32, RZ, 0xa, R23 ;  /* 0x0000000aff207819 */ /* 0x000fe40000011617 */
[----:B------:R-:W-:Y:S02]  /*7210*/  LOP3.LUT R33, R35, R33, R34, 0x96, !PT ;  /* 0x0000002123217212 */ /* 0x000fe400078e9622 */
[C-C-:B------:R-:W-:Y:S02]  /*7220*/  SHF.L.W.U32.HI R34, R30.reuse, 0x1a, R30.reuse ;  /* 0x0000001a1e227819 */ /* 0x140fe40000010e1e */
[C-C-:B------:R-:W-:Y:S02]  /*7230*/  SHF.L.W.U32.HI R35, R30.reuse, 0x15, R30.reuse ;  /* 0x000000151e237819 */ /* 0x140fe40000010e1e */
[----:B------:R-:W-:Y:S02]  /*7240*/  SHF.L.W.U32.HI R37, R30, 0x7, R30 ;  /* 0x000000071e257819 */ /* 0x000fe40000010e1e */
[----:B------:R-:W-:-:S02]  /*7250*/  IADD3 R31, PT, PT, R15, R31, R6 ;  /* 0x0000001f0f1f7210 */ /* 0x000fc40007ffe006 */
[----:B------:R-:W-:Y:S02]  /*7260*/  LOP3.LUT R24, R32, R24, R25, 0x96, !PT ;  /* 0x0000001820187212 */ /* 0x000fe400078e9619 */
        /* <DEDUP_REMOVED lines=10> */
[----:B------:R-:W-:Y:S02]  /*7310*/  IADD3 R33, PT, PT, R26, R25, R36 ;  /* 0x000000191a217210 */ /* 0x000fe40007ffe024 */
[----:B------:R-:W-:Y:S01]  /*7320*/  IADD3 R6, PT, PT, R24, UR7, R35 ;  /* 0x0000000718067c10 */ /* 0x000fe2000fffe023 */
[----:B------:R-:W0:Y:S01]  /*7330*/  LDCU.128 UR4, c[0x3][0x5b20] ;  /* 0x00cb6400ff0477ac */ /* 0x000e220008000c00 */
[----:B------:R-:W-:-:S02]  /*7340*/  SHF.L.W.U32.HI R31, R33, 0x1e, R33 ;  /* 0x0000001e211f7819 */ /* 0x000fc40000010e21 */
[C-C-:B------:R-:W-:Y:S01]  /*7350*/  SHF.L.W.U32.HI R34, R33.reuse, 0x13, R33.reuse ;  /* 0x0000001321227819 */ /* 0x140fe20000010e21 */
[C---:B------:R-:W-:Y:S01]  /*7360*/  IMAD.IADD R37, R33.reuse, 0x1, R6 ;  /* 0x0000000121257824 */ /* 0x040fe200078e0206 */
[----:B------:R-:W-:Y:S02]  /*7370*/  SHF.L.W.U32.HI R35, R33, 0xa, R33 ;  /* 0x0000000a21237819 */ /* 0x000fe40000010e21 */
[C-C-:B------:R-:W-:Y:S02]  /*7380*/  SHF.L.W.U32.HI R8, R20.reuse, 0xf, R20.reuse ;  /* 0x0000000f14087819 */ /* 0x140fe40000010e14 */
[--C-:B------:R-:W-:Y:S02]  /*7390*/  SHF.L.W.U32.HI R25, R20, 0xd, R20.reuse ;  /* 0x0000000d14197819 */ /* 0x100fe40000010e14 */
[----:B------:R-:W-:Y:S02]  /*73a0*/  SHF.R.U32.HI R26, RZ, 0xa, R20 ;  /* 0x0000000aff1a7819 */ /* 0x000fe40000011614 */
[----:B------:R-:W-:-:S02]  /*73b0*/  LOP3.LUT R34, R35, R31, R34, 0x96, !PT ;  /* 0x0000001f23227212 */ /* 0x000fc400078e9622 */
[C-C-:B------:R-:W-:Y:S02]  /*73c0*/  SHF.L.W.U32.HI R35, R37.reuse, 0x1a, R37.reuse ;  /* 0x0000001a25237819 */ /* 0x140fe40000010e25 */
[C-C-:B------:R-:W-:Y:S02]  /*73d0*/  SHF.L.W.U32.HI R36, R37.reuse, 0x15, R37.reuse ;  /* 0x0000001525247819 */ /* 0x140fe40000010e25 */
[----:B------:R-:W-:Y:S02]  /*73e0*/  SHF.L.W.U32.HI R40, R37, 0x7, R37 ;  /* 0x0000000725287819 */ /* 0x000fe40000010e25 */
[----:B------:R-:W-:Y:S02]  /*73f0*/  LOP3.LUT R25, R26, R8, R25, 0x96, !PT ;  /* 0x000000081a197212 */ /* 0x000fe400078e9619 */
[C-C-:B------:R-:W-:Y:S02]  /*7400*/  SHF.L.W.U32.HI R8, R9.reuse, 0x19, R9.reuse ;  /* 0x0000001909087819 */ /* 0x140fe40000010e09 */
[----:B------:R-:W-:-:S02]  /*7410*/  SHF.L.W.U32.HI R31, R9, 0xe, R9 ;  /* 0x0000000e091f7819 */ /* 0x000fc40000010e09 */
[----:B------:R-:W-:Y:S02]  /*7420*/  SHF.R.U32.HI R26, RZ, 0x3, R9 ;  /* 0x00000003ff1a7819 */ /* 0x000fe40000011609 */
[----:B------:R-:W-:Y:S02]  /*7430*/  LOP3.LUT R35, R40, R35, R36, 0x96, !PT ;  /* 0x0000002328237212 */ /* 0x000fe400078e9624 */
[----:B------:R-:W-:Y:S01]  /*7440*/  LOP3.LUT R36, R29, R37, R30, 0xb8, !PT ;  /* 0x000000251d247212 */ /* 0x000fe200078eb81e */
[----:B------:R-:W-:Y:S01]  /*7450*/  IMAD.IADD R25, R25, 0x1, R32 ;  /* 0x0000000119197824 */ /* 0x000fe200078e0220 */
[----:B------:R-:W-:Y:S02]  /*7460*/  LOP3.LUT R26, R26, R8, R31, 0x96, !PT ;  /* 0x000000081a1a7212 */ /* 0x000fe400078e961f */
[----:B------:R-:W-:Y:S02]  /*7470*/  LOP3.LUT R39, R38, R39, R33, 0xe8, !PT ;  /* 0x0000002726277212 */ /* 0x000fe400078ee821 */
[----:B------:R-:W-:-:S02]  /*7480*/  IADD3 R8, PT, PT, R35, R36, R28 ;  /* 0x0000002423087210 */ /* 0x000fc40007ffe01c */
[----:B------:R-:W-:Y:S02]  /*7490*/  IADD3 R39, PT, PT, R27, R34, R39 ;  /* 0x000000221b277210 */ /* 0x000fe40007ffe027 */
[----:B0-----:R-:W-:Y:S02]  /*74a0*/  IADD3 R8, PT, PT, R25, UR4, R8 ;  /* 0x0000000419087c10 */ /* 0x001fe4000fffe008 */
[C-C-:B------:R-:W-:Y:S02]  /*74b0*/  SHF.L.W.U32.HI R34, R39.reuse, 0x1e, R39.reuse ;  /* 0x0000001e27227819 */ /* 0x140fe40000010e27 */
[C-C-:B------:R-:W-:Y:S01]  /*74c0*/  SHF.L.W.U32.HI R35, R39.reuse, 0x13, R39.reuse ;  /* 0x0000001327237819 */ /* 0x140fe20000010e27 */
[C---:B------:R-:W-:Y:S01]  /*74d0*/  IMAD.IADD R31, R39.reuse, 0x1, R8 ;  /* 0x00000001271f7824 */ /* 0x040fe200078e0208 */
[----:B------:R-:W-:Y:S02]  /*74e0*/  SHF.L.W.U32.HI R36, R39, 0xa, R39 ;  /* 0x0000000a27247819 */ /* 0x000fe40000010e27 */
[----:B------:R-:W-:-:S02]  /*74f0*/  SHF.L.W.U32.HI R27, R24, 0xf, R24 ;  /* 0x0000000f181b7819 */ /* 0x000fc40000010e18 */
[--C-:B------:R-:W-:Y:S02]  /*7500*/  SHF.L.W.U32.HI R28, R24, 0xd, R24.reuse ;  /* 0x0000000d181c7819 */ /* 0x100fe40000010e18 */
[----:B------:R-:W-:Y:S02]  /*7510*/  SHF.R.U32.HI R32, RZ, 0xa, R24 ;  /* 0x0000000aff207819 */ /* 0x000fe40000011618 */
[----:B------:R-:W-:Y:S02]  /*7520*/  LOP3.LUT R35, R36, R34, R35, 0x96, !PT ;  /* 0x0000002224237212 */ /* 0x000fe400078e9623 */
[C-C-:B------:R-:W-:Y:S02]  /*7530*/  SHF.L.W.U32.HI R34, R31.reuse, 0x1a, R31.reuse ;  /* 0x0000001a1f227819 */ /* 0x140fe40000010e1f */
[C-C-:B------:R-:W-:Y:S02]  /*7540*/  SHF.L.W.U32.HI R41, R31.reuse, 0x15, R31.reuse ;  /* 0x000000151f297819 */ /* 0x140fe40000010e1f */
[----:B------:R-:W-:-:S02]  /*7550*/  SHF.L.W.U32.HI R36, R31, 0x7, R31 ;  /* 0x000000071f247819 */ /* 0x000fc40000010e1f */
[----:B------:R-:W-:Y:S02]  /*7560*/  IADD3 R7, PT, PT, R16, R26, R7 ;  /* 0x0000001a10077210 */ /* 0x000fe40007ffe007 */
[----:B------:R-:W-:Y:S02]  /*7570*/  LOP3.LUT R26, R32, R27, R28, 0x96, !PT ;  /* 0x0000001b201a7212 */ /* 0x000fe400078e961c */
[----:B------:R-:W-:Y:S02]  /*7580*/  LOP3.LUT R34, R36, R34, R41, 0x96, !PT ;  /* 0x0000002224227212 */ /* 0x000fe400078e9629 */
[----:B------:R-:W-:Y:S01]  /*7590*/  LOP3.LUT R36, R30, R31, R37, 0xb8, !PT ;  /* 0x0000001f1e247212 */ /* 0x000fe200078eb825 */
[----:B------:R-:W-:Y:S01]  /*75a0*/  IMAD.IADD R26, R26, 0x1, R7 ;  /* 0x000000011a1a7824 */ /* 0x000fe200078e0207 */
[----:B------:R-:W-:Y:S02]  /*75b0*/  LOP3.LUT R38, R33, R38, R39, 0xe8, !PT ;  /* 0x0000002621267212 */ /* 0x000fe400078ee827 */
[----:B------:R-:W-:-:S02]  /*75c0*/  IADD3 R7, PT, PT, R34, R36, R29 ;  /* 0x0000002422077210 */ /* 0x000fc40007ffe01d */
[----:B------:R-:W-:Y:S02]  /*75d0*/  IADD3 R38, PT, PT, R4, R35, R38 ;  /* 0x0000002304267210 */ /* 0x000fe40007ffe026 */
[----:B------:R-:W-:Y:S02]  /*75e0*/  IADD3 R7, PT, PT, R26, UR5, R7 ;  /* 0x000000051a077c10 */ /* 0x000fe4000fffe007 */
[C-C-:B------:R-:W-:Y:S02]  /*75f0*/  SHF.L.W.U32.HI R27, R10.reuse, 0x19, R10.reuse ;  /* 0x000000190a1b7819 */ /* 0x140fe40000010e0a */
[--C-:B------:R-:W-:Y:S01]  /*7600*/  SHF.L.W.U32.HI R28, R10, 0xe, R10.reuse ;  /* 0x0000000e0a1c7819 */ /* 0x100fe20000010e0a */
[C---:B------:R-:W-:Y:S01]  /*7610*/  IMAD.IADD R4, R38.reuse, 0x1, R7 ;  /* 0x0000000126047824 */ /* 0x040fe200078e0207 */
[----:B------:R-:W-:Y:S02]  /*7620*/  SHF.R.U32.HI R32, RZ, 0x3, R10 ;  /* 0x00000003ff207819 */ /* 0x000fe4000001160a */
[----:B------:R-:W-:-:S02]  /*7630*/  SHF.L.W.U32.HI R34, R38, 0x1e, R38 ;  /* 0x0000001e26227819 */ /* 0x000fc40000010e26 */
[C-C-:B------:R-:W-:Y:S02]  /*7640*/  SHF.L.W.U32.HI R35, R38.reuse, 0x13, R38.reuse ;  /* 0x0000001326237819 */ /* 0x140fe40000010e26 */
[----:B------:R-:W-:Y:S02]  /*7650*/  SHF.L.W.U32.HI R36, R38, 0xa, R38 ;  /* 0x0000000a26247819 */ /* 0x000fe40000010e26 */
[----:B------:R-:W-:Y:S02]  /*7660*/  LOP3.LUT R27, R32, R27, R28, 0x96, !PT ;  /* 0x0000001b201b7212 */ /* 0x000fe400078e961c */
        /* <DEDUP_REMOVED lines=21> */
[----:B------:R-:W-:Y:S01]  /*77c0*/  SHF.L.W.U32.HI R34, R11, 0xe, R11 ;  /* 0x0000000e0b227819 */ /* 0x000fe20000010e0b */
[----:B------:R-:W-:Y:S01]  /*77d0*/  IMAD.IADD R5, R36, 0x1, R29 ;  /* 0x0000000124057824 */ /* 0x000fe200078e021d */
[----:B------:R-:W-:-:S02]  /*77e0*/  SHF.R.U32.HI R35, RZ, 0x3, R11 ;  /* 0x00000003ff237819 */ /* 0x000fc4000001160b */
        /* <DEDUP_REMOVED lines=9> */
[C-C-:B------:R-:W-:Y:S02]  /*7880*/  SHF.L.W.U32.HI R27, R36.reuse, 0x1e, R36.reuse ;  /* 0x0000001e241b7819 */ /* 0x140fe40000010e24 */
[C-C-:B------:R-:W-:Y:S02]  /*7890*/  SHF.L.W.U32.HI R30, R36.reuse, 0x13, R36.reuse ;  /* 0x00000013241e7819 */ /* 0x140fe40000010e24 */
[----:B------:R-:W-:-:S02]  /*78a0*/  SHF.L.W.U32.HI R32, R36, 0xa, R36 ;  /* 0x0000000a24207819 */ /* 0x000fc40000010e24 */
[----:B------:R-:W-:Y:S02]  /*78b0*/  LOP3.LUT R34, R40, R34, R35, 0x96, !PT ;  /* 0x0000002228227212 */ /* 0x000fe400078e9623 */
[----:B------:R-:W-:Y:S01]  /*78c0*/  LOP3.LUT R35, R31, R5, R4, 0xb8, !PT ;  /* 0x000000051f237212 */ /* 0x000fe200078eb804 */
[----:B------:R-:W-:Y:S01]  /*78d0*/  IMAD.IADD R9, R9, 0x1, R10 ;  /* 0x0000000109097824 */ /* 0x000fe200078e020a */
[----:B------:R-:W-:Y:S02]  /*78e0*/  LOP3.LUT R27, R32, R27, R30, 0x96, !PT ;  /* 0x0000001b201b7212 */ /* 0x000fe400078e961e */
[----:B------:R-:W-:Y:S02]  /*78f0*/  LOP3.LUT R39, R38, R39, R36, 0xe8, !PT ;  /* 0x0000002726277212 */ /* 0x000fe400078ee824 */
[----:B------:R-:W-:Y:S02]  /*7900*/  IADD3 R34, PT, PT, R34, R35, R37 ;  /* 0x0000002322227210 */ /* 0x000fe40007ffe025 */
[----:B------:R-:W-:-:S02]  /*7910*/  IADD3 R39, PT, PT, R6, R27, R39 ;  /* 0x0000001b06277210 */ /* 0x000fc40007ffe027 */
[----:B------:R-:W-:Y:S01]  /*7920*/  IADD3 R6, PT, PT, R9, UR7, R34 ;  /* 0x0000000709067c10 */ /* 0x000fe2000fffe022 */
[----:B------:R-:W0:Y:S01]  /*7930*/  LDCU.128 UR4, c[0x3][0x5b30] ;  /* 0x00cb6600ff0477ac */ /* 0x000e220008000c00 */
[----:B------:R-:W-:Y:S02]  /*7940*/  IADD3 R30, PT, PT, R23, R33, R12 ;  /* 0x00000021171e7210 */ /* 0x000fe40007ffe00c */
[C-C-:B------:R-:W-:Y:S01]  /*7950*/  SHF.L.W.U32.HI R32, R39.reuse, 0x1e, R39.reuse ;  /* 0x0000001e27207819 */ /* 0x140fe20000010e27 */
[C---:B------:R-:W-:Y:S01]  /*7960*/  IMAD.IADD R40, R39.reuse, 0x1, R6 ;  /* 0x0000000127287824 */ /* 0x040fe200078e0206 */
[C-C-:B------:R-:W-:Y:S02]  /*7970*/  SHF.L.W.U32.HI R33, R39.reuse, 0x13, R39.reuse ;  /* 0x0000001327217819 */ /* 0x140fe40000010e27 */
        /* <DEDUP_REMOVED lines=8> */
[----:B------:R-:W-:Y:S02]  /*7a00*/  LOP3.LUT R27, R12, R10, R27, 0x96, !PT ;  /* 0x0000000a0c1b7212 */ /* 0x000fe400078e961b */
[----:B------:R-:W-:Y:S02]  /*7a10*/  LOP3.LUT R32, R34, R32, R37, 0x96, !PT ;  /* 0x0000002022207212 */ /* 0x000fe400078e9625 */
[----:B------:R-:W-:Y:S01]  /*7a20*/  LOP3.LUT R34, R4, R40, R5, 0xb8, !PT ;  /* 0x0000002804227212 */ /* 0x000fe200078eb805 */
[----:B------:R-:W-:Y:S01]  /*7a30*/  IMAD.IADD R27, R27, 0x1, R30 ;  /* 0x000000011b1b7824 */ /* 0x000fe200078e021e */
[----:B------:R-:W-:Y:S02]  /*7a40*/  LOP3.LUT R38, R36, R38, R39, 0xe8, !PT ;  /* 0x0000002624267212 */ /* 0x000fe400078ee827 */
[----:B------:R-:W-:Y:S02]  /*7a50*/  IADD3 R30, PT, PT, R32, R34, R31 ;  /* 0x00000022201e7210 */ /* 0x000fe40007ffe01f */
[----:B------:R-:W-:-:S02]  /*7a60*/  SHF.L.W.U32.HI R10, R13, 0x19, R13 ;  /* 0x000000190d0a7819 */ /* 0x000fc40000010e0d */
[--C-:B------:R-:W-:Y:S02]  /*7a70*/  SHF.L.W.U32.HI R33, R13, 0xe, R13.reuse ;  /* 0x0000000e0d217819 */ /* 0x100fe40000010e0d */
        /* <DEDUP_REMOVED lines=50> */
[----:B------:R-:W-:Y:S02]  /*7da0*/  IADD3 R5, PT, PT, R12, UR6, R5 ;  /* 0x000000060c057c10 */ /* 0x000fe4000fffe005 */
[----:B------:R-:W-:Y:S02]  /*7db0*/  LOP3.LUT R13, R31, R13, R32, 0x96, !PT ;  /* 0x0000000d1f0d7212 */ /* 0x000fe400078e9620 */
[----:B------:R-:W-:Y:S01]  /*7dc0*/  SHF.L.W.U32.HI R31, R17, 0x19, R17 ;  /* 0x00000019111f7819 */ /* 0x000fe20000010e11 */
        /* <DEDUP_REMOVED lines=40> */
[----:B------:R-:W-:Y:S02]  /*8050*/  LOP3.LUT R38, R39, R38, R35, 0xe8, !PT ;  /* 0x0000002627267212 */ /* 0x000fe400078ee823 */
[----:B------:R-:W-:-:S02]  /*8060*/  IADD3 R8, PT, PT, R33, R36, R8 ;  /* 0x0000002421087210 */ /* 0x000fc40007ffe008 */
[C-C-:B------:R-:W-:Y:S02]  /*8070*/  SHF.L.W.U32.HI R14, R16.reuse, 0x19, R16.reuse ;  /* 0x00000019100e7819 */ /* 0x140fe40000010e10 */
[--C-:B------:R-:W-:Y:S02]  /*8080*/  SHF.L.W.U32.HI R15, R16, 0xe, R16.reuse ;  /* 0x0000000e100f7819 */ /* 0x100fe40000010e10 */
[----:B------:R-:W-:Y:S02]  /*8090*/  SHF.R.U32.HI R29, RZ, 0x3, R16 ;  /* 0x00000003ff1d7819 */ /* 0x000fe40000011610 */
[----:B------:R-:W-:Y:S02]  /*80a0*/  IADD3 R38, PT, PT, R30, R31, R38 ;  /* 0x0000001f1e267210 */ /* 0x000fe40007ffe026 */
[----:B0-----:R-:W-:Y:S02]  /*80b0*/  IADD3 R8, PT, PT, R13, UR4, R8 ;  /* 0x000000040d087c10 */ /* 0x001fe4000fffe008 */
[----:B------:R-:W-:-:S02]  /*80c0*/  LOP3.LUT R14, R29, R14, R15, 0x96, !PT ;  /* 0x0000000e1d0e7212 */ /* 0x000fc400078e960f */
[C---:B------:R-:W-:Y:S01]  /*80d0*/  SHF.L.W.U32.HI R33, R38.reuse, 0x1e, R38 ;  /* 0x0000001e26217819 */ /* 0x040fe20000010e26 */
[C---:B------:R-:W-:Y:S01]  /*80e0*/  IMAD.IADD R29, R38.reuse, 0x1, R8 ;  /* 0x00000001261d7824 */ /* 0x040fe200078e0208 */
[C-C-:B------:R-:W-:Y:S02]  /*80f0*/  SHF.L.W.U32.HI R34, R38.reuse, 0x13, R38.reuse ;  /* 0x0000001326227819 */ /* 0x140fe40000010e26 */
        /* <DEDUP_REMOVED lines=19> */
[----:B------:R-:W-:Y:S02]  /*8230*/  IADD3 R34, PT, PT, R30, UR5, R17 ;  /* 0x000000051e227c10 */ /* 0x000fe4000fffe011 */
        /* <DEDUP_REMOVED lines=20> */
[C-C-:B------:R-:W-:Y:S02]  /*8380*/  SHF.L.W.U32.HI R4, R19.reuse, 0x19, R19.reuse ;  /* 0x0000001913047819 */ /* 0x140fe40000010e13 */
[--C-:B------:R-:W-:Y:S02]  /*8390*/  SHF.L.W.U32.HI R7, R19, 0xe, R19.reuse ;  /* 0x0000000e13077819 */ /* 0x100fe40000010e13 */
[----:B------:R-:W-:Y:S02]  /*83a0*/  SHF.R.U32.HI R16, RZ, 0x3, R19 ;  /* 0x00000003ff107819 */ /* 0x000fe40000011613 */
        /* <DEDUP_REMOVED lines=26> */
[----:B------:R-:W0:Y:S01]  /*8550*/  LDCU.128 UR4, c[0x3][0x5b50] ;  /* 0x00cb6a00ff0477ac */ /* 0x000e220008000c00 */
[----:B------:R-:W-:Y:S02]  /*8560*/  IADD3 R7, PT, PT, R10, R16, R19 ;  /* 0x000000100a077210 */ /* 0x000fe40007ffe013 */
        /* <DEDUP_REMOVED lines=11> */
[----:B------:R-:W-:Y:S02]  /*8620*/  LOP3.LUT R4, R6, R4, R5, 0x96, !PT ;  /* 0x0000000406047212 */ /* 0x000fe400078e9605 */
[----:B------:R-:W-:Y:S02]  /*8630*/  LOP3.LUT R18, R18, R16, R41, 0x96, !PT ;  /* 0x0000001012127212 */ /* 0x000fe400078e9629 */
[----:B------:R-:W-:Y:S01]  /*8640*/  LOP3.LUT R32, R36, R19, R39, 0xb8, !PT ;  /* 0x0000001324207212 */ /* 0x000fe200078eb827 */
[----:B------:R-:W-:Y:S01]  /*8650*/  IMAD.IADD R16, R4, 0x1, R7 ;  /* 0x0000000104107824 */ /* 0x000fe200078e0207 */
[----:B------:R-:W-:-:S02]  /*8660*/  LOP3.LUT R33, R40, R33, R38, 0xe8, !PT ;  /* 0x0000002128217212 */ /* 0x000fc400078ee826 */
[----:B------:R-:W-:Y:S02]  /*8670*/  IADD3 R29, PT, PT, R18, R32, R29 ;  /* 0x00000020121d7210 */ /* 0x000fe40007ffe01d */
[----:B------:R-:W-:Y:S02]  /*8680*/  IADD3 R33, PT, PT, R8, R31, R33 ;  /* 0x0000001f08217210 */ /* 0x000fe40007ffe021 */
[----:B0-----:R-:W-:Y:S02]  /*8690*/  IADD3 R42, PT, PT, R16, UR4, R29 ;  /* 0x00000004102a7c10 */ /* 0x001fe4000fffe01d */
[C-C-:B------:R-:W-:Y:S02]  /*86a0*/  SHF.L.W.U32.HI R5, R20.reuse, 0x19, R20.reuse ;  /* 0x0000001914057819 */ /* 0x140fe40000010e14 */
[----:B------:R-:W-:Y:S01]  /*86b0*/  SHF.L.W.U32.HI R6, R20, 0xe, R20 ;  /* 0x0000000e14067819 */ /* 0x000fe20000010e14 */
[----:B------:R-:W-:Y:S01]  /*86c0*/  IMAD.IADD R32, R33, 0x1, R42 ;  /* 0x0000000121207824 */ /* 0x000fe200078e022a */
[----:B------:R-:W-:-:S04]  /*86d0*/  SHF.R.U32.HI R14, RZ, 0x3, R20 ;  /* 0x00000003ff0e7819 */ /* 0x000fc80000011614 */
[----:B------:R-:W-:Y:S02]  /*86e0*/  LOP3.LUT R5, R14, R5, R6, 0x96, !PT ;  /* 0x000000050e057212 */ /* 0x000fe400078e9606 */
[C-C-:B------:R-:W-:Y:S02]  /*86f0*/  SHF.L.W.U32.HI R14, R32.reuse, 0x1a, R32.reuse ;  /* 0x0000001a200e7819 */ /* 0x140fe40000010e20 */
[C-C-:B------:R-:W-:Y:S02]  /*8700*/  SHF.L.W.U32.HI R29, R32.reuse, 0x15, R32.reuse ;  /* 0x00000015201d7819 */ /* 0x140fe40000010e20 */
[----:B------:R-:W-:-:S04]  /*8710*/  SHF.L.W.U32.HI R31, R32, 0x7, R32 ;  /* 0x00000007201f7819 */ /* 0x000fc80000010e20 */
[----:B------:R-:W-:Y:S02]  /*8720*/  LOP3.LUT R29, R31, R14, R29, 0x96, !PT ;  /* 0x0000000e1f1d7212 */ /* 0x000fe400078e961d */
[----:B------:R-:W2:Y:S01]  /*8730*/  LDL.U16 R14, [R1+0x276] ;  /* 0x00027600010e7983 */ /* 0x000ea20000100400 */
[C-C-:B------:R-:W-:Y:S02]  /*8740*/  SHF.L.W.U32.HI R4, R17.reuse, 0xf, R17.reuse ;  /* 0x0000000f11047819 */ /* 0x140fe40000010e11 */
[--C-:B------:R-:W-:Y:S02]  /*8750*/  SHF.L.W.U32.HI R7, R17, 0xd, R17.reuse ;  /* 0x0000000d11077819 */ /* 0x100fe40000010e11 */
[----:B------:R-:W-:Y:S02]  /*8760*/  SHF.R.U32.HI R6, RZ, 0xa, R17 ;  /* 0x0000000aff067819 */ /* 0x000fe40000011611 */
[----:B------:R-:W-:Y:S02]  /*8770*/  SHF.L.W.U32.HI R8, R33, 0xa, R33 ;  /* 0x0000000a21087819 */ /* 0x000fe40000010e21 */
[----:B------:R-:W-:-:S02]  /*8780*/  LOP3.LUT R4, R6, R4, R7, 0x96, !PT ;  /* 0x0000000406047212 */ /* 0x000fc400078e9607 */
[C-C-:B------:R-:W-:Y:S02]  /*8790*/  SHF.L.W.U32.HI R6, R33.reuse, 0x1e, R33.reuse ;  /* 0x0000001e21067819 */ /* 0x140fe40000010e21 */
[----:B------:R-:W-:Y:S02]  /*87a0*/  SHF.L.W.U32.HI R7, R33, 0x13, R33 ;  /* 0x0000001321077819 */ /* 0x000fe40000010e21 */
[----:B------:R-:W-:Y:S02]  /*87b0*/  IADD3 R5, PT, PT, R12, R5, R23 ;  /* 0x000000050c057210 */ /* 0x000fe40007ffe017 */
        /* <DEDUP_REMOVED lines=8> */
[--C-:B------:R-:W-:Y:S02]  /*8840*/  SHF.L.W.U32.HI R5, R24, 0xe, R24.reuse ;  /* 0x0000000e18057819 */ /* 0x100fe40000010e18 */
[----:B------:R-:W-:Y:S01]  /*8850*/  SHF.R.U32.HI R6, RZ, 0x3, R24 ;  /* 0x00000003ff067819 */ /* 0x000fe20000011618 */
[----:B------:R-:W-:Y:S01]  /*8860*/  IMAD.IADD R29, R7, 0x1, R8 ;  /* 0x00000001071d7824 */ /* 0x000fe200078e0208 */
[----:B------:R-:W-:-:S02]  /*8870*/  SHF.R.U32.HI R23, RZ, 0xa, R16 ;  /* 0x0000000aff177819 */ /* 0x000fc40000011610 */
[----:B------:R-:W-:Y:S02]  /*8880*/  LOP3.LUT R4, R6, R4, R5, 0x96, !PT ;  /* 0x0000000406047212 */ /* 0x000fe400078e9605 */
[C-C-:B------:R-:W-:Y:S02]  /*8890*/  SHF.L.W.U32.HI R5, R16.reuse, 0xf, R16.reuse ;  /* 0x0000000f10057819 */ /* 0x140fe40000010e10 */
[----:B------:R-:W-:Y:S02]  /*88a0*/  SHF.L.W.U32.HI R6, R16, 0xd, R16 ;  /* 0x0000000d10067819 */ /* 0x000fe40000010e10 */
[C-C-:B------:R-:W-:Y:S02]  /*88b0*/  SHF.L.W.U32.HI R40, R29.reuse, 0x1a, R29.reuse ;  /* 0x0000001a1d287819 */ /* 0x140fe40000010e1d */
[C-C-:B------:R-:W-:Y:S02]  /*88c0*/  SHF.L.W.U32.HI R41, R29.reuse, 0x15, R29.reuse ;  /* 0x000000151d297819 */ /* 0x140fe40000010e1d */
[----:B------:R-:W-:-:S02]  /*88d0*/  SHF.L.W.U32.HI R43, R29, 0x7, R29 ;  /* 0x000000071d2b7819 */ /* 0x000fc40000010e1d */
[----:B------:R-:W-:Y:S02]  /*88e0*/  IADD3 R4, PT, PT, R11, R4, R20 ;  /* 0x000000040b047210 */ /* 0x000fe40007ffe014 */
[----:B------:R-:W-:Y:S02]  /*88f0*/  LOP3.LUT R5, R23, R5, R6, 0x96, !PT ;  /* 0x0000000517057212 */ /* 0x000fe400078e9606 */
[C-C-:B------:R-:W-:Y:S02]  /*8900*/  SHF.L.W.U32.HI R31, R7.reuse, 0x1e, R7.reuse ;  /* 0x0000001e071f7819 */ /* 0x140fe40000010e07 */
[C-C-:B------:R-:W-:Y:S02]  /*8910*/  SHF.L.W.U32.HI R34, R7.reuse, 0x13, R7.reuse ;  /* 0x0000001307227819 */ /* 0x140fe40000010e07 */
[----:B------:R-:W-:Y:S02]  /*8920*/  SHF.L.W.U32.HI R36, R7, 0xa, R7 ;  /* 0x0000000a07247819 */ /* 0x000fe40000010e07 */
[----:B------:R-:W-:-:S02]  /*8930*/  LOP3.LUT R40, R43, R40, R41, 0x96, !PT ;  /* 0x000000282b287212 */ /* 0x000fc400078e9629 */
[----:B------:R-:W-:Y:S01]  /*8940*/  LOP3.LUT R6, R19, R29, R32, 0xb8, !PT ;  /* 0x0000001d13067212 */ /* 0x000fe200078eb820 */
[----:B------:R-:W-:Y:S01]  /*8950*/  IMAD.IADD R5, R5, 0x1, R4 ;  /* 0x0000000105057824 */ /* 0x000fe200078e0204 */
[----:B------:R-:W-:Y:S02]  /*8960*/  LOP3.LUT R34, R36, R31, R34, 0x96, !PT ;  /* 0x0000001f24227212 */ /* 0x000fe400078e9622 */
[----:B------:R-:W-:Y:S02]  /*8970*/  LOP3.LUT R38, R33, R38, R7, 0xe8, !PT ;  /* 0x0000002621267212 */ /* 0x000fe400078ee807 */
[----:B------:R-:W-:Y:S02]  /*8980*/  IADD3 R40, PT, PT, R40, R6, R39 ;  /* 0x0000000628287210 */ /* 0x000fe40007ffe027 */
[----:B------:R-:W-:Y:S02]  /*8990*/  IADD3 R34, PT, PT, R35, R34, R38 ;  /* 0x0000002223227210 */ /* 0x000fe40007ffe026 */
[----:B------:R-:W-:-:S02]  /*89a0*/  SHF.L.W.U32.HI R4, R25, 0x19, R25 ;  /* 0x0000001919047819 */ /* 0x000fc40000010e19 */
[--C-:B------:R-:W-:Y:S02]  /*89b0*/  SHF.L.W.U32.HI R23, R25, 0xe, R25.reuse ;  /* 0x0000000e19177819 */ /* 0x100fe40000010e19 */
[----:B------:R-:W-:Y:S02]  /*89c0*/  SHF.R.U32.HI R6, RZ, 0x3, R25 ;  /* 0x00000003ff067819 */ /* 0x000fe40000011619 */
[----:B------:R-:W-:Y:S02]  /*89d0*/  IADD3 R39, PT, PT, R5, UR6, R40 ;  /* 0x0000000605277c10 */ /* 0x000fe4000fffe028 */
[C-C-:B------:R-:W-:Y:S02]  /*89e0*/  SHF.L.W.U32.HI R20, R34.reuse, 0x1e, R34.reuse ;  /* 0x0000001e22147819 */ /* 0x140fe40000010e22 */
[C-C-:B------:R-:W-:Y:S02]  /*89f0*/  SHF.L.W.U32.HI R31, R34.reuse, 0x13, R34.reuse ;  /* 0x00000013221f7819 */ /* 0x140fe40000010e22 */
[----:B------:R-:W-:-:S02]  /*8a00*/  SHF.L.W.U32.HI R35, R34, 0xa, R34 ;  /* 0x0000000a22237819 */ /* 0x000fc40000010e22 */
[----:B------:R-:W-:Y:S01]  /*8a10*/  LOP3.LUT R4, R6, R4, R23, 0x96, !PT ;  /* 0x0000000406047212 */ /* 0x000fe200078e9617 */
[----:B------:R-:W-:Y:S01]  /*8a20*/  IMAD.IADD R6, R34, 0x1, R39 ;  /* 0x0000000122067824 */ /* 0x000fe200078e0227 */
[----:B------:R-:W-:Y:S02]  /*8a30*/  LOP3.LUT R36, R35, R20, R31, 0x96, !PT ;  /* 0x0000001423247212 */ /* 0x000fe400078e961f */
[C-C-:B------:R-:W-:Y:S02]  /*8a40*/  SHF.L.W.U32.HI R20, R18.reuse, 0xf, R18.reuse ;  /* 0x0000000f12147819 */ /* 0x140fe40000010e12 */
[--C-:B------:R-:W-:Y:S02]  /*8a50*/  SHF.L.W.U32.HI R23, R18, 0xd, R18.reuse ;  /* 0x0000000d12177819 */ /* 0x100fe40000010e12 */
[----:B------:R-:W-:Y:S02]  /*8a60*/  SHF.R.U32.HI R31, RZ, 0xa, R18 ;  /* 0x0000000aff1f7819 */ /* 0x000fe40000011612 */
[----:B------:R-:W-:-:S02]  /*8a70*/  SHF.L.W.U32.HI R35, R6, 0x1a, R6 ;  /* 0x0000001a06237819 */ /* 0x000fc40000010e06 */
[C-C-:B------:R-:W-:Y:S02]  /*8a80*/  SHF.L.W.U32.HI R38, R6.reuse, 0x15, R6.reuse ;  /* 0x0000001506267819 */ /* 0x140fe40000010e06 */
[----:B------:R-:W-:Y:S02]  /*8a90*/  SHF.L.W.U32.HI R40, R6, 0x7, R6 ;  /* 0x0000000706287819 */ /* 0x000fe40000010e06 */
[----:B------:R-:W-:Y:S02]  /*8aa0*/  IADD3 R4, PT, PT, R13, R4, R24 ;  /* 0x000000040d047210 */ /* 0x000fe40007ffe018 */
[----:B------:R-:W-:Y:S02]  /*8ab0*/  LOP3.LUT R23, R31, R20, R23, 0x96, !PT ;  /* 0x000000141f177212 */ /* 0x000fe400078e9617 */
[----:B------:R-:W-:Y:S02]  /*8ac0*/  LOP3.LUT R38, R40, R35, R38, 0x96, !PT ;  /* 0x0000002328267212 */ /* 0x000fe400078e9626 */
[----:B------:R-:W-:-:S02]  /*8ad0*/  LOP3.LUT R33, R7, R33, R34, 0xe8, !PT ;  /* 0x0000002107217212 */ /* 0x000fc400078ee822 */
[----:B------:R-:W-:Y:S01]  /*8ae0*/  LOP3.LUT R40, R32, R6, R29, 0xb8, !PT ;  /* 0x0000000620287212 */ /* 0x000fe200078eb81d */
[----:B------:R-:W-:Y:S01]  /*8af0*/  IMAD.IADD R23, R23, 0x1, R4 ;  /* 0x0000000117177824 */ /* 0x000fe200078e0204 */
[----:B------:R-:W-:Y:S02]  /*8b00*/  IADD3 R33, PT, PT, R37, R36, R33 ;  /* 0x0000002425217210 */ /* 0x000fe40007ffe021 */
[----:B------:R-:W-:Y:S02]  /*8b10*/  IADD3 R38, PT, PT, R38, R40, R19 ;  /* 0x0000002826267210 */ /* 0x000fe40007ffe013 */
[C-C-:B------:R-:W-:Y:S02]  /*8b20*/  SHF.L.W.U32.HI R20, R26.reuse, 0x19, R26.reuse ;  /* 0x000000191a147819 */ /* 0x140fe40000010e1a */
[--C-:B------:R-:W-:Y:S02]  /*8b30*/  SHF.L.W.U32.HI R31, R26, 0xe, R26.reuse ;  /* 0x0000000e1a1f7819 */ /* 0x100fe40000010e1a */
[----:B------:R-:W-:-:S02]  /*8b40*/  SHF.R.U32.HI R24, RZ, 0x3, R26 ;  /* 0x00000003ff187819 */ /* 0x000fc4000001161a */
[C-C-:B------:R-:W-:Y:S02]  /*8b50*/  SHF.L.W.U32.HI R35, R33.reuse, 0x1e, R33.reuse ;  /* 0x0000001e21237819 */ /* 0x140fe40000010e21 */
[C-C-:B------:R-:W-:Y:S02]  /*8b60*/  SHF.L.W.U32.HI R36, R33.reuse, 0x13, R33.reuse ;  /* 0x0000001321247819 */ /* 0x140fe40000010e21 */
[----:B------:R-:W-:Y:S02]  /*8b70*/  SHF.L.W.U32.HI R37, R33, 0xa, R33 ;  /* 0x0000000a21257819 */ /* 0x000fe40000010e21 */
[----:B------:R-:W-:Y:S01]  /*8b80*/  IADD3 R38, PT, PT, R23, UR7, R38 ;  /* 0x0000000717267c10 */ /* 0x000fe2000fffe026 */
[----:B------:R-:W0:Y:S01]  /*8b90*/  LDCU.128 UR4, c[0x3][0x5b60] ;  /* 0x00cb6c00ff0477ac */ /* 0x000e220008000c00 */
[----:B------:R-:W-:Y:S02]  /*8ba0*/  LOP3.LUT R20, R24, R20, R31, 0x96, !PT ;  /* 0x0000001418147212 */ /* 0x000fe400078e961f */
[----:B------:R-:W-:Y:S01]  /*8bb0*/  LOP3.LUT R35, R37, R35, R36, 0x96, !PT ;  /* 0x0000002325237212 */ /* 0x000fe200078e9624 */
[----:B------:R-:W-:Y:S01]  /*8bc0*/  IMAD.IADD R36, R33, 0x1, R38 ;  /* 0x0000000121247824 */ /* 0x000fe200078e0226 */
[----:B------:R-:W-:-:S02]  /*8bd0*/  LOP3.LUT R24, R34, R7, R33, 0xe8, !PT ;  /* 0x0000000722187212 */ /* 0x000fc400078ee821 */
[C-C-:B------:R-:W-:Y:S02]  /*8be0*/  SHF.L.W.U32.HI R4, R5.reuse, 0xf, R5.reuse ;  /* 0x0000000f05047819 */ /* 0x140fe40000010e05 */
[--C-:B------:R-:W-:Y:S02]  /*8bf0*/  SHF.L.W.U32.HI R19, R5, 0xd, R5.reuse ;  /* 0x0000000d05137819 */ /* 0x100fe40000010e05 */
[----:B------:R-:W-:Y:S02]  /*8c00*/  SHF.R.U32.HI R7, RZ, 0xa, R5 ;  /* 0x0000000aff077819 */ /* 0x000fe40000011605 */
[----:B------:R-:W-:Y:S02]  /*8c10*/  IADD3 R25, PT, PT, R30, R20, R25 ;  /* 0x000000141e197210 */ /* 0x000fe40007ffe019 */
[----:B------:R-:W-:Y:S02]  /*8c20*/  IADD3 R42, PT, PT, R42, R35, R24 ;  /* 0x000000232a2a7210 */ /* 0x000fe40007ffe018 */
[----:B------:R-:W-:-:S02]  /*8c30*/  SHF.L.W.U32.HI R24, R36, 0x1a, R36 ;  /* 0x0000001a24187819 */ /* 0x000fc40000010e24 */
[C-C-:B------:R-:W-:Y:S02]  /*8c40*/  SHF.L.W.U32.HI R31, R36.reuse, 0x15, R36.reuse ;  /* 0x00000015241f7819 */ /* 0x140fe40000010e24 */
[----:B------:R-:W-:Y:S02]  /*8c50*/  SHF.L.W.U32.HI R30, R36, 0x7, R36 ;  /* 0x00000007241e7819 */ /* 0x000fe40000010e24 */
[----:B------:R-:W-:Y:S02]  /*8c60*/  LOP3.LUT R4, R7, R4, R19, 0x96, !PT ;  /* 0x0000000407047212 */ /* 0x000fe400078e9613 */
[----:B------:R-:W-:Y:S02]  /*8c70*/  LOP3.LUT R31, R30, R24, R31, 0x96, !PT ;  /* 0x000000181e1f7212 */ /* 0x000fe400078e961f */
[----:B------:R-:W-:Y:S01]  /*8c80*/  LOP3.LUT R24, R29, R36, R6, 0xb8, !PT ;  /* 0x000000241d187212 */ /* 0x000fe200078eb806 */
[----:B------:R-:W-:Y:S01]  /*8c90*/  IMAD.IADD R4, R4, 0x1, R25 ;  /* 0x0000000104047824 */ /* 0x000fe200078e0219 */
[----:B------:R-:W-:-:S02]  /*8ca0*/  SHF.L.W.U32.HI R7, R42, 0x1e, R42 ;  /* 0x0000001e2a077819 */ /* 0x000fc40000010e2a */
[C-C-:B------:R-:W-:Y:S02]  /*8cb0*/  SHF.L.W.U32.HI R20, R42.reuse, 0x13, R42.reuse ;  /* 0x000000132a147819 */ /* 0x140fe40000010e2a */
[----:B------:R-:W-:Y:S02]  /*8cc0*/  SHF.L.W.U32.HI R19, R42, 0xa, R42 ;  /* 0x0000000a2a137819 */ /* 0x000fe40000010e2a */
[----:B------:R-:W-:Y:S02]  /*8cd0*/  IADD3 R35, PT, PT, R31, R24, R32 ;  /* 0x000000181f237210 */ /* 0x000fe40007ffe020 */
[----:B------:R-:W-:Y:S02]  /*8ce0*/  LOP3.LUT R25, R19, R7, R20, 0x96, !PT ;  /* 0x0000000713197212 */ /* 0x000fe400078e9614 */
[C-C-:B------:R-:W-:Y:S02]  /*8cf0*/  SHF.L.W.U32.HI R7, R28.reuse, 0x19, R28.reuse ;  /* 0x000000191c077819 */ /* 0x140fe40000010e1c */
[----:B------:R-:W-:-:S02]  /*8d00*/  SHF.L.W.U32.HI R20, R28, 0xe, R28 ;  /* 0x0000000e1c147819 */ /* 0x000fc40000010e1c */
[----:B------:R-:W-:Y:S02]  /*8d10*/  SHF.R.U32.HI R19, RZ, 0x3, R28 ;  /* 0x00000003ff137819 */ /* 0x000fe4000001161c */
[----:B0-----:R-:W-:Y:S02]  /*8d20*/  IADD3 R37, PT, PT, R4, UR4, R35 ;  /* 0x0000000404257c10 */ /* 0x001fe4000fffe023 */
[----:B------:R-:W-:Y:S02]  /*8d30*/  LOP3.LUT R34, R33, R34, R42, 0xe8, !PT ;  /* 0x0000002221227212 */ /* 0x000fe400078ee82a */
[----:B------:R-:W-:Y:S01]  /*8d40*/  LOP3.LUT R19, R19, R7, R20, 0x96, !PT ;  /* 0x0000000713137212 */ /* 0x000fe200078e9614 */
[----:B------:R-:W-:Y:S01]  /*8d50*/  IMAD.IADD R7, R42, 0x1, R37 ;  /* 0x000000012a077824 */ /* 0x000fe200078e0225 */
[----:B------:R-:W-:Y:S02]  /*8d60*/  IADD3 R31, PT, PT, R8, R25, R34 ;  /* 0x00000019081f7210 */ /* 0x000fe40007ffe022 */
[----:B------:R-:W-:-:S02]  /*8d70*/  SHF.L.W.U32.HI R8, R23, 0xf, R23 ;  /* 0x0000000f17087819 */ /* 0x000fc40000010e17 */
[--C-:B------:R-:W-:Y:S02]  /*8d80*/  SHF.L.W.U32.HI R25, R23, 0xd, R23.reuse ;  /* 0x0000000d17197819 */ /* 0x100fe40000010e17 */
[----:B------:R-:W-:Y:S02]  /*8d90*/  SHF.R.U32.HI R20, RZ, 0xa, R23 ;  /* 0x0000000aff147819 */ /* 0x000fe40000011617 */
[C-C-:B------:R-:W-:Y:S02]  /*8da0*/  SHF.L.W.U32.HI R32, R7.reuse, 0x1a, R7.reuse ;  /* 0x0000001a07207819 */ /* 0x140fe40000010e07 */
[C-C-:B------:R-:W-:Y:S02]  /*8db0*/  SHF.L.W.U32.HI R41, R7.reuse, 0x15, R7.reuse ;  /* 0x0000001507297819 */ /* 0x140fe40000010e07 */
[----:B------:R-:W-:Y:S02]  /*8dc0*/  SHF.L.W.U32.HI R34, R7, 0x7, R7 ;  /* 0x0000000707227819 */ /* 0x000fe40000010e07 */
[----:B------:R-:W-:-:S02]  /*8dd0*/  IADD3 R19, PT, PT, R15, R19, R26 ;  /* 0x000000130f137210 */ /* 0x000fc40007ffe01a */
[----:B------:R-:W-:Y:S02]  /*8de0*/  LOP3.LUT R8, R20, R8, R25, 0x96, !PT ;  /* 0x0000000814087212 */ /* 0x000fe400078e9619 */
[C-C-:B------:R-:W-:Y:S02]  /*8df0*/  SHF.L.W.U32.HI R24, R31.reuse, 0x1e, R31.reuse ;  /* 0x0000001e1f187819 */ /* 0x140fe40000010e1f */
[C-C-:B------:R-:W-:Y:S02]  /*8e00*/  SHF.L.W.U32.HI R35, R31.reuse, 0x13, R31.reuse ;  /* 0x000000131f237819 */ /* 0x140fe40000010e1f */
[----:B------:R-:W-:Y:S02]  /*8e10*/  SHF.L.W.U32.HI R30, R31, 0xa, R31 ;  /* 0x0000000a1f1e7819 */ /* 0x000fe40000010e1f */
[----:B------:R-:W-:Y:S02]  /*8e20*/  LOP3.LUT R32, R34, R32, R41, 0x96, !PT ;  /* 0x0000002022207212 */ /* 0x000fe400078e9629 */
[----:B------:R-:W-:Y:S01]  /*8e30*/  LOP3.LUT R15, R6, R7, R36, 0xb8, !PT ;  /* 0x00000007060f7212 */ /* 0x000fe200078eb824 */
[----:B------:R-:W-:Y:S01]  /*8e40*/  IMAD.IADD R19, R8, 0x1, R19 ;  /* 0x0000000108137824 */ /* 0x000fe200078e0213 */
[----:B------:R-:W-:-:S02]  /*8e50*/  LOP3.LUT R24, R30, R24, R35, 0x96, !PT ;  /* 0x000000181e187212 */ /* 0x000fc400078e9623 */
[----:B------:R-:W-:Y:S02]  /*8e60*/  LOP3.LUT R33, R42, R33, R31, 0xe8, !PT ;  /* 0x000000212a217212 */ /* 0x000fe400078ee81f */
[----:B------:R-:W-:Y:S02]  /*8e70*/  IADD3 R32, PT, PT, R32, R15, R29 ;  /* 0x0000000f20207210 */ /* 0x000fe40007ffe01d */
[----:B------:R-:W-:Y:S02]  /*8e80*/  IADD3 R26, PT, PT, R39, R24, R33 ;  /* 0x00000018271a7210 */ /* 0x000fe40007ffe021 */
[C-C-:B------:R-:W-:Y:S02]  /*8e90*/  SHF.L.W.U32.HI R8, R9.reuse, 0x19, R9.reuse ;  /* 0x0000001909087819 */ /* 0x140fe40000010e09 */
[--C-:B------:R-:W-:Y:S02]  /*8ea0*/  SHF.L.W.U32.HI R15, R9, 0xe, R9.reuse ;  /* 0x0000000e090f7819 */ /* 0x100fe40000010e09 */
[----:B------:R-:W-:-:S02]  /*8eb0*/  SHF.R.U32.HI R20, RZ, 0x3, R9 ;  /* 0x00000003ff147819 */ /* 0x000fc40000011609 */
[----:B------:R-:W-:Y:S02]  /*8ec0*/  IADD3 R32, PT, PT, R19, UR5, R32 ;  /* 0x0000000513207c10 */ /* 0x000fe4000fffe020 */
[C-C-:B------:R-:W-:Y:S02]  /*8ed0*/  SHF.L.W.U32.HI R24, R26.reuse, 0x1e, R26.reuse ;  /* 0x0000001e1a187819 */ /* 0x140fe40000010e1a */
[C-C-:B------:R-:W-:Y:S02]  /*8ee0*/  SHF.L.W.U32.HI R25, R26.reuse, 0x13, R26.reuse ;  /* 0x000000131a197819 */ /* 0x140fe40000010e1a */
[----:B------:R-:W-:Y:S02]  /*8ef0*/  SHF.L.W.U32.HI R29, R26, 0xa, R26 ;  /* 0x0000000a1a1d7819 */ /* 0x000fe40000010e1a */
[----:B------:R-:W-:Y:S01]  /*8f00*/  LOP3.LUT R15, R20, R8, R15, 0x96, !PT ;  /* 0x00000008140f7212 */ /* 0x000fe200078e960f */
[----:B------:R-:W-:Y:S01]  /*8f10*/  IMAD.IADD R8, R31, 0x1, R32 ;  /* 0x000000011f087824 */ /* 0x000fe200078e0220 */
[----:B------:R-:W-:-:S02]  /*8f20*/  LOP3.LUT R29, R29, R24, R25, 0x96, !PT ;  /* 0x000000181d1d7212 */ /* 0x000fc400078e9619 */
        /* <DEDUP_REMOVED lines=9> */
[----:B------:R-:W-:Y:S02]  /*8fc0*/  IADD3 R29, PT, PT, R38, R29, R42 ;  /* 0x0000001d261d7210 */ /* 0x000fe40007ffe02a */
[----:B------:R-:W-:Y:S02]  /*8fd0*/  LOP3.LUT R35, R34, R30, R33, 0x96, !PT ;  /* 0x0000001e22237212 */ /* 0x000fe400078e9621 */
[----:B------:R-:W-:Y:S01]  /*8fe0*/  LOP3.LUT R34, R36, R8, R7, 0xb8, !PT ;  /* 0x0000000824227212 */ /* 0x000fe200078eb807 */
[----:B------:R-:W-:Y:S01]  /*8ff0*/  IMAD.IADD R15, R20, 0x1, R15 ;  /* 0x00000001140f7824 */ /* 0x000fe200078e020f */
[----:B------:R-:W-:-:S02]  /*9000*/  SHF.L.W.U32.HI R28, R29, 0x1e, R29 ;  /* 0x0000001e1d1c7819 */ /* 0x000fc40000010e1d */
[C-C-:B------:R-:W-:Y:S02]  /*9010*/  SHF.L.W.U32.HI R33, R29.reuse, 0x13, R29.reuse ;  /* 0x000000131d217819 */ /* 0x140fe40000010e1d */
[----:B------:R-:W-:Y:S02]  /*9020*/  SHF.L.W.U32.HI R30, R29, 0xa, R29 ;  /* 0x0000000a1d1e7819 */ /* 0x000fe40000010e1d */
[----:B------:R-:W-:Y:S02]  /*9030*/  IADD3 R34, PT, PT, R35, R34, R6 ;  /* 0x0000002223227210 */ /* 0x000fe40007ffe006 */
[C-C-:B------:R-:W-:Y:S02]  /*9040*/  SHF.L.W.U32.HI R17, R27.reuse, 0x19, R27.reuse ;  /* 0x000000191b117819 */ /* 0x140fe40000010e1b */
[--C-:B------:R-:W-:Y:S02]  /*9050*/  SHF.L.W.U32.HI R24, R27, 0xe, R27.reuse ;  /* 0x0000000e1b187819 */ /* 0x100fe40000010e1b */
[----:B------:R-:W-:-:S02]  /*9060*/  SHF.R.U32.HI R25, RZ, 0x3, R27 ;  /* 0x00000003ff197819 */ /* 0x000fc4000001161b */
[----:B------:R-:W-:Y:S02]  /*9070*/  LOP3.LUT R28, R30, R28, R33, 0x96, !PT ;  /* 0x0000001c1e1c7212 */ /* 0x000fe400078e9621 */
[----:B------:R-:W-:Y:S02]  /*9080*/  LOP3.LUT R31, R26, R31, R29, 0xe8, !PT ;  /* 0x0000001f1a1f7212 */ /* 0x000fe400078ee81d */
[----:B------:R-:W-:Y:S02]  /*9090*/  IADD3 R33, PT, PT, R15, UR6, R34 ;  /* 0x000000060f217c10 */ /* 0x000fe4000fffe022 */
[----:B------:R-:W-:Y:S02]  /*90a0*/  LOP3.LUT R17, R25, R17, R24, 0x96, !PT ;  /* 0x0000001119117212 */ /* 0x000fe400078e9618 */
[C-C-:B------:R-:W-:Y:S02]  /*90b0*/  SHF.L.W.U32.HI R6, R19.reuse, 0xf, R19.reuse ;  /* 0x0000000f13067819 */ /* 0x140fe40000010e13 */
[----:B------:R-:W-:-:S02]  /*90c0*/  SHF.L.W.U32.HI R25, R19, 0xd, R19 ;  /* 0x0000000d13197819 */ /* 0x000fc40000010e13 */
[----:B------:R-:W-:Y:S01]  /*90d0*/  IADD3 R28, PT, PT, R37, R28, R31 ;  /* 0x0000001c251c7210 */ /* 0x000fe20007ffe01f */
[----:B------:R-:W-:Y:S01]  /*90e0*/  IMAD.IADD R31, R26, 0x1, R33 ;  /* 0x000000011a1f7824 */ /* 0x000fe200078e0221 */
[----:B------:R-:W-:-:S04]  /*90f0*/  SHF.R.U32.HI R19, RZ, 0xa, R19 ;  /* 0x0000000aff137819 */ /* 0x000fc80000011613 */
[----:B------:R-:W-:Y:S02]  /*9100*/  LOP3.LUT R6, R19, R6, R25, 0x96, !PT ;  /* 0x0000000613067212 */ /* 0x000fe400078e9619 */
[C-C-:B------:R-:W-:Y:S02]  /*9110*/  SHF.L.W.U32.HI R20, R31.reuse, 0x1a, R31.reuse ;  /* 0x0000001a1f147819 */ /* 0x140fe40000010e1f */
[C-C-:B------:R-:W-:Y:S02]  /*9120*/  SHF.L.W.U32.HI R25, R31.reuse, 0x15, R31.reuse ;  /* 0x000000151f197819 */ /* 0x140fe40000010e1f */
[----:B------:R-:W-:Y:S02]  /*9130*/  SHF.L.W.U32.HI R24, R31, 0x7, R31 ;  /* 0x000000071f187819 */ /* 0x000fe40000010e1f */
[----:B------:R-:W-:Y:S02]  /*9140*/  IADD3 R17, PT, PT, R16, R17, R9 ;  /* 0x0000001110117210 */ /* 0x000fe40007ffe009 */
[----:B------:R-:W-:-:S02]  /*9150*/  SHF.L.W.U32.HI R9, R28, 0x1e, R28 ;  /* 0x0000001e1c097819 */ /* 0x000fc40000010e1c */
[C-C-:B------:R-:W-:Y:S02]  /*9160*/  SHF.L.W.U32.HI R16, R28.reuse, 0x13, R28.reuse ;  /* 0x000000131c107819 */ /* 0x140fe40000010e1c */
[----:B------:R-:W-:Y:S02]  /*9170*/  SHF.L.W.U32.HI R19, R28, 0xa, R28 ;  /* 0x0000000a1c137819 */ /* 0x000fe40000010e1c */
[----:B------:R-:W-:Y:S02]  /*9180*/  LOP3.LUT R25, R24, R20, R25, 0x96, !PT ;  /* 0x0000001418197212 */ /* 0x000fe400078e9619 */
[----:B------:R-:W-:Y:S01]  /*9190*/  LOP3.LUT R20, R7, R31, R8, 0xb8, !PT ;  /* 0x0000001f07147212 */ /* 0x000fe200078eb808 */
[----:B------:R-:W-:Y:S01]  /*91a0*/  IMAD.IADD R6, R6, 0x1, R17 ;  /* 0x0000000106067824 */ /* 0x000fe200078e0211 */
[----:B------:R-:W-:Y:S02]  /*91b0*/  LOP3.LUT R19, R19, R9, R16, 0x96, !PT ;  /* 0x0000000913137212 */ /* 0x000fe400078e9610 */
[----:B------:R-:W-:-:S02]  /*91c0*/  LOP3.LUT R26, R29, R26, R28, 0xe8, !PT ;  /* 0x0000001a1d1a7212 */ /* 0x000fc400078ee81c */
[----:B------:R-:W-:Y:S02]  /*91d0*/  IADD3 R25, PT, PT, R25, R20, R36 ;  /* 0x0000001419197210 */ /* 0x000fe40007ffe024 */
[----:B------:R-:W-:Y:S02]  /*91e0*/  IADD3 R19, PT, PT, R32, R19, R26 ;  /* 0x0000001320137210 */ /* 0x000fe40007ffe01a */
[----:B------:R-:W-:Y:S01]  /*91f0*/  IADD3 R26, PT, PT, R6, UR7, R25 ;  /* 0x00000007061a7c10 */ /* 0x000fe2000fffe019 */
[----:B------:R-:W0:Y:S01]  /*9200*/  LDCU.128 UR4, c[0x3][0x5b70] ;  /* 0x00cb6e00ff0477ac */ /* 0x000e220008000c00 */
[C-C-:B------:R-:W-:Y:S02]  /*9210*/  SHF.L.W.U32.HI R9, R10.reuse, 0x19, R10.reuse ;  /* 0x000000190a097819 */ /* 0x140fe40000010e0a */
[--C-:B------:R-:W-:Y:S02]  /*9220*/  SHF.L.W.U32.HI R16, R10, 0xe, R10.reuse ;  /* 0x0000000e0a107819 */ /* 0x100fe40000010e0a */
[----:B------:R-:W-:Y:S01]  /*9230*/  SHF.R.U32.HI R17, RZ, 0x3, R10 ;  /* 0x00000003ff117819 */ /* 0x000fe2000001160a */
[----:B------:R-:W-:-:S03]  /*9240*/  IMAD.IADD R30, R29, 0x1, R26 ;  /* 0x000000011d1e7824 */ /* 0x000fc600078e021a */
[----:B------:R-:W-:Y:S02]  /*9250*/  LOP3.LUT R9, R17, R9, R16, 0x96, !PT ;  /* 0x0000000911097212 */ /* 0x000fe400078e9610 */
[C-C-:B------:R-:W-:Y:S02]  /*9260*/  SHF.L.W.U32.HI R16, R15.reuse, 0xf, R15.reuse ;  /* 0x0000000f0f107819 */ /* 0x140fe40000010e0f */
[--C-:B------:R-:W-:Y:S02]  /*9270*/  SHF.L.W.U32.HI R17, R15, 0xd, R15.reuse ;  /* 0x0000000d0f117819 */ /* 0x100fe40000010e0f */
[----:B------:R-:W-:Y:S02]  /*9280*/  SHF.R.U32.HI R15, RZ, 0xa, R15 ;  /* 0x0000000aff0f7819 */ /* 0x000fe4000001160f */
[C-C-:B------:R-:W-:Y:S02]  /*9290*/  SHF.L.W.U32.HI R32, R30.reuse, 0x1a, R30.reuse ;  /* 0x0000001a1e207819 */ /* 0x140fe40000010e1e */
[----:B------:R-:W-:-:S02]  /*92a0*/  SHF.L.W.U32.HI R35, R30, 0x15, R30 ;  /* 0x000000151e237819 */ /* 0x000fc40000010e1e */
[----:B------:R-:W-:Y:S02]  /*92b0*/  SHF.L.W.U32.HI R34, R30, 0x7, R30 ;  /* 0x000000071e227819 */ /* 0x000fe40000010e1e */
[----:B------:R-:W-:Y:S02]  /*92c0*/  IADD3 R18, PT, PT, R18, R9, R27 ;  /* 0x0000000912127210 */ /* 0x000fe40007ffe01b */
[----:B------:R-:W-:Y:S02]  /*92d0*/  LOP3.LUT R15, R15, R16, R17, 0x96, !PT ;  /* 0x000000100f0f7212 */ /* 0x000fe400078e9611 */
[----:B------:R-:W-:Y:S02]  /*92e0*/  LOP3.LUT R32, R34, R32, R35, 0x96, !PT ;  /* 0x0000002022207212 */ /* 0x000fe400078e9623 */
[----:B------:R-:W-:Y:S02]  /*92f0*/  LOP3.LUT R9, R8, R30, R31, 0xb8, !PT ;  /* 0x0000001e08097212 */ /* 0x000fe400078eb81f */
[----:B------:R-:W-:-:S02]  /*9300*/  SHF.L.W.U32.HI R20, R19, 0x1e, R19 ;  /* 0x0000001e13147819 */ /* 0x000fc40000010e13 */
[C-C-:B------:R-:W-:Y:S02]  /*9310*/  SHF.L.W.U32.HI R25, R19.reuse, 0x13, R19.reuse ;  /* 0x0000001313197819 */ /* 0x140fe40000010e13 */
[----:B------:R-:W-:Y:S01]  /*9320*/  SHF.L.W.U32.HI R24, R19, 0xa, R19 ;  /* 0x0000000a13187819 */ /* 0x000fe20000010e13 */
[----:B------:R-:W-:Y:S01]  /*9330*/  IMAD.IADD R15, R15, 0x1, R18 ;  /* 0x000000010f0f7824 */ /* 0x000fe200078e0212 */
[----:B------:R-:W-:Y:S02]  /*9340*/  IADD3 R32, PT, PT, R32, R9, R7 ;  /* 0x0000000920207210 */ /* 0x000fe40007ffe007 */
[----:B------:R-:W-:Y:S02]  /*9350*/  LOP3.LUT R20, R24, R20, R25, 0x96, !PT ;  /* 0x0000001418147212 */ /* 0x000fe400078e9619 */
[----:B------:R-:W-:Y:S02]  /*9360*/  LOP3.LUT R29, R28, R29, R19, 0xe8, !PT ;  /* 0x0000001d1c1d7212 */ /* 0x000fe400078ee813 */
[----:B0-----:R-:W-:-:S02]  /*9370*/  IADD3 R25, PT, PT, R15, UR4, R32 ;  /* 0x000000040f197c10 */ /* 0x001fc4000fffe020 */
[----:B------:R-:W-:Y:S02]  /*9380*/  IADD3 R20, PT, PT, R33, R20, R29 ;  /* 0x0000001421147210 */ /* 0x000fe40007ffe01d */
[C-C-:B------:R-:W-:Y:S02]  /*9390*/  SHF.L.W.U32.HI R7, R12.reuse, 0x19, R12.reuse ;  /* 0x000000190c077819 */ /* 0x140fe40000010e0c */
[--C-:B------:R-:W-:Y:S02]  /*93a0*/  SHF.L.W.U32.HI R16, R12, 0xe, R12.reuse ;  /* 0x0000000e0c107819 */ /* 0x100fe40000010e0c */
[----:B------:R-:W-:Y:S01]  /*93b0*/  SHF.R.U32.HI R9, RZ, 0x3, R12 ;  /* 0x00000003ff097819 */ /* 0x000fe2000001160c */
[----:B------:R-:W-:Y:S01]  /*93c0*/  IMAD.IADD R29, R28, 0x1, R25 ;  /* 0x000000011c1d7824 */ /* 0x000fe200078e0219 */
[C-C-:B------:R-:W-:Y:S02]  /*93d0*/  SHF.L.W.U32.HI R17, R20.reuse, 0x1e, R20.reuse ;  /* 0x0000001e14117819 */ /* 0x140fe40000010e14 */
[----:B------:R-:W-:-:S02]  /*93e0*/  SHF.L.W.U32.HI R18, R20, 0x13, R20 ;  /* 0x0000001314127819 */ /* 0x000fc40000010e14 */
[----:B------:R-:W-:Y:S02]  /*93f0*/  SHF.L.W.U32.HI R24, R20, 0xa, R20 ;  /* 0x0000000a14187819 */ /* 0x000fe40000010e14 */
[----:B------:R-:W-:Y:S02]  /*9400*/  LOP3.LUT R7, R9, R7, R16, 0x96, !PT ;  /* 0x0000000709077212 */ /* 0x000fe400078e9610 */
[C-C-:B------:R-:W-:Y:S02]  /*9410*/  SHF.L.W.U32.HI R9, R6.reuse, 0xf, R6.reuse ;  /* 0x0000000f06097819 */ /* 0x140fe40000010e06 */
[----:B------:R-:W-:Y:S02]  /*9420*/  SHF.L.W.U32.HI R16, R6, 0xd, R6 ;  /* 0x0000000d06107819 */ /* 0x000fe40000010e06 */
[----:B------:R-:W-:Y:S02]  /*9430*/  LOP3.LUT R17, R24, R17, R18, 0x96, !PT ;  /* 0x0000001118117212 */ /* 0x000fe400078e9612 */
[----:B------:R-:W-:-:S02]  /*9440*/  SHF.R.U32.HI R6, RZ, 0xa, R6 ;  /* 0x0000000aff067819 */ /* 0x000fc40000011606 */
[C-C-:B------:R-:W-:Y:S02]  /*9450*/  SHF.L.W.U32.HI R18, R29.reuse, 0x1a, R29.reuse ;  /* 0x0000001a1d127819 */ /* 0x140fe40000010e1d */
[C-C-:B------:R-:W-:Y:S02]  /*9460*/  SHF.L.W.U32.HI R27, R29.reuse, 0x15, R29.reuse ;  /* 0x000000151d1b7819 */ /* 0x140fe40000010e1d */
[----:B------:R-:W-:Y:S02]  /*9470*/  SHF.L.W.U32.HI R24, R29, 0x7, R29 ;  /* 0x000000071d187819 */ /* 0x000fe40000010e1d */
[----:B------:R-:W-:Y:S02]  /*9480*/  IADD3 R7, PT, PT, R5, R7, R10 ;  /* 0x0000000705077210 */ /* 0x000fe40007ffe00a */
[----:B------:R-:W-:Y:S02]  /*9490*/  LOP3.LUT R6, R6, R9, R16, 0x96, !PT ;  /* 0x0000000906067212 */ /* 0x000fe400078e9610 */
[----:B------:R-:W-:-:S02]  /*94a0*/  LOP3.LUT R33, R24, R18, R27, 0x96, !PT ;  /* 0x0000001218217212 */ /* 0x000fc400078e961b */
[----:B------:R-:W-:Y:S02]  /*94b0*/  LOP3.LUT R28, R19, R28, R20, 0xe8, !PT ;  /* 0x0000001c131c7212 */ /* 0x000fe400078ee814 */
[----:B------:R-:W-:Y:S01]  /*94c0*/  LOP3.LUT R24, R31, R29, R30, 0xb8, !PT ;  /* 0x0000001d1f187212 */ /* 0x000fe200078eb81e */
[----:B------:R-:W-:Y:S01]  /*94d0*/  IMAD.IADD R6, R6, 0x1, R7 ;  /* 0x0000000106067824 */ /* 0x000fe200078e0207 */
[C-C-:B------:R-:W-:Y:S02]  /*94e0*/  SHF.L.W.U32.HI R5, R11.reuse, 0x19, R11.reuse ;  /* 0x000000190b057819 */ /* 0x140fe40000010e0b */
[--C-:B------:R-:W-:Y:S02]  /*94f0*/  SHF.L.W.U32.HI R10, R11, 0xe, R11.reuse ;  /* 0x0000000e0b0a7819 */ /* 0x100fe40000010e0b */
[----:B------:R-:W-:Y:S02]  /*9500*/  SHF.R.U32.HI R9, RZ, 0x3, R11 ;  /* 0x00000003ff097819 */ /* 0x000fe4000001160b */
[----:B------:R-:W-:-:S02]  /*9510*/  IADD3 R17, PT, PT, R26, R17, R28 ;  /* 0x000000111a117210 */ /* 0x000fc40007ffe01c */
[----:B------:R-:W-:Y:S02]  /*9520*/  IADD3 R33, PT, PT, R33, R24, R8 ;  /* 0x0000001821217210 */ /* 0x000fe40007ffe008 */
[----:B------:R-:W-:Y:S02]  /*9530*/  LOP3.LUT R5, R9, R5, R10, 0x96, !PT ;  /* 0x0000000509057212 */ /* 0x000fe400078e960a */
[C-C-:B------:R-:W-:Y:S02]  /*9540*/  SHF.L.W.U32.HI R16, R17.reuse, 0x1e, R17.reuse ;  /* 0x0000001e11107819 */ /* 0x140fe40000010e11 */
[C-C-:B------:R-:W-:Y:S02]  /*9550*/  SHF.L.W.U32.HI R27, R17.reuse, 0x13, R17.reuse ;  /* 0x00000013111b7819 */ /* 0x140fe40000010e11 */
[----:B------:R-:W-:Y:S02]  /*9560*/  SHF.L.W.U32.HI R18, R17, 0xa, R17 ;  /* 0x0000000a11127819 */ /* 0x000fe40000010e11 */
[----:B------:R-:W-:-:S02]  /*9570*/  IADD3 R10, PT, PT, R6, UR5, R33 ;  /* 0x00000005060a7c10 */ /* 0x000fc4000fffe021 */
[----:B------:R-:W-:Y:S02]  /*9580*/  LOP3.LUT R16, R18, R16, R27, 0x96, !PT ;  /* 0x0000001012107212 */ /* 0x000fe400078e961b */
[----:B------:R-:W-:Y:S01]  /*9590*/  SHF.L.W.U32.HI R7, R15, 0xf, R15 ;  /* 0x0000000f0f077819 */ /* 0x000fe20000010e0f */
[----:B------:R-:W-:Y:S01]  /*95a0*/  IMAD.IADD R18, R19, 0x1, R10 ;  /* 0x0000000113127824 */ /* 0x000fe200078e020a */
[----:B------:R-:W-:Y:S02]  /*95b0*/  LOP3.LUT R9, R20, R19, R17, 0xe8, !PT ;  /* 0x0000001314097212 */ /* 0x000fe400078ee811 */
[--C-:B------:R-:W-:Y:S02]  /*95c0*/  SHF.L.W.U32.HI R8, R15, 0xd, R15.reuse ;  /* 0x0000000d0f087819 */ /* 0x100fe40000010e0f */
[----:B------:R-:W-:Y:S02]  /*95d0*/  SHF.R.U32.HI R15, RZ, 0xa, R15 ;  /* 0x0000000aff0f7819 */ /* 0x000fe4000001160f */
[----:B------:R-:W-:-:S02]  /*95e0*/  IADD3 R16, PT, PT, R25, R16, R9 ;  /* 0x0000001019107210 */ /* 0x000fc40007ffe009 */
        /* <DEDUP_REMOVED lines=13> */
[--C-:B------:R-:W-:Y:S02]  /*96c0*/  SHF.L.W.U32.HI R8, R13, 0xe, R13.reuse ;  /* 0x0000000e0d087819 */ /* 0x100fe40000010e0d */
[----:B------:R-:W-:Y:S02]  /*96d0*/  SHF.R.U32.HI R13, RZ, 0x3, R13 ;  /* 0x00000003ff0d7819 */ /* 0x000fe4000001160d */
[----:B------:R-:W-:Y:S02]  /*96e0*/  IADD3 R24, PT, PT, R24, R15, R31 ;  /* 0x0000000f18187210 */ /* 0x000fe40007ffe01f */
[----:B------:R-:W-:Y:S02]  /*96f0*/  LOP3.LUT R12, R17, R20, R16, 0xe8, !PT ;  /* 0x00000014110c7212 */ /* 0x000fe400078ee810 */
[----:B------:R-:W-:Y:S02]  /*9700*/  LOP3.LUT R5, R13, R5, R8, 0x96, !PT ;  /* 0x000000050d057212 */ /* 0x000fe400078e9608 */
[----:B------:R-:W-:-:S02]  /*9710*/  IADD3 R13, PT, PT, R7, UR6, R24 ;  /* 0x00000006070d7c10 */ /* 0x000fc4000fffe018 */
[----:B------:R-:W-:Y:S02]  /*9720*/  IADD3 R9, PT, PT, R10, R9, R12 ;  /* 0x000000090a097210 */ /* 0x000fe40007ffe00c */
[--C-:B------:R-:W-:Y:S01]  /*9730*/  SHF.L.W.U32.HI R7, R6, 0xf, R6.reuse ;  /* 0x0000000f06077819 */ /* 0x100fe20000010e06 */
[----:B------:R-:W-:Y:S01]  /*9740*/  IMAD.IADD R20, R20, 0x1, R13 ;  /* 0x0000000114147824 */ /* 0x000fe200078e020d */
        /* <DEDUP_REMOVED lines=11> */
[----:B------:R-:W-:Y:S02]  /*9800*/  SHF.L.W.U32.HI R8, R20, 0x7, R20 ;  /* 0x0000000714087819 */ /* 0x000fe40000010e14 */
        /* <DEDUP_REMOVED lines=9> */
[----:B------:R-:W-:Y:S02]  /*98a0*/  LOP3.LUT R4, R6, R4, R11, 0x96, !PT ;  /* 0x0000000406047212 */ /* 0x000fe400078e960b */
[----:B------:R-:W-:-:S04]  /*98b0*/  IADD3 R5, PT, PT, R5, UR7, R18 ;  /* 0x0000000705057c10 */ /* 0x000fc8000fffe012 */
[----:B------:R-:W-:-:S05]  /*98c0*/  IADD3 R4, PT, PT, R5, R4, R9 ;  /* 0x0000000405047210 */ /* 0x000fca0007ffe009 */
[----:B------:R-:W-:-:S05]  /*98d0*/  VIADD R4, R4, 0x6a09e667 ;  /* 0x6a09e66704047836 */ /* 0x000fca0000000000 */
[----:B------:R-:W-:-:S04]  /*98e0*/  SHF.R.U32.HI R4, RZ, 0x1c, R4 ;  /* 0x0000001cff047819 */ /* 0x000fc80000011604 */
[----:B------:R-:W-:Y:S02]  /*98f0*/  PRMT R5, R4, 0x9910, RZ ;  /* 0x0000991004057816 */ /* 0x000fe400000000ff */
[----:B--2---:R-:W-:-:S04]  /*9900*/  LOP3.LUT R4, R14, 0xf, RZ, 0xc0, !PT ;  /* 0x0000000f0e047812 */ /* 0x004fc800078ec0ff */
[----:B------:R-:W-:-:S13]  /*9910*/  ISETP.NE.AND P0, PT, R4, R5, PT ;  /* 0x000000050400720c */ /* 0x000fda0003f05270 */
[----:B------:R-:W-:Y:S05]  /*9920*/  @!P0 BRA `(.L_x_11) ;  /* 0x0000000000388947 */ /* 0x000fea0003800000 */
[----:B------:R-:W0:Y:S01]  /*9930*/  S2R R0, SR_LANEID ;  /* 0x0000000000007919 */ /* 0x000e220000000000 */
[----:B------:R-:W1:Y:S01]  /*9940*/  LDC.64 R2, c[0x0][0x380] ;  /* 0x0000e000ff027b82 */ /* 0x000e620000000a00 */
[----:B------:R-:W-:Y:S02]  /*9950*/  VOTEU.ANY UR4, UPT, PT ;  /* 0x0000000000047886 */ /* 0x000fe400038e0100 */
[----:B------:R-:W-:Y:S02]  /*9960*/  UPOPC UR6, UR4 ;  /* 0x00000004000672bf */ /* 0x000fe40008000000 */
[----:B------:R-:W-:Y:S02]  /*9970*/  UFLO.U32 UR5, UR4 ;  /* 0x00000004000572bd */ /* 0x000fe400080e0000 */
[----:B------:R-:W-:Y:S01]  /*9980*/  UIMAD.WIDE.U32 UR6, UR6, 0x1, URZ ;  /* 0x00000001060678a5 */ /* 0x000fe2000f8e00ff */
[----:B------:R-:W-:-:S03]  /*9990*/  UMOV UR4, URZ ;  /* 0x000000ff00047c82 */ /* 0x000fc60008000000 */
[----:B------:R-:W-:Y:S02]  /*99a0*/  UIADD3 UR4, UPT, UPT, UR7, UR4, URZ ;  /* 0x0000000407047290 */ /* 0x000fe4000fffe0ff */
[----:B------:R-:W-:Y:S02]  /*99b0*/  IMAD.U32 R5, RZ, RZ, UR7 ;  /* 0x00000007ff057e24 */ /* 0x000fe4000f8e00ff */
[----:B------:R-:W-:Y:S02]  /*99c0*/  IMAD.U32 R4, RZ, RZ, UR6 ;  /* 0x00000006ff047e24 */ /* 0x000fe4000f8e00ff */
[----:B------:R-:W-:Y:S01]  /*99d0*/  IMAD.U32 R5, RZ, RZ, UR4 ;  /* 0x00000004ff057e24 */ /* 0x000fe2000f8e00ff */
[----:B0-----:R-:W-:-:S13]  /*99e0*/  ISETP.EQ.U32.AND P0, PT, R0, UR5, PT ;  /* 0x0000000500007c0c */ /* 0x001fda000bf02070 */
[----:B-1----:R-:W-:Y:S01]  /*99f0*/  @P0 REDG.E.ADD.64.STRONG.GPU desc[UR36][R2.64], R4 ;  /* 0x000000040200098e */ /* 0x002fe2000c12e524 */
[----:B------:R-:W-:Y:S05]  /*9a00*/  EXIT ;  /* 0x000000000000794d */ /* 0x000fea0003800000 */
.L_x_11:
[----:B------:R-:W2:Y:S01]  /*9a10*/  LDL.U16 R4, [R1+0x260] ;  /* 0x0002600001047983 */ /* 0x000ea20000100400 */
[----:B------:R-:W-:Y:S01]  /*9a20*/  BSSY.RECONVERGENT B0, `(.L_x_12) ;  /* 0x0000012000007945 */ /* 0x000fe20003800200 */
[----:B------:R-:W-:Y:S02]  /*9a30*/  IMAD.MOV.U32 R6, RZ, RZ, RZ ;  /* 0x000000ffff067224 */ /* 0x000fe400078e00ff */
[----:B--2---:R-:W-:-:S04]  /*9a40*/  IMAD R4, R4, 0xb, RZ ;  /* 0x0000000b04047824 */ /* 0x004fc800078e02ff */
[----:B------:R-:W0:Y:S02]  /*9a50*/  LDC.U8 R5, c[0x3][R4] ;  /* 0x00c0000004057b82 */ /* 0x000e240000000000 */
[----:B0-----:R-:W-:-:S13]  /*9a60*/  ISETP.NE.AND P0, PT, R5, RZ, PT ;  /* 0x000000ff0500720c */ /* 0x001fda0003f05270 */
[----:B------:R-:W-:Y:S05]  /*9a70*/  @!P0 BRA `(.L_x_13) ;  /* 0x0000000000308947 */ /* 0x000fea0003800000 */
[----:B------:R-:W-:Y:S01]  /*9a80*/  BSSY.RECONVERGENT B1, `(.L_x_13) ;  /* 0x000000b000017945 */ /* 0x000fe20003800200 */
[----:B------:R-:W-:-:S07]  /*9a90*/  CS2R R6, SRZ ;  /* 0x0000000000067805 */ /* 0x000fce000001ff00 */
.L_x_14:
[----:B------:R-:W-:Y:S02]  /*9aa0*/  IMAD.IADD R8, R4, 0x1, R7 ;  /* 0x0000000104087824 */ /* 0x000fe400078e0207 */
[----:B------:R-:W-:Y:S02]  /*9ab0*/  IMAD.IADD R10, R1, 0x1, R6 ;  /* 0x00000001010a7824 */ /* 0x000fe400078e0206 */
[----:B------:R-:W-:Y:S02]  /*9ac0*/  VIADD R7, R7, 0x1 ;  /* 0x0000000107077836 */ /* 0x000fe40000000000 */
[----:B------:R-:W0:Y:S01]  /*9ad0*/  LDC.U8 R8, c[0x3][R8+0x1] ;  /* 0x00c0004008087b82 */ /* 0x000e220000000000 */
[----:B------:R1:W-:Y:S01]  /*9ae0*/  STL.U8 [R10+0xe0], R5 ;  /* 0x0000e0050a007387 */ /* 0x0003e20000100000 */
[----:B------:R-:W-:Y:S01]  /*9af0*/  VIADD R6, R6, 0x1 ;  /* 0x0000000106067836 */ /* 0x000fe20000000000 */
[C---:B0-----:R-:W-:Y:S02]  /*9b00*/  ISETP.NE.AND P0, PT, R8.reuse, RZ, PT ;  /* 0x000000ff0800720c */ /* 0x041fe40003f05270 */
[----:B-1----:R-:W-:-:S11]  /*9b10*/  PRMT R5, R8, 0x7610, R5 ;  /* 0x0000761008057816 */ /* 0x002fd60000000005 */
[----:B------:R-:W-:Y:S05]  /*9b20*/  @P0 BRA `(.L_x_14) ;  /* 0xfffffffc00dc0947 */ /* 0x000fea000383ffff */
[----:B------:R-:W-:Y:S05]  /*9b30*/  BSYNC.RECONVERGENT B1 ;  /* 0x0000000000017941 */ /* 0x000fea0003800200 */
.L_x_13:
[----:B------:R-:W-:Y:S05]  /*9b40*/  BSYNC.RECONVERGENT B0 ;  /* 0x0000000000007941 */ /* 0x000fea0003800200 */
.L_x_12:
[----:B------:R-:W-:Y:S02]  /*9b50*/  IMAD.MOV.U32 R7, RZ, RZ, 0x20 ;  /* 0x00000020ff077424 */ /* 0x000fe400078e00ff */
[----:B------:R-:W-:-:S05]  /*9b60*/  IMAD.IADD R8, R1, 0x1, R6 ;  /* 0x0000000101087824 */ /* 0x000fca00078e0206 */
[----:B------:R0:W-:Y:S04]  /*9b70*/  STL.U8 [R8+0xe0], R7 ;  /* 0x0000e00708007387 */ /* 0x0001e80000100000 */
[----:B------:R-:W2:Y:S01]  /*9b80*/  LDL.U16 R4, [R1+0x262] ;  /* 0x0002620001047983 */ /* 0x000ea20000100400 */
[----:B------:R-:W-:Y:S01]  /*9b90*/  BSSY.RECONVERGENT B0, `(.L_x_15) ;  /* 0x0000012000007945 */ /* 0x000fe20003800200 */
[----:B------:R-:W-:Y:S02]  /*9ba0*/  VIADD R6, R6, 0x1 ;  /* 0x0000000106067836 */ /* 0x000fe40000000000 */
[----:B--2---:R-:W-:-:S04]  /*9bb0*/  IMAD R4, R4, 0xb, RZ ;  /* 0x0000000b04047824 */ /* 0x004fc800078e02ff */
[----:B------:R-:W1:Y:S02]  /*9bc0*/  LDC.U8 R5, c[0x3][R4] ;  /* 0x00c0000004057b82 */ /* 0x000e640000000000 */
[----:B-1----:R-:W-:-:S13]  /*9bd0*/  ISETP.NE.AND P0, PT, R5, RZ, PT ;  /* 0x000000ff0500720c */ /* 0x002fda0003f05270 */
[----:B0-----:R-:W-:Y:S05]  /*9be0*/  @!P0 BRA `(.L_x_16) ;  /* 0x0000000000308947 */ /* 0x001fea0003800000 */
[----:B------:R-:W-:Y:S01]  /*9bf0*/  BSSY.RECONVERGENT B1, `(.L_x_16) ;  /* 0x000000b000017945 */ /* 0x000fe20003800200 */
[----:B------:R-:W-:-:S07]  /*9c00*/  IMAD.MOV.U32 R9, RZ, RZ, RZ ;  /* 0x000000ffff097224 */ /* 0x000fce00078e00ff */
.L_x_17:
        /* <DEDUP_REMOVED lines=10> */
.L_x_16:
[----:B------:R-:W-:Y:S05]  /*9cb0*/  BSYNC.RECONVERGENT B0 ;  /* 0x0000000000007941 */ /* 0x000fea0003800200 */
.L_x_15:
        /* <DEDUP_REMOVED lines=11> */
.L_x_20:
        /* <DEDUP_REMOVED lines=10> */
.L_x_19:
[----:B------:R-:W-:Y:S05]  /*9e10*/  BSYNC.RECONVERGENT B0 ;  /* 0x0000000000007941 */ /* 0x000fea0003800200 */
.L_x_18:
        /* <DEDUP_REMOVED lines=11> */
.L_x_23:
        /* <DEDUP_REMOVED lines=10> */
.L_x_22:
[----:B------:R-:W-:Y:S05]  /*9f70*/  BSYNC.RECONVERGENT B0 ;  /* 0x0000000000007941 */ /* 0x000fea0003800200 */
.L_x_21:
        /* <DEDUP_REMOVED lines=11> */
.L_x_26:
        /* <DEDUP_REMOVED lines=10> */
.L_x_25:
[----:B------:R-:W-:Y:S05]  /*a0d0*/  BSYNC.RECONVERGENT B0 ;  /* 0x0000000000007941 */ /* 0x000fea0003800200 */
.L_x_24:
        /* <DEDUP_REMOVED lines=11> */
.L_x_29:
        /* <DEDUP_REMOVED lines=10> */
.L_x_28:
[----:B------:R-:W-:Y:S05]  /*a230*/  BSYNC.RECONVERGENT B0 ;  /* 0x0000000000007941 */ /* 0x000fea0003800200 */
.L_x_27:
        /* <DEDUP_REMOVED lines=11> */
.L_x_32:
        /* <DEDUP_REMOVED lines=10> */
.L_x_31:
[----:B------:R-:W-:Y:S05]  /*a390*/  BSYNC.RECONVERGENT B0 ;  /* 0x0000000000007941 */ /* 0x000fea0003800200 */
.L_x_30:
        /* <DEDUP_REMOVED lines=11> */
.L_x_35:
        /* <DEDUP_REMOVED lines=10> */
.L_x_34:
[----:B------:R-:W-:Y:S05]  /*a4f0*/  BSYNC.RECONVERGENT B0 ;  /* 0x0000000000007941 */ /* 0x000fea0003800200 */
.L_x_33:
        /* <DEDUP_REMOVED lines=11> */
.L_x_38:
        /* <DEDUP_REMOVED lines=10> */
.L_x_37:
[----:B------:R-:W-:Y:S05]  /*a650*/  BSYNC.RECONVERGENT B0 ;  /* 0x0000000000007941 */ /* 0x000fea0003800200 */
.L_x_36:
        /* <DEDUP_REMOVED lines=11> */
.L_x_41:
        /* <DEDUP_REMOVED lines=10> */
.L_x_40:
[----:B------:R-:W-:Y:S05]  /*a7b0*/  BSYNC.RECONVERGENT B0 ;  /* 0x0000000000007941 */ /* 0x000fea0003800200 */
.L_x_39:
        /* <DEDUP_REMOVED lines=11> */
.L_x_44:
        /* <DEDUP_REMOVED lines=10> */
.L_x_43:
[----:B------:R-:W-:Y:S05]  /*a910*/  BSYNC.RECONVERGENT B0 ;  /* 0x0000000000007941 */ /* 0x000fea0003800200 */
.L_x_42:
[----:B------:R-:W-:Y:S01]  /*a920*/  IMAD R14, R14, 0xb, RZ ;  /* 0x0000000b0e0e7824 */ /* 0x000fe200078e02ff */
[----:B------:R-:W-:Y:S01]  /*a930*/  BSSY.RECONVERGENT B0, `(.L_x_45) ;  /* 0x0000016000007945 */ /* 0x000fe20003800200 */
[----:B------:R-:W-:Y:S02]  /*a940*/  IMAD.IADD R8, R1, 0x1, R6 ;  /* 0x0000000101087824 */ /* 0x000fe400078e0206 */
[----:B------:R-:W0:Y:S01]  /*a950*/  LDC.U8 R4, c[0x3][R14] ;  /* 0x00c000000e047b82 */ /* 0x000e220000000000 */
[----:B------:R-:W-:Y:S02]  /*a960*/  VIADD R20, R6, 0x1 ;  /* 0x0000000106147836 */ /* 0x000fe40000000000 */
[----:B------:R1:W-:Y:S01]  /*a970*/  STL.U8 [R8+0xe0], R7 ;  /* 0x0000e00708007387 */ /* 0x0003e20000100000 */
[----:B0-----:R-:W-:-:S13]  /*a980*/  ISETP.NE.AND P0, PT, R4, RZ, PT ;  /* 0x000000ff0400720c */ /* 0x001fda0003f05270 */
[----:B-1----:R-:W-:Y:S05]  /*a990*/  @!P0 BRA `(.L_x_46) ;  /* 0x00000000003c8947 */ /* 0x002fea0003800000 */
[----:B------:R-:W-:Y:S01]  /*a9a0*/  BSSY.RECONVERGENT B1, `(.L_x_47) ;  /* 0x000000d000017945 */ /* 0x000fe20003800200 */
[----:B------:R-:W-:Y:S01]  /*a9b0*/  PRMT R5, R4, 0x7610, R5 ;  /* 0x0000761004057816 */ /* 0x000fe20000000005 */
[----:B------:R-:W-:Y:S02]  /*a9c0*/  IMAD.MOV.U32 R4, RZ, RZ, R20 ;  /* 0x000000ffff047224 */ /* 0x000fe400078e0014 */
[----:B------:R-:W-:-:S07]  /*a9d0*/  IMAD.MOV.U32 R7, RZ, RZ, RZ ;  /* 0x000000ffff077224 */ /* 0x000fce00078e00ff */
.L_x_48:
        /* <DEDUP_REMOVED lines=10> */
.L_x_47:
[----:B------:R-:W-:-:S07]  /*aa80*/  IMAD.MOV.U32 R20, RZ, RZ, R4 ;  /* 0x000000ffff147224 */ /* 0x000fce00078e0004 */
.L_x_46:
[----:B------:R-:W-:Y:S05]  /*aa90*/  BSYNC.RECONVERGENT B0 ;  /* 0x0000000000007941 */ /* 0x000fea0003800200 */
.L_x_45:
[--C-:B------:R-:W-:Y:S01]  /*aaa0*/  IMAD.IADD R4, R1, 0x1, R20.reuse ;  /* 0x0000000101047824 */ /* 0x100fe200078e0214 */
[----:B------:R-:W-:Y:S01]  /*aab0*/  ISETP.GE.AND P0, PT, R20, 0x81, PT ;  /* 0x000000811400780c */ /* 0x000fe20003f06270 */
[----:B------:R-:W-:Y:S01]  /*aac0*/  BSSY.RECONVERGENT B0, `(.L_x_49) ;  /* 0x0000fc8000007945 */ /* 0x000fe20003800200 */
[----:B------:R-:W-:Y:S02]  /*aad0*/  IMAD.MOV.U32 R12, RZ, RZ, R20 ;  /* 0x000000ffff0c7224 */ /* 0x000fe400078e0014 */
[----:B------:R0:W-:Y:S04]  /*aae0*/  STL.U8 [R4+0xe0], RZ ;  /* 0x0000e0ff04007387 */ /* 0x0001e80000100000 */
[----:B------:R0:W-:Y:S04]  /*aaf0*/  STL.128 [R1+0x40], RZ ;  /* 0x000040ff01007387 */ /* 0x0001e80000100c00 */
        /* <DEDUP_REMOVED lines=11> */
[----:B------:R0:W-:Y:S04]  /*abb0*/  STL.128 [R1], RZ ;  /* 0x000000ff01007387 */ /* 0x0001e80000100c00 */
[----:B------:R0:W-:Y:S04]  /*abc0*/  STL.128 [R1+0x10], RZ ;  /* 0x000010ff01007387 */ /* 0x0001e80000100c00 */
[----:B------:R0:W-:Y:S04]  /*abd0*/  STL.128 [R1+0x20], RZ ;  /* 0x000020ff01007387 */ /* 0x0001e80000100c00 */
[----:B------:R0:W-:Y:S01]  /*abe0*/  STL.128 [R1+0x30], RZ ;  /* 0x000030ff01007387 */ /* 0x0001e20000100c00 */
[----:B------:R-:W-:Y:S05]  /*abf0*/  @!P0 BRA `(.L_x_50) ;  /* 0x000000f800d08947 */ /* 0x000fea0003800000 */
[----:B------:R-:W2:Y:S01]  /*ac00*/  LDL.128 R28, [R1+0xe0] ;  /* 0x0000e000011c7983 */ /* 0x000ea20000100c00 */
[----:B------:R-:W1:Y:S03]  /*ac10*/  LDCU.128 UR4, c[0x3][0x5800] ;  /* 0x00cb0000ff0477ac */ /* 0x000e660008000c00 */
[----:B------:R-:W3:Y:S04]  /*ac20*/  LDL.128 R12, [R1+0x120] ;  /* 0x00012000010c7983 */ /* 0x000ee80000100c00 */
[----:B0-----:R-:W4:Y:S04]  /*ac30*/  LDL.128 R4, [R1+0x150] ;  /* 0x0001500001047983 */ /* 0x001f280000100c00 */
[----:B------:R-:W5:Y:S01]  /*ac40*/  LDL.128 R8, [R1+0xf0] ;  /* 0x0000f00001087983 */ /* 0x000f620000100c00 */
[----:B--2---:R-:W-:-:S02]  /*ac50*/  PRMT R3, R28, 0x7771, RZ ;  /* 0x000077711c037816 */ /* 0x004fc400000000ff */
[C---:B------:R-:W-:Y:S02]  /*ac60*/  PRMT R17, R28.reuse, 0x7770, RZ ;  /* 0x000077701c117816 */ /* 0x040fe400000000ff */
[----:B------:R-:W-:Y:S01]  /*ac70*/  PRMT R23, R28, 0x7773, RZ ;  /* 0x000077731c177816 */ /* 0x000fe200000000ff */
[----:B------:R-:W-:Y:S01]  /*ac80*/  IMAD.U32 R16, R3, 0x10000, RZ ;  /* 0x0001000003107824 */ /* 0x000fe200078e00ff */
[----:B------:R-:W-:Y:S02]  /*ac90*/  PRMT R3, R30, 0x7771, RZ ;  /* 0x000077711e037816 */ /* 0x000fe400000000ff */
[----:B------:R-:W-:Y:S02]  /*aca0*/  PRMT R35, R29, 0x7773, RZ ;  /* 0x000077731d237816 */ /* 0x000fe400000000ff */
[----:B------:R-:W-:Y:S01]  /*acb0*/  LOP3.LUT R24, R16, 0xff0000, RZ, 0xc0, !PT ;  /* 0x00ff000010187812 */ /* 0x000fe200078ec0ff */
[----:B------:R-:W-:Y:S01]  /*acc0*/  IMAD.U32 R18, R3, 0x10000, RZ ;  /* 0x0001000003127824 */ /* 0x000fe200078e00ff */
[----:B------:R-:W-:-:S02]  /*acd0*/  PRMT R16, R28, 0x7772, RZ ;  /* 0x000077721c107816 */ /* 0x000fc400000000ff */
[----:B------:R-:W-:Y:S02]  /*ace0*/  PRMT R17, R24, 0x4210, R17 ;  /* 0x0000421018117816 */ /* 0x000fe40000000011 */
[----:B------:R-:W-:Y:S01]  /*acf0*/  PRMT R3, R30, 0x7770, RZ ;  /* 0x000077701e037816 */ /* 0x000fe200000000ff */
[----:B------:R-:W-:Y:S01]  /*ad00*/  IMAD.SHL.U32 R16, R16, 0x100, RZ ;  /* 0x0000010010107824 */ /* 0x000fe200078e00ff */
[----:B------:R-:W-:Y:S02]  /*ad10*/  LOP3.LUT R18, R18, 0xff0000, RZ, 0xc0, !PT ;  /* 0x00ff000012127812 */ /* 0x000fe400078ec0ff */
[----:B------:R-:W-:Y:S02]  /*ad20*/  PRMT R24, R29, 0x7772, RZ ;  /* 0x000077721d187816 */ /* 0x000fe400000000ff */
[----:B------:R-:W-:Y:S02]  /*ad30*/  PRMT R34, R18, 0x4210, R3 ;  /* 0x0000421012227816 */ /* 0x000fe40000000003 */
[----:B------:R-:W-:Y:S01]  /*ad40*/  LOP3.LUT R36, R17, 0xff00, R16, 0xf8, !PT ;  /* 0x0000ff0011247812 */ /* 0x000fe200078ef810 */
[----:B------:R-:W-:Y:S01]  /*ad50*/  IMAD.WIDE.U32 R24, R24, 0x100, RZ ;  /* 0x0000010018187825 */ /* 0x000fe200078e00ff */
[----:B------:R-:W-:-:S02]  /*ad60*/  PRMT R16, R29, 0x7770, RZ ;  /* 0x000077701d107816 */ /* 0x000fc400000000ff */
[----:B------:R-:W-:Y:S02]  /*ad70*/  PRMT R18, R29, 0x7771, RZ ;  /* 0x000077711d127816 */ /* 0x000fe400000000ff */
[----:B------:R-:W-:Y:S01]  /*ad80*/  PRMT R3, R30, 0x7772, RZ ;  /* 0x000077721e037816 */ /* 0x000fe200000000ff */
[----:B------:R-:W-:Y:S01]  /*ad90*/  IMAD.WIDE.U32 R16, R16, 0x1000000, RZ ;  /* 0x0100000010107825 */ /* 0x000fe200078e00ff */
[----:B------:R-:W-:Y:S02]  /*ada0*/  LOP3.LUT R23, R36, 0xff, R23, 0xf8, !PT ;  /* 0x000000ff24177812 */ /* 0x000fe400078ef817 */
[C---:B------:R-:W-:Y:S01]  /*adb0*/  PRMT R26, R31.reuse, 0x7770, RZ ;  /* 0x000077701f1a7816 */ /* 0x040fe200000000ff */
[----:B------:R-:W-:Y:S01]  /*adc0*/  IMAD.WIDE.U32 R18, R18, 0x10000, RZ ;  /* 0x0001000012127825 */ /* 0x000fe200078e00ff */
[C---:B------:R-:W-:Y:S02]  /*add0*/  PRMT R28, R31.reuse, 0x7771, RZ ;  /* 0x000077711f1c7816 */ /* 0x040fe400000000ff */
[----:B------:R-:W-:Y:S01]  /*ade0*/  PRMT R32, R31, 0x7772, RZ ;  /* 0x000077721f207816 */ /* 0x000fe200000000ff */
[----:B------:R-:W-:Y:S01]  /*adf0*/  IMAD.SHL.U32 R3, R3, 0x100, RZ ;  /* 0x0000010003037824 */ /* 0x000fe200078e00ff */
[----:B------:R-:W-:Y:S01]  /*ae00*/  LOP3.LUT R16, R24, R16, R18, 0xfe, !PT ;  /* 0x0000001018107212 */ /* 0x000fe200078efe12 */
[----:B------:R-:W-:Y:S01]  /*ae10*/  IMAD.WIDE.U32 R26, R26, 0x1000000, RZ ;  /* 0x010000001a1a7825 */ /* 0x000fe200078e00ff */
[----:B------:R-:W-:-:S02]  /*ae20*/  LOP3.LUT R53, R19, R23, R17, 0xfe, !PT ;  /* 0x0000001713357212 */ /* 0x000fc400078efe11 */
[----:B------:R-:W-:Y:S01]  /*ae30*/  LOP3.LUT R35, R16, 0xff, R35, 0xf8, !PT ;  /* 0x000000ff10237812 */ /* 0x000fe200078ef823 */
[----:B------:R-:W-:Y:S01]  /*ae40*/  IMAD.WIDE.U32 R28, R28, 0x10000, RZ ;  /* 0x000100001c1c7825 */ /* 0x000fe200078e00ff */
[----:B------:R-:W-:Y:S02]  /*ae50*/  PRMT R30, R30, 0x7773, RZ ;  /* 0x000077731e1e7816 */ /* 0x000fe400000000ff */
[----:B------:R-:W-:Y:S01]  /*ae60*/  LOP3.LUT R3, R34, 0xff00, R3, 0xf8, !PT ;  /* 0x0000ff0022037812 */ /* 0x000fe200078ef803 */
[----:B------:R-:W-:Y:S01]  /*ae70*/  IMAD.WIDE.U32 R32, R32, 0x100, RZ ;  /* 0x0000010020207825 */ /* 0x000fe200078e00ff */
[----:B-1----:R-:W-:Y:S02]  /*ae80*/  IADD3 R51, P0, PT, R35, UR4, RZ ;  /* 0x0000000423337c10 */ /* 0x002fe4000ff1e0ff */
[----:B------:R-:W-:Y:S02]  /*ae90*/  LOP3.LUT R53, R53, R25, RZ, 0xfc, !PT ;  /* 0x0000001935357212 */ /* 0x000fe400078efcff */
[----:B------:R-:W-:-:S02]  /*aea0*/  LOP3.LUT R3, R3, 0xff, R30, 0xf8, !PT ;  /* 0x000000ff03037812 */ /* 0x000fc400078ef81e */
[----:B------:R-:W-:Y:S02]  /*aeb0*/  LOP3.LUT R16, R32, R26, R28, 0xfe, !PT ;  /* 0x0000001a20107212 */ /* 0x000fe400078efe1c */
[----:B------:R-:W-:Y:S02]  /*aec0*/  IADD3 R69, P1, PT, R51, -0x5c738e91, RZ ;  /* 0xa38c716f33457810 */ /* 0x000fe40007f3e0ff */
[----:B------:R-:W-:Y:S02]  /*aed0*/  IADD3.X R32, PT, PT, R53, UR5, RZ, P0, !PT ;  /* 0x0000000535207c10 */ /* 0x000fe400087fe4ff */
[----:B------:R-:W-:Y:S02]  /*aee0*/  LOP3.LUT R29, R29, R3, R27, 0xfe, !PT ;  /* 0x000000031d1d7212 */ /* 0x000fe400078efe1b */
[C---:B------:R-:W-:Y:S02]  /*aef0*/  IADD3 R27, P2, PT, -R51.reuse, 0x5c738e90, RZ ;  /* 0x5c738e90331b7810 */ /* 0x040fe40007f5e1ff */
[----:B------:R-:W-:-:S02]  /*af00*/  IADD3 R51, P0, PT, R51, -0x1a2bd02d, RZ ;  /* 0xe5d42fd333337810 */ /* 0x000fc40007f1e0ff */
[C---:B------:R-:W-:Y:S02]  /*af10*/  IADD3.X R82, PT, PT, R32.reuse, -0x4b2190e5, RZ, P1, !PT ;  /* 0xb4de6f1b20527810 */ /* 0x040fe40000ffe4ff */
[----:B------:R-:W-:Y:S02]  /*af20*/  PRMT R37, R31, 0x7773, RZ ;  /* 0x000077731f257816 */ /* 0x000fe400000000ff */
[----:B------:R-:W-:Y:S02]  /*af30*/  LOP3.LUT R36, R29, R33, RZ, 0xfc, !PT ;  /* 0x000000211d247212 */ /* 0x000fe400078efcff */
[----:B------:R-:W-:Y:S02]  /*af40*/  IADD3.X R48, PT, PT, R32, 0x52c33b9f, RZ, P0, !PT ;  /* 0x52c33b9f20307810 */ /* 0x000fe400007fe4ff */
[----:B------:R-:W-:Y:S02]  /*af50*/  LOP3.LUT R29, R82, 0x510e527f, RZ, 0xc0, !PT ;  /* 0x510e527f521d7812 */ /* 0x000fe400078ec0ff */
[----:B------:R-:W-:-:S02]  /*af60*/  IADD3.X R32, PT, PT, ~R32, 0x4b2190e4, RZ, P2, !PT ;  /* 0x4b2190e420207810 */ /* 0x000fc400017fe5ff */
[----:B------:R-:W-:Y:S02]  /*af70*/  LOP3.LUT R37, R16, 0xff, R37, 0xf8, !PT ;  /* 0x000000ff10257812 */ /* 0x000fe400078ef825 */
[----:B------:R-:W-:Y:S02]  /*af80*/  LOP3.LUT R16, R69, 0xade682d1, RZ, 0xc0, !PT ;  /* 0xade682d145107812 */ /* 0x000fe400078ec0ff */
[----:B------:R-:W-:Y:S02]  /*af90*/  LOP3.LUT R32, R29, 0x9b05688c, R32, 0xf8, !PT ;  /* 0x9b05688c1d207812 */ /* 0x000fe400078ef820 */
[----:B------:R-:W2:Y:S01]  /*afa0*/  LDL.128 R28, [R1+0x100] ;  /* 0x00010000011c7983 */ /* 0x000ea20000100c00 */
[----:B------:R-:W-:Y:S02]  /*afb0*/  LOP3.LUT R27, R16, 0x2b3e6c1f, R27, 0xf8, !PT ;  /* 0x2b3e6c1f101b7812 */ /* 0x000fe400078ef81b */
[C-C-:B------:R-:W-:Y:S02]  /*afc0*/  SHF.L.W.U32.HI R16, R69.reuse, 0x12, R82.reuse ;  /* 0x0000001245107819 */ /* 0x140fe40000010e52 */
[----:B------:R-:W-:-:S02]  /*afd0*/  SHF.L.W.U32.HI R17, R69, 0xe, R82 ;  /* 0x0000000e45117819 */ /* 0x000fc40000010e52 */
[C-C-:B------:R-:W-:Y:S02]  /*afe0*/  SHF.L.W.U32.HI R23, R82.reuse, 0x17, R69.reuse ;  /* 0x0000001752177819 */ /* 0x140fe40000010e45 */
[C-C-:B------:R-:W-:Y:S02]  /*aff0*/  SHF.L.W.U32.HI R3, R82.reuse, 0x12, R69.reuse ;  /* 0x0000001252037819 */ /* 0x140fe40000010e45 */
[----:B------:R-:W-:Y:S02]  /*b000*/  SHF.L.W.U32.HI R18, R82, 0xe, R69 ;  /* 0x0000000e52127819 */ /* 0x000fe40000010e45 */
[----:B------:R-:W-:Y:S02]  /*b010*/  SHF.L.W.U32.HI R19, R69, 0x17, R82 ;  /* 0x0000001745137819 */ /* 0x000fe40000010e52 */
[----:B------:R-:W-:Y:S02]  /*b020*/  SHF.L.W.U32.HI R24, R51, 0x4, R48 ;  /* 0x0000000433187819 */ /* 0x000fe40000010e30 */
[----:B------:R-:W-:-:S02]  /*b030*/  SHF.L.W.U32.HI R25, R48, 0x1e, R51 ;  /* 0x0000001e30197819 */ /* 0x000fc40000010e33 */
[----:B------:R-:W-:Y:S02]  /*b040*/  SHF.L.W.U32.HI R26, R48, 0x19, R51 ;  /* 0x00000019301a7819 */ /* 0x000fe40000010e33 */
[----:B------:R-:W-:Y:S02]  /*b050*/  LOP3.LUT R16, R23, R16, R17, 0x96, !PT ;  /* 0x0000001017107212 */ /* 0x000fe400078e9611 */
[----:B------:R-:W-:Y:S02]  /*b060*/  LOP3.LUT R33, R19, R3, R18, 0x96, !PT ;  /* 0x0000000313217212 */ /* 0x000fe400078e9612 */
[----:B------:R-:W-:Y:S02]  /*b070*/  LOP3.LUT R26, R26, R24, R25, 0x96, !PT ;  /* 0x000000181a1a7212 */ /* 0x000fe400078e9619 */
[----:B------:R-:W-:Y:S02]  /*b080*/  SHF.L.W.U32.HI R17, R48, 0x4, R51 ;  /* 0x0000000430117819 */ /* 0x000fe40000010e33 */
[----:B------:R-:W-:-:S02]  /*b090*/  SHF.L.W.U32.HI R18, R51, 0x1e, R48 ;  /* 0x0000001e33127819 */ /* 0x000fc40000010e30 */
[----:B------:R-:W-:Y:S02]  /*b0a0*/  SHF.L.W.U32.HI R19, R51, 0x19, R48 ;  /* 0x0000001933137819 */ /* 0x000fe40000010e30 */
[----:B------:R-:W-:Y:S02]  /*b0b0*/  IADD3 R24, P0, P1, R27, UR6, R16 ;  /* 0x000000061b187c10 */ /* 0x000fe4000f91e010 */
[----:B------:R-:W-:Y:S02]  /*b0c0*/  LOP3.LUT R17, R19, R17, R18, 0x96, !PT ;  /* 0x0000001113117212 */ /* 0x000fe400078e9612 */
[----:B------:R-:W-:Y:S02]  /*b0d0*/  IADD3 R24, P2, PT, R24, R37, RZ ;  /* 0x0000002518187210 */ /* 0x000fe40007f5e0ff */
[----:B------:R-:W-:Y:S01]  /*b0e0*/  IADD3.X R19, PT, PT, R32, UR7, R33, P0, P1 ;  /* 0x0000000720137c10 */ /* 0x000fe200087e2421 */
[----:B------:R-:W0:Y:S01]  /*b0f0*/  LDCU.128 UR4, c[0x3][0x5810] ;  /* 0x00cb0200ff0477ac */ /* 0x000e220008000c00 */
[----:B------:R-:W-:-:S03]  /*b100*/  LOP3.LUT R23, R51, 0x77766e33, RZ, 0xc0, !PT ;  /* 0x77766e3333177812 */ /* 0x000fc600078ec0ff */
[--C-:B------:R-:W-:Y:S01]  /*b110*/  IMAD.X R76, R19, 0x1, R36.reuse, P2 ;  /* 0x00000001134c7824 */ /* 0x100fe200010e0624 */
[C---:B------:R-:W-:Y:S02]  /*b120*/  IADD3 R46, P2, PT, R24.reuse, -0x6294a6a, RZ ;  /* 0xf9d6b596182e7810 */ /* 0x040fe40007f5e0ff */
[C-C-:B------:R-:W-:Y:S02]  /*b130*/  SHF.L.W.U32.HI R16, R37.reuse, 0x1f, R36.reuse ;  /* 0x0000001f25107819 */ /* 0x140fe40000010e24 */
[C-C-:B------:R-:W-:Y:S02]  /*b140*/  SHF.L.W.U32.HI R3, R37.reuse, 0x18, R36.reuse ;  /* 0x0000001825037819 */ /* 0x140fe40000010e24 */
[----:B------:R-:W-:Y:S02]  /*b150*/  SHF.R.U64 R25, R37, 0x7, R36 ;  /* 0x0000000725197819 */ /* 0x000fe40000001224 */
[----:B------:R-:W-:Y:S02]  /*b160*/  IADD3 R38, P0, P1, R24, R26, R23 ;  /* 0x0000001a18267210 */ /* 0x000fe4000791e017 */
[----:B------:R-:W-:-:S02]  /*b170*/  LOP3.LUT R32, R48, 0xd16e48e2, RZ, 0xc0, !PT ;  /* 0xd16e48e230207812 */ /* 0x000fc400078ec0ff */
[----:B------:R-:W-:Y:S02]  /*b180*/  IADD3.X R49, PT, PT, R76, 0x5bf2cd1e, RZ, P2, !PT ;  /* 0x5bf2cd1e4c317810 */ /* 0x000fe400017fe4ff */
[----:B------:R-:W-:Y:S02]  /*b190*/  IADD3 R71, P3, PT, -R24, 0x6294a69, RZ ;  /* 0x06294a6918477810 */ /* 0x000fe40007f7e1ff */
[----:B------:R-:W-:Y:S02]  /*b1a0*/  LOP3.LUT R16, R25, R16, R3, 0x96, !PT ;  /* 0x0000001019107212 */ /* 0x000fe400078e9603 */
[C-C-:B------:R-:W-:Y:S02]  /*b1b0*/  SHF.L.W.U32.HI R50, R36.reuse, 0x1f, R37.reuse ;  /* 0x0000001f24327819 */ /* 0x140fe40000010e25 */
[----:B------:R-:W-:Y:S02]  /*b1c0*/  SHF.L.W.U32.HI R3, R36, 0x18, R37 ;  /* 0x0000001824037819 */ /* 0x000fe40000010e25 */
[----:B------:R-:W-:-:S02]  /*b1d0*/  SHF.R.U32.HI R18, RZ, 0x7, R36 ;  /* 0x00000007ff127819 */ /* 0x000fc40000011624 */
[----:B------:R-:W-:Y:S02]  /*b1e0*/  IADD3.X R32, PT, PT, R76, R17, R32, P0, P1 ;  /* 0x000000114c207210 */ /* 0x000fe400007e2420 */
[C---:B------:R-:W-:Y:S02]  /*b1f0*/  LOP3.LUT R26, R46.reuse, R69, RZ, 0xc0, !PT ;  /* 0x000000452e1a7212 */ /* 0x040fe400078ec0ff */
[--C-:B------:R-:W-:Y:S02]  /*b200*/  SHF.L.W.U32.HI R24, R46, 0xe, R49.reuse ;  /* 0x0000000e2e187819 */ /* 0x100fe40000010e31 */
[----:B------:R-:W-:Y:S02]  /*b210*/  LOP3.LUT R25, R49, R82, RZ, 0xc0, !PT ;  /* 0x0000005231197212 */ /* 0x000fe400078ec0ff */
[----:B------:R-:W-:Y:S02]  /*b220*/  IADD3.X R76, PT, PT, ~R76, 0x240d32e1, RZ, P3, !PT ;  /* 0x240d32e14c4c7810 */ /* 0x000fe40001ffe5ff */
[----:B------:R-:W-:-:S02]  /*b230*/  SHF.L.W.U32.HI R17, R46, 0x12, R49 ;  /* 0x000000122e117819 */ /* 0x000fc40000010e31 */
[C-C-:B------:R-:W-:Y:S02]  /*b240*/  SHF.L.W.U32.HI R23, R49.reuse, 0x17, R46.reuse ;  /* 0x0000001731177819 */ /* 0x140fe40000010e2e */
[----:B------:R-:W-:Y:S02]  /*b250*/  LOP3.LUT R50, R18, R50, R3, 0x96, !PT ;  /* 0x0000003212327212 */ /* 0x000fe400078e9603 */
[C-C-:B------:R-:W-:Y:S02]  /*b260*/  SHF.L.W.U32.HI R3, R49.reuse, 0x12, R46.reuse ;  /* 0x0000001231037819 */ /* 0x140fe40000010e2e */
[----:B------:R-:W-:Y:S02]  /*b270*/  SHF.L.W.U32.HI R18, R49, 0xe, R46 ;  /* 0x0000000e31127819 */ /* 0x000fe40000010e2e */
[----:B------:R-:W-:Y:S02]  /*b280*/  SHF.L.W.U32.HI R19, R46, 0x17, R49 ;  /* 0x000000172e137819 */ /* 0x000fe40000010e31 */
[----:B------:R-:W-:-:S02]  /*b290*/  LOP3.LUT R71, R26, 0xade682d1, R71, 0xf8, !PT ;  /* 0xade682d11a477812 */ /* 0x000fc400078ef847 */
[----:B------:R-:W-:Y:S02]  /*b2a0*/  LOP3.LUT R40, R23, R17, R24, 0x96, !PT ;  /* 0x0000001117287212 */ /* 0x000fe400078e9618 */
[----:B------:R-:W-:Y:S02]  /*b2b0*/  LOP3.LUT R76, R25, 0x510e527f, R76, 0xf8, !PT ;  /* 0x510e527f194c7812 */ /* 0x000fe400078ef84c */
[----:B------:R-:W2:Y:S01]  /*b2c0*/  LDL.128 R24, [R1+0x130] ;  /* 0x0001300001187983 */ /* 0x000ea20000100c00 */
[----:B------:R-:W-:Y:S02]  /*b2d0*/  IADD3 R38, P0, PT, R38, 0x7bca3e73, RZ ;  /* 0x7bca3e7326267810 */ /* 0x000fe40007f1e0ff */
[----:B------:R-:W-:Y:S02]  /*b2e0*/  LOP3.LUT R39, R19, R3, R18, 0x96, !PT ;  /* 0x0000000313277212 */ /* 0x000fe400078e9612 */
[----:B---3--:R-:W-:Y:S02]  /*b2f0*/  PRMT R18, R12, 0x7771, RZ ;  /* 0x000077710c127816 */ /* 0x008fe400000000ff */
[----:B------:R-:W-:-:S02]  /*b300*/  IADD3.X R3, PT, PT, R32, 0x49857fb1, RZ, P0, !PT ;  /* 0x49857fb120037810 */ /* 0x000fc400007fe4ff */
[----:B------:R-:W-:Y:S01]  /*b310*/  PRMT R17, R14, 0x7771, RZ ;  /* 0x000077710e117816 */ /* 0x000fe200000000ff */
[----:B------:R-:W-:Y:S01]  /*b320*/  IMAD.U32 R33, R18, 0x10000, RZ ;  /* 0x0001000012217824 */ /* 0x000fe200078e00ff */
[----:B------:R-:W-:Y:S02]  /*b330*/  SHF.L.W.U32.HI R18, R38, 0x4, R3 ;  /* 0x0000000426127819 */ /* 0x000fe40000010e03 */
[C-C-:B------:R-:W-:Y:S02]  /*b340*/  SHF.L.W.U32.HI R23, R3.reuse, 0x1e, R38.reuse ;  /* 0x0000001e03177819 */ /* 0x140fe40000010e26 */
[----:B------:R-:W-:Y:S01]  /*b350*/  SHF.L.W.U32.HI R32, R3, 0x19, R38 ;  /* 0x0000001903207819 */ /* 0x000fe20000010e26 */
[----:B------:R-:W-:-:S03]  /*b360*/  IMAD.U32 R34, R17, 0x10000, RZ ;  /* 0x0001000011227824 */ /* 0x000fc600078e00ff */
[----:B------:R-:W-:Y:S02]  /*b370*/  LOP3.LUT R68, R32, R18, R23, 0x96, !PT ;  /* 0x0000001220447212 */ /* 0x000fe400078e9617 */
[C---:B------:R-:W-:Y:S02]  /*b380*/  PRMT R18, R12.reuse, 0x7772, RZ ;  /* 0x000077720c127816 */ /* 0x040fe400000000ff */
[----:B------:R-:W-:Y:S02]  /*b390*/  PRMT R19, R12, 0x7770, RZ ;  /* 0x000077700c137816 */ /* 0x000fe400000000ff */
[----:B------:R-:W-:Y:S01]  /*b3a0*/  LOP3.LUT R42, R33, 0xff0000, RZ, 0xc0, !PT ;  /* 0x00ff0000212a7812 */ /* 0x000fe200078ec0ff */
[----:B------:R-:W-:Y:S01]  /*b3b0*/  IMAD.SHL.U32 R23, R18, 0x100, RZ ;  /* 0x0000010012177824 */ /* 0x000fe200078e00ff */
[----:B------:R-:W-:Y:S02]  /*b3c0*/  PRMT R17, R14, 0x7770, RZ ;  /* 0x000077700e117816 */ /* 0x000fe400000000ff */
[----:B------:R-:W-:-:S02]  /*b3d0*/  LOP3.LUT R34, R34, 0xff0000, RZ, 0xc0, !PT ;  /* 0x00ff000022227812 */ /* 0x000fc400078ec0ff */
[----:B------:R-:W-:Y:S02]  /*b3e0*/  PRMT R42, R42, 0x4210, R19 ;  /* 0x000042102a2a7816 */ /* 0x000fe40000000013 */
[----:B------:R-:W-:Y:S02]  /*b3f0*/  PRMT R32, R34, 0x4210, R17 ;  /* 0x0000421022207816 */ /* 0x000fe40000000011 */
[----:B------:R-:W-:Y:S02]  /*b400*/  PRMT R17, R14, 0x7772, RZ ;  /* 0x000077720e117816 */ /* 0x000fe400000000ff */
[----:B------:R-:W-:Y:S02]  /*b410*/  SHF.L.W.U32.HI R72, R3, 0x4, R38 ;  /* 0x0000000403487819 */ /* 0x000fe40000010e26 */
[C-C-:B------:R-:W-:Y:S02]  /*b420*/  SHF.L.W.U32.HI R19, R38.reuse, 0x1e, R3.reuse ;  /* 0x0000001e26137819 */ /* 0x140fe40000010e03 */
[----:B------:R-:W-:-:S02]  /*b430*/  SHF.L.W.U32.HI R18, R38, 0x19, R3 ;  /* 0x0000001926127819 */ /* 0x000fc40000010e03 */
[----:B------:R-:W-:Y:S02]  /*b440*/  LOP3.LUT R23, R42, 0xff00, R23, 0xf8, !PT ;  /* 0x0000ff002a177812 */ /* 0x000fe400078ef817 */
[----:B------:R-:W-:Y:S01]  /*b450*/  PRMT R12, R12, 0x7773, RZ ;  /* 0x000077730c0c7816 */ /* 0x000fe200000000ff */
[----:B------:R-:W-:Y:S01]  /*b460*/  IMAD.SHL.U32 R17, R17, 0x100, RZ ;  /* 0x0000010011117824 */ /* 0x000fe200078e00ff */
[----:B------:R-:W-:Y:S02]  /*b470*/  LOP3.LUT R72, R18, R72, R19, 0x96, !PT ;  /* 0x0000004812487212 */ /* 0x000fe400078e9613 */
[----:B0-----:R-:W-:Y:S02]  /*b480*/  IADD3 R71, P0, P1, R71, UR4, R40 ;  /* 0x0000000447477c10 */ /* 0x001fe4000f91e028 */
[----:B------:R-:W-:Y:S02]  /*b490*/  LOP3.LUT R23, R23, 0xff, R12, 0xf8, !PT ;  /* 0x000000ff17177812 */ /* 0x000fe400078ef80c */
[----:B------:R-:W-:-:S02]  /*b4a0*/  PRMT R12, R13, 0x7770, RZ ;  /* 0x000077700d0c7816 */ /* 0x000fc400000000ff */
[C---:B------:R-:W-:Y:S02]  /*b4b0*/  PRMT R18, R13.reuse, 0x7771, RZ ;  /* 0x000077710d127816 */ /* 0x040fe400000000ff */
[C---:B------:R-:W-:Y:S02]  /*b4c0*/  PRMT R40, R13.reuse, 0x7772, RZ ;  /* 0x000077720d287816 */ /* 0x040fe400000000ff */
[----:B------:R-:W-:Y:S01]  /*b4d0*/  LOP3.LUT R17, R32, 0xff00, R17, 0xf8, !PT ;  /* 0x0000ff0020117812 */ /* 0x000fe200078ef811 */
[----:B------:R-:W-:Y:S01]  /*b4e0*/  IMAD.WIDE.U32 R18, R18, 0x10000, RZ ;  /* 0x0001000012127825 */ /* 0x000fe200078e00ff */
[----:B------:R-:W-:Y:S02]  /*b4f0*/  PRMT R45, R13, 0x7773, RZ ;  /* 0x000077730d2d7816 */ /* 0x000fe400000000ff */
[C---:B------:R-:W-:Y:S01]  /*b500*/  PRMT R32, R15.reuse, 0x7770, RZ ;  /* 0x000077700f207816 */ /* 0x040fe200000000ff */
[----:B------:R-:W-:Y:S01]  /*b510*/  IMAD.WIDE.U32 R12, R12, 0x1000000, RZ ;  /* 0x010000000c0c7825 */ /* 0x000fe200078e00ff */
[----:B------:R-:W-:-:S02]  /*b520*/  PRMT R42, R15, 0x7771, RZ ;  /* 0x000077710f2a7816 */ /* 0x000fc400000000ff */
[----:B------:R-:W-:Y:S01]  /*b530*/  PRMT R54, R15, 0x7772, RZ ;  /* 0x000077720f367816 */ /* 0x000fe200000000ff */
[----:B------:R-:W-:Y:S01]  /*b540*/  IMAD.WIDE.U32 R40, R40, 0x100, RZ ;  /* 0x0000010028287825 */ /* 0x000fe200078e00ff */
[----:B------:R-:W-:-:S03]  /*b550*/  PRMT R14, R14, 0x7773, RZ ;  /* 0x000077730e0e7816 */ /* 0x000fc600000000ff */
[----:B------:R-:W-:Y:S01]  /*b560*/  IMAD.WIDE.U32 R32, R32, 0x1000000, RZ ;  /* 0x0100000020207825 */ /* 0x000fe200078e00ff */
[----:B------:R-:W-:-:S03]  /*b570*/  LOP3.LUT R12, R40, R12, R18, 0xfe, !PT ;  /* 0x0000000c280c7212 */ /* 0x000fc600078efe12 */
[----:B------:R-:W-:-:S04]  /*b580*/  IMAD.WIDE.U32 R42, R42, 0x10000, RZ ;  /* 0x000100002a2a7825 */ /* 0x000fc800078e00ff */
[----:B------:R-:W-:Y:S01]  /*b590*/  IMAD.WIDE.U32 R54, R54, 0x100, RZ ;  /* 0x0000010036367825 */ /* 0x000fe200078e00ff */
[----:B------:R-:W-:Y:S02]  /*b5a0*/  LOP3.LUT R17, R17, 0xff, R14, 0xf8, !PT ;  /* 0x000000ff11117812 */ /* 0x000fe400078ef80e */
[----:B------:R-:W-:Y:S02]  /*b5b0*/  LOP3.LUT R40, R19, R23, R13, 0xfe, !PT ;  /* 0x0000001713287212 */ /* 0x000fe400078efe0d */
[----:B------:R-:W-:Y:S02]  /*b5c0*/  LOP3.LUT R45, R12, 0xff, R45, 0xf8, !PT ;  /* 0x000000ff0c2d7812 */ /* 0x000fe400078ef82d */
[----:B------:R-:W-:Y:S02]  /*b5d0*/  PRMT R15, R15, 0x7773, RZ ;  /* 0x000077730f0f7816 */ /* 0x000fe400000000ff */
[----:B------:R-:W-:Y:S02]  /*b5e0*/  LOP3.LUT R12, R54, R32, R42, 0xfe, !PT ;  /* 0x00000020360c7212 */ /* 0x000fe400078efe2a */
[----:B------:R-:W-:-:S02]  /*b5f0*/  LOP3.LUT R33, R43, R17, R33, 0xfe, !PT ;  /* 0x000000112b217212 */ /* 0x000fc400078efe21 */
[----:B------:R-:W-:Y:S02]  /*b600*/  LOP3.LUT R40, R40, R41, RZ, 0xfc, !PT ;  /* 0x0000002928287212 */ /* 0x000fe400078efcff */
[----:B------:R-:W-:Y:S02]  /*b610*/  LOP3.LUT R41, R12, 0xff, R15, 0xf8, !PT ;  /* 0x000000ff0c297812 */ /* 0x000fe400078ef80f */
[----:B------:R-:W-:Y:S02]  /*b620*/  IADD3.X R76, PT, PT, R76, UR5, R39, P0, P1 ;  /* 0x000000054c4c7c10 */ /* 0x000fe400087e2427 */
[----:B------:R-:W-:Y:S02]  /*b630*/  LOP3.LUT R42, R33, R55, RZ, 0xfc, !PT ;  /* 0x00000037212a7212 */ /* 0x000fe400078efcff */
[----:B------:R-:W-:Y:S02]  /*b640*/  IADD3 R60, P0, P1, R41, R16, R35 ;  /* 0x00000010293c7210 */ /* 0x000fe4000791e023 */
[----:B------:R-:W3:Y:S01]  /*b650*/  LDL.128 R32, [R1+0x110] ;  /* 0x0001100001207983 */ /* 0x000ee20000100c00 */
[----:B------:R-:W-:-:S02]  /*b660*/  SHF.L.W.U32.HI R43, R45, 0x1f, R40 ;  /* 0x0000001f2d2b7819 */ /* 0x000fc40000010e28 */
[C-C-:B------:R-:W-:Y:S02]  /*b670*/  SHF.L.W.U32.HI R12, R45.reuse, 0x18, R40.reuse ;  /* 0x000000182d0c7819 */ /* 0x140fe40000010e28 */
[----:B------:R-:W-:Y:S02]  /*b680*/  SHF.R.U64 R13, R45, 0x7, R40 ;  /* 0x000000072d0d7819 */ /* 0x000fe40000001228 */
[C-C-:B------:R-:W-:Y:S02]  /*b690*/  SHF.L.W.U32.HI R44, R40.reuse, 0x1f, R45.reuse ;  /* 0x0000001f282c7819 */ /* 0x140fe40000010e2d */
[----:B------:R-:W-:Y:S02]  /*b6a0*/  LOP3.LUT R43, R13, R43, R12, 0x96, !PT ;  /* 0x0000002b0d2b7212 */ /* 0x000fe400078e960c */
[----:B------:R-:W-:Y:S02]  /*b6b0*/  SHF.L.W.U32.HI R15, R40, 0x18, R45 ;  /* 0x00000018280f7819 */ /* 0x000fe40000010e2d */
[----:B------:R-:W-:-:S02]  /*b6c0*/  SHF.R.U32.HI R14, RZ, 0x7, R40 ;  /* 0x00000007ff0e7819 */ /* 0x000fc40000011628 */
[----:B----4-:R-:W-:Y:S02]  /*b6d0*/  PRMT R13, R4, 0x7771, RZ ;  /* 0x00007771040d7816 */ /* 0x010fe400000000ff */
[----:B------:R-:W-:Y:S02]  /*b6e0*/  PRMT R12, R6, 0x7771, RZ ;  /* 0x00007771060c7816 */ /* 0x000fe400000000ff */
[----:B------:R-:W-:Y:S01]  /*b6f0*/  LOP3.LUT R44, R14, R44, R15, 0x96, !PT ;  /* 0x0000002c0e2c7212 */ /* 0x000fe200078e960f */
[----:B------:R-:W-:Y:S02]  /*b700*/  IMAD.U32 R13, R13, 0x10000, RZ ;  /* 0x000100000d0d7824 */ /* 0x000fe400078e00ff */
[----:B------:R-:W-:Y:S01]  /*b710*/  IMAD.U32 R15, R12, 0x10000, RZ ;  /* 0x000100000c0f7824 */ /* 0x000fe200078e00ff */
[----:B------:R-:W-:Y:S02]  /*b720*/  PRMT R12, R6, 0x7770, RZ ;  /* 0x00007770060c7816 */ /* 0x000fe400000000ff */
[----:B------:R-:W-:-:S02]  /*b730*/  LOP3.LUT R19, R13, 0xff0000, RZ, 0xc0, !PT ;  /* 0x00ff00000d137812 */ /* 0x000fc400078ec0ff */
[----:B------:R-:W-:Y:S02]  /*b740*/  LOP3.LUT R15, R15, 0xff0000, RZ, 0xc0, !PT ;  /* 0x00ff00000f0f7812 */ /* 0x000fe400078ec0ff */
[C---:B------:R-:W-:Y:S02]  /*b750*/  PRMT R13, R4.reuse, 0x7772, RZ ;  /* 0x00007772040d7816 */ /* 0x040fe400000000ff */
[C-C-:B------:R-:W-:Y:S02]  /*b760*/  SHF.L.W.U32.HI R39, R41.reuse, 0x1f, R42.reuse ;  /* 0x0000001f29277819 */ /* 0x140fe40000010e2a */
[C-C-:B------:R-:W-:Y:S02]  /*b770*/  SHF.L.W.U32.HI R18, R41.reuse, 0x18, R42.reuse ;  /* 0x0000001829127819 */ /* 0x140fe40000010e2a */
[----:B------:R-:W-:Y:S02]  /*b780*/  SHF.R.U64 R17, R41, 0x7, R42 ;  /* 0x0000000729117819 */ /* 0x000fe4000000122a */
[----:B------:R-:W-:-:S02]  /*b790*/  PRMT R14, R4, 0x7770, RZ ;  /* 0x00007770040e7816 */ /* 0x000fc400000000ff */
[----:B------:R-:W-:Y:S01]  /*b7a0*/  PRMT R63, R15, 0x4210, R12 ;  /* 0x000042100f3f7816 */ /* 0x000fe2000000000c */
[----:B------:R-:W-:Y:S01]  /*b7b0*/  IMAD.SHL.U32 R13, R13, 0x100, RZ ;  /* 0x000001000d0d7824 */ /* 0x000fe200078e00ff */
[----:B------:R-:W-:Y:S02]  /*b7c0*/  PRMT R12, R6, 0x7772, RZ ;  /* 0x00007772060c7816 */ /* 0x000fe400000000ff */
[----:B------:R-:W-:Y:S02]  /*b7d0*/  LOP3.LUT R39, R17, R39, R18, 0x96, !PT ;  /* 0x0000002711277212 */ /* 0x000fe400078e9612 */
[----:B------:R-:W-:Y:S01]  /*b7e0*/  PRMT R18, R19, 0x4210, R14 ;  /* 0x0000421013127816 */ /* 0x000fe2000000000e */
[----:B------:R-:W-:Y:S01]  /*b7f0*/  IMAD.SHL.U32 R12, R12, 0x100, RZ ;  /* 0x000001000c0c7824 */ /* 0x000fe200078e00ff */
[C-C-:B------:R-:W-:Y:S02]  /*b800*/  SHF.L.W.U32.HI R47, R42.reuse, 0x1f, R41.reuse ;  /* 0x0000001f2a2f7819 */ /* 0x140fe40000010e29 */
[----:B------:R-:W-:-:S02]  /*b810*/  SHF.L.W.U32.HI R14, R42, 0x18, R41 ;  /* 0x000000182a0e7819 */ /* 0x000fc40000010e29 */
[----:B------:R-:W-:Y:S02]  /*b820*/  SHF.R.U32.HI R15, RZ, 0x7, R42 ;  /* 0x00000007ff0f7819 */ /* 0x000fe4000001162a */
[----:B------:R-:W-:Y:S02]  /*b830*/  LOP3.LUT R13, R18, 0xff00, R13, 0xf8, !PT ;  /* 0x0000ff00120d7812 */ /* 0x000fe400078ef80d */
[----:B------:R-:W-:Y:S02]  /*b840*/  PRMT R4, R4, 0x7773, RZ ;  /* 0x0000777304047816 */ /* 0x000fe400000000ff */
[----:B------:R-:W-:Y:S02]  /*b850*/  LOP3.LUT R47, R15, R47, R14, 0x96, !PT ;  /* 0x0000002f0f2f7212 */ /* 0x000fe400078e960e */
[----:B------:R-:W-:Y:S02]  /*b860*/  LOP3.LUT R63, R63, 0xff00, R12, 0xf8, !PT ;  /* 0x0000ff003f3f7812 */ /* 0x000fe400078ef80c */
[----:B------:R-:W-:-:S02]  /*b870*/  LOP3.LUT R59, R13, 0xff, R4, 0xf8, !PT ;  /* 0x000000ff0d3b7812 */ /* 0x000fc400078ef804 */
[C---:B------:R-:W-:Y:S02]  /*b880*/  PRMT R4, R5.reuse, 0x7773, RZ ;  /* 0x0000777305047816 */ /* 0x040fe400000000ff */
[C---:B------:R-:W-:Y:S02]  /*b890*/  PRMT R12, R5.reuse, 0x7770, RZ ;  /* 0x00007770050c7816 */ /* 0x040fe400000000ff */
[C---:B------:R-:W-:Y:S02]  /*b8a0*/  PRMT R14, R5.reuse, 0x7771, RZ ;  /* 0x00007771050e7816 */ /* 0x040fe400000000ff */
[----:B------:R-:W-:Y:S01]  /*b8b0*/  PRMT R5, R5, 0x7772, RZ ;  /* 0x0000777205057816 */ /* 0x000fe200000000ff */
[----:B------:R-:W-:Y:S01]  /*b8c0*/  IMAD.WIDE.U32 R12, R12, 0x1000000, RZ ;  /* 0x010000000c0c7825 */ /* 0x000fe200078e00ff */
[C---:B------:R-:W-:Y:S02]  /*b8d0*/  PRMT R18, R7.reuse, 0x7770, RZ ;  /* 0x0000777007127816 */ /* 0x040fe400000000ff */
[C---:B------:R-:W-:Y:S01]  /*b8e0*/  PRMT R23, R7.reuse, 0x7772, RZ ;  /* 0x0000777207177816 */ /* 0x040fe200000000ff */
[----:B------:R-:W-:Y:S01]  /*b8f0*/  IMAD.WIDE.U32 R14, R14, 0x10000, RZ ;  /* 0x000100000e0e7825 */ /* 0x000fe200078e00ff */
[----:B------:R-:W-:-:S03]  /*b900*/  PRMT R19, R7, 0x7771, RZ ;  /* 0x0000777107137816 */ /* 0x000fc600000000ff */
[----:B------:R-:W-:Y:S01]  /*b910*/  IMAD.WIDE.U32 R16, R5, 0x100, RZ ;  /* 0x0000010005107825 */ /* 0x000fe200078e00ff */
[----:B------:R-:W-:-:S03]  /*b920*/  PRMT R6, R6, 0x7773, RZ ;  /* 0x0000777306067816 */ /* 0x000fc600000000ff */
[----:B------:R-:W-:Y:S01]  /*b930*/  IMAD.WIDE.U32 R54, R18, 0x1000000, RZ ;  /* 0x0100000012367825 */ /* 0x000fe200078e00ff */
[----:B------:R-:W-:-:S03]  /*b940*/  LOP3.LUT R63, R63, 0xff, R6, 0xf8, !PT ;  /* 0x000000ff3f3f7812 */ /* 0x000fc600078ef806 */
[----:B------:R-:W-:Y:S01]  /*b950*/  IMAD.WIDE.U32 R56, R23, 0x100, RZ ;  /* 0x0000010017387825 */ /* 0x000fe200078e00ff */
[----:B------:R-:W-:-:S03]  /*b960*/  LOP3.LUT R23, R16, R12, R14, 0xfe, !PT ;  /* 0x0000000c10177212 */ /* 0x000fc600078efe0e */
[----:B------:R-:W-:Y:S01]  /*b970*/  IMAD.WIDE.U32 R18, R19, 0x10000, RZ ;  /* 0x0001000013127825 */ /* 0x000fe200078e00ff */
[----:B------:R-:W-:Y:S02]  /*b980*/  LOP3.LUT R23, R23, 0xff, R4, 0xf8, !PT ;  /* 0x000000ff17177812 */ /* 0x000fe400078ef804 */
[----:B------:R-:W-:Y:S02]  /*b990*/  PRMT R7, R7, 0x7773, RZ ;  /* 0x0000777307077816 */ /* 0x000fe400000000ff */
[----:B------:R-:W-:Y:S02]  /*b9a0*/  LOP3.LUT R13, R15, R59, R13, 0xfe, !PT ;  /* 0x0000003b0f0d7212 */ /* 0x000fe400078efe0d */
[----:B------:R-:W-:Y:S02]  /*b9b0*/  LOP3.LUT R4, R56, R54, R18, 0xfe, !PT ;  /* 0x0000003638047212 */ /* 0x000fe400078efe12 */
[----:B------:R-:W-:Y:S02]  /*b9c0*/  LOP3.LUT R63, R19, R63, R55, 0xfe, !PT ;  /* 0x0000003f133f7212 */ /* 0x000fe400078efe37 */
[----:B------:R-:W-:-:S02]  /*b9d0*/  IADD3.X R53, PT, PT, R42, R50, R53, P0, P1 ;  /* 0x000000322a357210 */ /* 0x000fc400007e2435 */
[----:B------:R-:W-:Y:S02]  /*b9e0*/  LOP3.LUT R54, R13, R17, RZ, 0xfc, !PT ;  /* 0x000000110d367212 */ /* 0x000fe400078efcff */
[----:B------:R-:W-:Y:S02]  /*b9f0*/  LOP3.LUT R50, R4, 0xff, R7, 0xf8, !PT ;  /* 0x000000ff04327812 */ /* 0x000fe400078ef807 */
[----:B------:R-:W-:Y:S02]  /*ba00*/  LOP3.LUT R63, R63, R57, RZ, 0xfc, !PT ;  /* 0x000000393f3f7212 */ /* 0x000fe400078efcff */
[C-C-:B------:R-:W-:Y:S02]  /*ba10*/  SHF.L.W.U32.HI R5, R23.reuse, 0xd, R54.reuse ;  /* 0x0000000d17057819 */ /* 0x140fe40000010e36 */
[----:B------:R-:W-:Y:S02]  /*ba20*/  SHF.L.W.U32.HI R6, R54, 0x3, R23 ;  /* 0x0000000336067819 */ /* 0x000fe40000010e17 */
[----:B------:R-:W-:-:S02]  /*ba30*/  SHF.R.U64 R17, R23, 0x6, R54 ;  /* 0x0000000617117819 */ /* 0x000fc40000001236 */
[----:B------:R-:W-:Y:S02]  /*ba40*/  SHF.L.W.U32.HI R4, R54, 0xd, R23 ;  /* 0x0000000d36047819 */ /* 0x000fe40000010e17 */
[--C-:B------:R-:W-:Y:S02]  /*ba50*/  SHF.L.W.U32.HI R7, R23, 0x3, R54.reuse ;  /* 0x0000000317077819 */ /* 0x100fe40000010e36 */
[----:B------:R-:W-:Y:S02]  /*ba60*/  SHF.R.U32.HI R16, RZ, 0x6, R54 ;  /* 0x00000006ff107819 */ /* 0x000fe40000011636 */
[C-C-:B------:R-:W-:Y:S02]  /*ba70*/  SHF.L.W.U32.HI R61, R50.reuse, 0xd, R63.reuse ;  /* 0x0000000d323d7819 */ /* 0x140fe40000010e3f */
[----:B------:R-:W-:Y:S02]  /*ba80*/  SHF.L.W.U32.HI R14, R63, 0x3, R50 ;  /* 0x000000033f0e7819 */ /* 0x000fe40000010e32 */
[----:B------:R-:W-:-:S02]  /*ba90*/  SHF.R.U64 R13, R50, 0x6, R63 ;  /* 0x00000006320d7819 */ /* 0x000fc4000000123f */
[----:B------:R-:W-:Y:S02]  /*baa0*/  SHF.L.W.U32.HI R57, R63, 0xd, R50 ;  /* 0x0000000d3f397819 */ /* 0x000fe40000010e32 */
[--C-:B------:R-:W-:Y:S02]  /*bab0*/  SHF.L.W.U32.HI R12, R50, 0x3, R63.reuse ;  /* 0x00000003320c7819 */ /* 0x100fe40000010e3f */
[----:B------:R-:W-:Y:S02]  /*bac0*/  SHF.R.U32.HI R15, RZ, 0x6, R63 ;  /* 0x00000006ff0f7819 */ /* 0x000fe4000001163f */
[----:B------:R-:W-:Y:S02]  /*bad0*/  LOP3.LUT R17, R17, R5, R6, 0x96, !PT ;  /* 0x0000000511117212 */ /* 0x000fe400078e9606 */
[----:B------:R-:W-:Y:S02]  /*bae0*/  LOP3.LUT R16, R16, R4, R7, 0x96, !PT ;  /* 0x0000000410107212 */ /* 0x000fe400078e9607 */
[----:B------:R-:W-:-:S02]  /*baf0*/  LOP3.LUT R61, R13, R61, R14, 0x96, !PT ;  /* 0x0000003d0d3d7212 */ /* 0x000fc400078e960e */
[----:B------:R-:W-:Y:S02]  /*bb00*/  LOP3.LUT R57, R15, R57, R12, 0x96, !PT ;  /* 0x000000390f397212 */ /* 0x000fe400078e960c */
[C-C-:B------:R-:W-:Y:S02]  /*bb10*/  SHF.L.W.U32.HI R59, R23.reuse, 0x1f, R54.reuse ;  /* 0x0000001f173b7819 */ /* 0x140fe40000010e36 */
[C-C-:B------:R-:W-:Y:S02]  /*bb20*/  SHF.L.W.U32.HI R6, R23.reuse, 0x18, R54.reuse ;  /* 0x0000001817067819 */ /* 0x140fe40000010e36 */
[----:B------:R-:W-:Y:S02]  /*bb30*/  SHF.R.U64 R13, R23, 0x7, R54 ;  /* 0x00000007170d7819 */ /* 0x000fe40000001236 */
[----:B-----5:R-:W-:Y:S02]  /*bb40*/  PRMT R4, R8, 0x7771, RZ ;  /* 0x0000777108047816 */ /* 0x020fe400000000ff */
[----:B------:R-:W-:-:S02]  /*bb50*/  SHF.L.W.U32.HI R56, R50, 0x1f, R63 ;  /* 0x0000001f32387819 */ /* 0x000fc40000010e3f */
[C-C-:B------:R-:W-:Y:S02]  /*bb60*/  SHF.L.W.U32.HI R7, R50.reuse, 0x18, R63.reuse ;  /* 0x0000001832077819 */ /* 0x140fe40000010e3f */
[----:B------:R-:W-:Y:S02]  /*bb70*/  SHF.R.U64 R12, R50, 0x7, R63 ;  /* 0x00000007320c7819 */ /* 0x000fe4000000123f */
[----:B------:R-:W-:Y:S01]  /*bb80*/  LOP3.LUT R59, R13, R59, R6, 0x96, !PT ;  /* 0x0000003b0d3b7212 */ /* 0x000fe200078e9606 */
[----:B------:R-:W-:Y:S01]  /*bb90*/  IMAD.U32 R6, R4, 0x10000, RZ ;  /* 0x0001000004067824 */ /* 0x000fe200078e00ff */
[----:B------:R-:W-:Y:S02]  /*bba0*/  LOP3.LUT R56, R12, R56, R7, 0x96, !PT ;  /* 0x000000380c387212 */ /* 0x000fe400078e9607 */
[C-C-:B------:R-:W-:Y:S02]  /*bbb0*/  SHF.L.W.U32.HI R62, R54.reuse, 0x1f, R23.reuse ;  /* 0x0000001f363e7819 */ /* 0x140fe40000010e17 */
[----:B------:R-:W-:-:S02]  /*bbc0*/  SHF.L.W.U32.HI R5, R54, 0x18, R23 ;  /* 0x0000001836057819 */ /* 0x000fc40000010e17 */
[----:B------:R-:W-:Y:S02]  /*bbd0*/  SHF.R.U32.HI R14, RZ, 0x7, R54 ;  /* 0x00000007ff0e7819 */ /* 0x000fe40000011636 */
[C-C-:B------:R-:W-:Y:S02]  /*bbe0*/  SHF.L.W.U32.HI R55, R63.reuse, 0x1f, R50.reuse ;  /* 0x0000001f3f377819 */ /* 0x140fe40000010e32 */
[----:B------:R-:W-:Y:S02]  /*bbf0*/  SHF.L.W.U32.HI R4, R63, 0x18, R50 ;  /* 0x000000183f047819 */ /* 0x000fe40000010e32 */
[----:B------:R-:W-:Y:S02]  /*bc00*/  SHF.R.U32.HI R7, RZ, 0x7, R63 ;  /* 0x00000007ff077819 */ /* 0x000fe4000001163f */
[----:B------:R-:W-:Y:S02]  /*bc10*/  LOP3.LUT R62, R14, R62, R5, 0x96, !PT ;  /* 0x0000003e0e3e7212 */ /* 0x000fe400078e9605 */
[----:B------:R-:W-:-:S02]  /*bc20*/  LOP3.LUT R55, R7, R55, R4, 0x96, !PT ;  /* 0x0000003707377212 */ /* 0x000fc400078e9604 */
[----:B------:R-:W-:Y:S02]  /*bc30*/  PRMT R5, R8, 0x7770, RZ ;  /* 0x0000777008057816 */ /* 0x000fe400000000ff */
[----:B------:R-:W-:Y:S02]  /*bc40*/  LOP3.LUT R6, R6, 0xff0000, RZ, 0xc0, !PT ;  /* 0x00ff000006067812 */ /* 0x000fe400078ec0ff */
[----:B------:R-:W-:Y:S02]  /*bc50*/  PRMT R4, R10, 0x7771, RZ ;  /* 0x000077710a047816 */ /* 0x000fe400000000ff */
[----:B------:R-:W-:Y:S02]  /*bc60*/  IADD3 R60, P0, PT, R60, R17, RZ ;  /* 0x000000113c3c7210 */ /* 0x000fe40007f1e0ff */
[----:B------:R-:W-:Y:S01]  /*bc70*/  PRMT R67, R6, 0x4210, R5 ;  /* 0x0000421006437816 */ /* 0x000fe20000000005 */
[----:B------:R-:W-:Y:S01]  /*bc80*/  IMAD.U32 R4, R4, 0x10000, RZ ;  /* 0x0001000004047824 */ /* 0x000fe200078e00ff */
[----:B------:R-:W-:Y:S01]  /*bc90*/  PRMT R6, R8, 0x7772, RZ ;  /* 0x0000777208067816 */ /* 0x000fe200000000ff */
[----:B------:R-:W-:Y:S01]  /*bca0*/  IMAD.X R53, R53, 0x1, R16, P0 ;  /* 0x0000000135357824 */ /* 0x000fe200000e0610 */
[----:B------:R-:W-:-:S02]  /*bcb0*/  PRMT R5, R10, 0x7770, RZ ;  /* 0x000077700a057816 */ /* 0x000fc400000000ff */
[----:B------:R-:W-:Y:S01]  /*bcc0*/  LOP3.LUT R4, R4, 0xff0000, RZ, 0xc0, !PT ;  /* 0x00ff000004047812 */ /* 0x000fe200078ec0ff */
[----:B------:R-:W-:Y:S01]  /*bcd0*/  IMAD.SHL.U32 R6, R6, 0x100, RZ ;  /* 0x0000010006067824 */ /* 0x000fe200078e00ff */
[C-C-:B------:R-:W-:Y:S02]  /*bce0*/  SHF.L.W.U32.HI R58, R60.reuse, 0xd, R53.reuse ;  /* 0x0000000d3c3a7819 */ /* 0x140fe40000010e35 */
[----:B------:R-:W-:Y:S02]  /*bcf0*/  SHF.L.W.U32.HI R13, R53, 0x3, R60 ;  /* 0x00000003350d7819 */ /* 0x000fe40000010e3c */
[----:B------:R-:W-:Y:S02]  /*bd00*/  SHF.R.U64 R12, R60, 0x6, R53 ;  /* 0x000000063c0c7819 */ /* 0x000fe40000001235 */
[----:B------:R-:W-:Y:S02]  /*bd10*/  PRMT R19, R4, 0x4210, R5 ;  /* 0x0000421004137816 */ /* 0x000fe40000000005 */
[----:B------:R-:W-:-:S02]  /*bd20*/  LOP3.LUT R58, R12, R58, R13, 0x96, !PT ;  /* 0x0000003a0c3a7212 */ /* 0x000fc400078e960d */
[----:B------:R-:W-:Y:S02]  /*bd30*/  LOP3.LUT R67, R67, 0xff00, R6, 0xf8, !PT ;  /* 0x0000ff0043437812 */ /* 0x000fe400078ef806 */
[----:B------:R-:W-:Y:S02]  /*bd40*/  PRMT R4, R10, 0x7772, RZ ;  /* 0x000077720a047816 */ /* 0x000fe400000000ff */
[----:B------:R-:W-:Y:S02]  /*bd50*/  SHF.L.W.U32.HI R52, R53, 0xd, R60 ;  /* 0x0000000d35347819 */ /* 0x000fe40000010e3c */
[--C-:B------:R-:W-:Y:S02]  /*bd60*/  SHF.L.W.U32.HI R7, R60, 0x3, R53.reuse ;  /* 0x000000033c077819 */ /* 0x100fe40000010e35 */
[----:B------:R-:W-:Y:S02]  /*bd70*/  SHF.R.U32.HI R14, RZ, 0x6, R53 ;  /* 0x00000006ff0e7819 */ /* 0x000fe40000011635 */
[----:B------:R-:W-:-:S02]  /*bd80*/  PRMT R6, R9, 0x7770, RZ ;  /* 0x0000777009067816 */ /* 0x000fc400000000ff */
[C---:B------:R-:W-:Y:S02]  /*bd90*/  PRMT R12, R9.reuse, 0x7771, RZ ;  /* 0x00007771090c7816 */ /* 0x040fe400000000ff */
[----:B------:R-:W-:Y:S01]  /*bda0*/  PRMT R5, R9, 0x7772, RZ ;  /* 0x0000777209057816 */ /* 0x000fe200000000ff */
[----:B------:R-:W-:Y:S01]  /*bdb0*/  IMAD.SHL.U32 R16, R4, 0x100, RZ ;  /* 0x0000010004107824 */ /* 0x000fe200078e00ff */
[----:B------:R-:W-:Y:S01]  /*bdc0*/  LOP3.LUT R52, R14, R52, R7, 0x96, !PT ;  /* 0x000000340e347212 */ /* 0x000fe200078e9607 */
[----:B------:R-:W-:Y:S01]  /*bdd0*/  IMAD.WIDE.U32 R6, R6, 0x1000000, RZ ;  /* 0x0100000006067825 */ /* 0x000fe200078e00ff */
[C-C-:B------:R-:W-:Y:S02]  /*bde0*/  SHF.L.W.U32.HI R65, R60.reuse, 0x1f, R53.reuse ;  /* 0x0000001f3c417819 */ /* 0x140fe40000010e35 */
[--C-:B------:R-:W-:Y:S01]  /*bdf0*/  SHF.L.W.U32.HI R14, R60, 0x18, R53.reuse ;  /* 0x000000183c0e7819 */ /* 0x100fe20000010e35 */
[----:B------:R-:W-:Y:S01]  /*be00*/  IMAD.WIDE.U32 R12, R12, 0x10000, RZ ;  /* 0x000100000c0c7825 */ /* 0x000fe200078e00ff */
[----:B------:R-:W-:-:S03]  /*be10*/  SHF.R.U64 R17, R60, 0x7, R53 ;  /* 0x000000073c117819 */ /* 0x000fc60000001235 */
[----:B------:R-:W-:Y:S01]  /*be20*/  IMAD.WIDE.U32 R4, R5, 0x100, RZ ;  /* 0x0000010005047825 */ /* 0x000fe200078e00ff */
[----:B------:R-:W-:Y:S02]  /*be30*/  LOP3.LUT R65, R17, R65, R14, 0x96, !PT ;  /* 0x0000004111417212 */ /* 0x000fe400078e960e */
[C-C-:B------:R-:W-:Y:S02]  /*be40*/  SHF.L.W.U32.HI R64, R53.reuse, 0x1f, R60.reuse ;  /* 0x0000001f35407819 */ /* 0x140fe40000010e3c */
[----:B------:R-:W-:Y:S02]  /*be50*/  SHF.L.W.U32.HI R15, R53, 0x18, R60 ;  /* 0x00000018350f7819 */ /* 0x000fe40000010e3c */
[----:B------:R-:W-:Y:S02]  /*be60*/  SHF.R.U32.HI R18, RZ, 0x7, R53 ;  /* 0x00000007ff127819 */ /* 0x000fe40000011635 */
[----:B------:R-:W-:Y:S02]  /*be70*/  LOP3.LUT R17, R4, R6, R12, 0xfe, !PT ;  /* 0x0000000604117212 */ /* 0x000fe400078efe0c */
[----:B------:R-:W-:-:S02]  /*be80*/  PRMT R66, R9, 0x7773, RZ ;  /* 0x0000777309427816 */ /* 0x000fc400000000ff */
[----:B------:R-:W-:Y:S02]  /*be90*/  LOP3.LUT R64, R18, R64, R15, 0x96, !PT ;  /* 0x0000004012407212 */ /* 0x000fe400078e960f */
[----:B------:R-:W-:Y:S02]  /*bea0*/  LOP3.LUT R15, R19, 0xff00, R16, 0xf8, !PT ;  /* 0x0000ff00130f7812 */ /* 0x000fe400078ef810 */
[----:B------:R-:W-:Y:S02]  /*beb0*/  LOP3.LUT R66, R17, 0xff, R66, 0xf8, !PT ;  /* 0x000000ff11427812 */ /* 0x000fe400078ef842 */
[----:B------:R-:W4:Y:S01]  /*bec0*/  LDL.128 R16, [R1+0x140] ;  /* 0x0001400001107983 */ /* 0x000f220000100c00 */
[----:B------:R-:W-:Y:S02]  /*bed0*/  PRMT R8, R8, 0x7773, RZ ;  /* 0x0000777308087816 */ /* 0x000fe400000000ff */
[----:B------:R-:W-:Y:S02]  /*bee0*/  PRMT R12, R11, 0x7771, RZ ;  /* 0x000077710b0c7816 */ /* 0x000fe400000000ff */
[----:B------:R-:W-:-:S02]  /*bef0*/  LOP3.LUT R67, R67, 0xff, R8, 0xf8, !PT ;  /* 0x000000ff43437812 */ /* 0x000fc400078ef808 */
[----:B------:R-:W-:Y:S02]  /*bf00*/  PRMT R8, R11, 0x7770, RZ ;  /* 0x000077700b087816 */ /* 0x000fe400000000ff */
[----:B------:R-:W-:Y:S02]  /*bf10*/  PRMT R10, R10, 0x7773, RZ ;  /* 0x000077730a0a7816 */ /* 0x000fe400000000ff */
[----:B------:R-:W-:Y:S01]  /*bf20*/  LOP3.LUT R67, R13, R67, R7, 0xfe, !PT ;  /* 0x000000430d437212 */ /* 0x000fe200078efe07 */
[----:B------:R-:W-:Y:S01]  /*bf30*/  IMAD.WIDE.U32 R8, R8, 0x1000000, RZ ;  /* 0x0100000008087825 */ /* 0x000fe200078e00ff */
[----:B------:R-:W-:Y:S02]  /*bf40*/  PRMT R6, R11, 0x7772, RZ ;  /* 0x000077720b067816 */ /* 0x000fe400000000ff */
[----:B------:R-:W-:Y:S01]  /*bf50*/  LOP3.LUT R15, R15, 0xff, R10, 0xf8, !PT ;  /* 0x000000ff0f0f7812 */ /* 0x000fe200078ef80a */
[----:B------:R-:W-:Y:S01]  /*bf60*/  IMAD.WIDE.U32 R12, R12, 0x10000, RZ ;  /* 0x000100000c0c7825 */ /* 0x000fe200078e00ff */
[----:B------:R-:W-:-:S02]  /*bf70*/  LOP3.LUT R67, R67, R5, RZ, 0xfc, !PT ;  /* 0x0000000543437212 */ /* 0x000fc400078efcff */
[----:B------:R-:W-:Y:S01]  /*bf80*/  IADD3 R10, P0, PT, R71, R66, RZ ;  /* 0x00000042470a7210 */ /* 0x000fe20007f1e0ff */
[----:B------:R-:W-:Y:S01]  /*bf90*/  IMAD.WIDE.U32 R6, R6, 0x100, RZ ;  /* 0x0000010006067825 */ /* 0x000fe200078e00ff */
[----:B------:R-:W-:Y:S02]  /*bfa0*/  LOP3.LUT R13, R13, R15, R9, 0xfe, !PT ;  /* 0x0000000f0d0d7212 */ /* 0x000fe400078efe09 */
[--C-:B------:R-:W-:Y:S01]  /*bfb0*/  SHF.L.W.U32.HI R74, R66, 0x1f, R67.reuse ;  /* 0x0000001f424a7819 */ /* 0x100fe20000010e43 */
[--C-:B------:R-:W-:Y:S01]  /*bfc0*/  IMAD.X R76, R76, 0x1, R67.reuse, P0 ;  /* 0x000000014c4c7824 */ /* 0x100fe200000e0643 */
[C-C-:B------:R-:W-:Y:S02]  /*bfd0*/  SHF.L.W.U32.HI R5, R66.reuse, 0x18, R67.reuse ;  /* 0x0000001842057819 */ /* 0x140fe40000010e43 */
[----:B------:R-:W-:Y:S02]  /*bfe0*/  SHF.R.U64 R4, R66, 0x7, R67 ;  /* 0x0000000742047819 */ /* 0x000fe40000001243 */
[----:B------:R-:W-:-:S02]  /*bff0*/  LOP3.LUT R9, R51, 0xf3bcc908, R38, 0xe8, !PT ;  /* 0xf3bcc90833097812 */ /* 0x000fc400078ee826 */
[----:B------:R-:W-:Y:S02]  /*c000*/  IADD3 R87, P0, PT, R10, -0x4ff6eca6, RZ ;  /* 0xb009135a0a577810 */ /* 0x000fe40007f1e0ff */
[----:B------:R-:W-:Y:S02]  /*c010*/  PRMT R70, R11, 0x7773, RZ ;  /* 0x000077730b467816 */ /* 0x000fe400000000ff */
[----:B------:R-:W-:Y:S02]  /*c020*/  LOP3.LUT R11, R6, R8, R12, 0xfe, !PT ;  /* 0x00000008060b7212 */ /* 0x000fe400078efe0c */
[----:B------:R-:W-:Y:S02]  /*c030*/  LOP3.LUT R74, R4, R74, R5, 0x96, !PT ;  /* 0x0000004a044a7212 */ /* 0x000fe400078e9605 */
[----:B------:R-:W-:Y:S02]  /*c040*/  IADD3 R68, P1, P2, R10, R68, R9 ;  /* 0x000000440a447210 */ /* 0x000fe40007a3e009 */
[----:B------:R-:W-:-:S02]  /*c050*/  SHF.L.W.U32.HI R79, R67, 0x1f, R66 ;  /* 0x0000001f434f7819 */ /* 0x000fc40000010e42 */
[----:B------:R-:W-:Y:S02]  /*c060*/  SHF.L.W.U32.HI R4, R67, 0x18, R66 ;  /* 0x0000001843047819 */ /* 0x000fe40000010e42 */
[----:B------:R-:W-:Y:S02]  /*c070*/  SHF.R.U32.HI R6, RZ, 0x7, R67 ;  /* 0x00000007ff067819 */ /* 0x000fe40000011643 */
[----:B------:R-:W-:Y:S02]  /*c080*/  LOP3.LUT R5, R48, 0x6a09e667, R3, 0xe8, !PT ;  /* 0x6a09e66730057812 */ /* 0x000fe400078ee803 */
[----:B------:R-:W-:Y:S02]  /*c090*/  IADD3.X R84, PT, PT, R76, 0x566d1711, RZ, P0, !PT ;  /* 0x566d17114c547810 */ /* 0x000fe400007fe4ff */
[----:B------:R-:W-:Y:S02]  /*c0a0*/  LOP3.LUT R79, R6, R79, R4, 0x96, !PT ;  /* 0x0000004f064f7212 */ /* 0x000fe400078e9604 */
[----:B------:R-:W-:-:S02]  /*c0b0*/  IADD3.X R72, PT, PT, R76, R72, R5, P1, P2 ;  /* 0x000000484c487210 */ /* 0x000fc40000fe4405 */
[----:B------:R-:W-:Y:S02]  /*c0c0*/  IADD3 R10, P3, PT, -R10, 0x4ff6eca5, RZ ;  /* 0x4ff6eca50a0a7810 */ /* 0x000fe40007f7e1ff */
[C---:B------:R-:W-:Y:S02]  /*c0d0*/  LOP3.LUT R12, R87.reuse, R46, RZ, 0xc0, !PT ;  /* 0x0000002e570c7212 */ /* 0x040fe400078ec0ff */
[C-C-:B------:R-:W-:Y:S02]  /*c0e0*/  SHF.L.W.U32.HI R5, R87.reuse, 0x12, R84.reuse ;  /* 0x0000001257057819 */ /* 0x140fe40000010e54 */
[----:B------:R-:W-:Y:S02]  /*c0f0*/  SHF.L.W.U32.HI R6, R87, 0xe, R84 ;  /* 0x0000000e57067819 */ /* 0x000fe40000010e54 */
[----:B------:R-:W-:Y:S02]  /*c100*/  SHF.L.W.U32.HI R9, R84, 0x17, R87 ;  /* 0x0000001754097819 */ /* 0x000fe40000010e57 */
[----:B------:R-:W-:-:S02]  /*c110*/  LOP3.LUT R70, R11, 0xff, R70, 0xf8, !PT ;  /* 0x000000ff0b467812 */ /* 0x000fc400078ef846 */
[----:B------:R-:W-:Y:S02]  /*c120*/  LOP3.LUT R71, R13, R7, RZ, 0xfc, !PT ;  /* 0x000000070d477212 */ /* 0x000fe400078efcff */
[----:B------:R-:W-:Y:S02]  /*c130*/  IADD3 R68, P0, PT, R68, 0x2b3e6c1f, RZ ;  /* 0x2b3e6c1f44447810 */ /* 0x000fe40007f1e0ff */
[----:B------:R-:W-:Y:S02]  /*c140*/  IADD3.X R11, PT, PT, ~R76, -0x566d1712, RZ, P3, !PT ;  /* 0xa992e8ee4c0b7810 */ /* 0x000fe40001ffe5ff */
[C-C-:B------:R-:W-:Y:S02]  /*c150*/  SHF.L.W.U32.HI R4, R84.reuse, 0x12, R87.reuse ;  /* 0x0000001254047819 */ /* 0x140fe40000010e57 */
[----:B------:R-:W-:Y:S02]  /*c160*/  SHF.L.W.U32.HI R7, R84, 0xe, R87 ;  /* 0x0000000e54077819 */ /* 0x000fe40000010e57 */
[----:B------:R-:W-:-:S02]  /*c170*/  SHF.L.W.U32.HI R8, R87, 0x17, R84 ;  /* 0x0000001757087819 */ /* 0x000fc40000010e54 */
[----:B------:R-:W-:Y:S02]  /*c180*/  LOP3.LUT R13, R84, R49, RZ, 0xc0, !PT ;  /* 0x00000031540d7212 */ /* 0x000fe400078ec0ff */
[----:B------:R-:W-:Y:S02]  /*c190*/  LOP3.LUT R10, R12, R69, R10, 0xf8, !PT ;  /* 0x000000450c0a7212 */ /* 0x000fe400078ef80a */
[----:B------:R-:W-:Y:S02]  /*c1a0*/  LOP3.LUT R9, R9, R5, R6, 0x96, !PT ;  /* 0x0000000509097212 */ /* 0x000fe400078e9606 */
[----:B------:R-:W-:Y:S02]  /*c1b0*/  IADD3.X R73, PT, PT, R72, -0x64fa9774, RZ, P0, !PT ;  /* 0x9b05688c48497810 */ /* 0x000fe400007fe4ff */
[----:B------:R-:W-:Y:S02]  /*c1c0*/  LOP3.LUT R12, R8, R4, R7, 0x96, !PT ;  /* 0x00000004080c7212 */ /* 0x000fe400078e9607 */
[----:B------:R-:W-:-:S02]  /*c1d0*/  LOP3.LUT R11, R13, R82, R11, 0xf8, !PT ;  /* 0x000000520d0b7212 */ /* 0x000fc400078ef80b */
[----:B------:R-:W-:Y:S02]  /*c1e0*/  IADD3 R9, P0, P1, R10, UR6, R9 ;  /* 0x000000060a097c10 */ /* 0x000fe4000f91e009 */
[C-C-:B------:R-:W-:Y:S02]  /*c1f0*/  SHF.L.W.U32.HI R75, R70.reuse, 0x1f, R71.reuse ;  /* 0x0000001f464b7819 */ /* 0x140fe40000010e47 */
[C-C-:B------:R-:W-:Y:S02]  /*c200*/  SHF.L.W.U32.HI R4, R70.reuse, 0x18, R71.reuse ;  /* 0x0000001846047819 */ /* 0x140fe40000010e47 */
[----:B------:R-:W-:Y:S02]  /*c210*/  SHF.R.U64 R13, R70, 0x7, R71 ;  /* 0x00000007460d7819 */ /* 0x000fe40000001247 */
[C-C-:B------:R-:W-:Y:S02]  /*c220*/  SHF.L.W.U32.HI R76, R71.reuse, 0x1f, R70.reuse ;  /* 0x0000001f474c7819 */ /* 0x140fe40000010e46 */
[----:B------:R-:W-:-:S02]  /*c230*/  SHF.L.W.U32.HI R5, R71, 0x18, R70 ;  /* 0x0000001847057819 */ /* 0x000fc40000010e46 */
[----:B------:R-:W-:Y:S02]  /*c240*/  SHF.R.U32.HI R14, RZ, 0x7, R71 ;  /* 0x00000007ff0e7819 */ /* 0x000fe40000011647 */
[----:B------:R-:W-:Y:S02]  /*c250*/  SHF.L.W.U32.HI R6, R68, 0x4, R73 ;  /* 0x0000000444067819 */ /* 0x000fe40000010e49 */
[C-C-:B------:R-:W-:Y:S02]  /*c260*/  SHF.L.W.U32.HI R7, R73.reuse, 0x1e, R68.reuse ;  /* 0x0000001e49077819 */ /* 0x140fe40000010e44 */
[----:B------:R-:W-:Y:S02]  /*c270*/  SHF.L.W.U32.HI R8, R73, 0x19, R68 ;  /* 0x0000001949087819 */ /* 0x000fe40000010e44 */
[----:B------:R-:W-:Y:S01]  /*c280*/  IADD3.X R10, PT, PT, R11, UR7, R12, P0, P1 ;  /* 0x000000070b0a7c10 */ /* 0x000fe200087e240c */
[----:B------:R-:W0:Y:S01]  /*c290*/  LDCU.128 UR4, c[0x3][0x5820] ;  /* 0x00cb0400ff0477ac */ /* 0x000e220008000c00 */
[----:B------:R-:W-:-:S02]  /*c2a0*/  IADD3 R9, P0, PT, R9, R70, RZ ;  /* 0x0000004609097210 */ /* 0x000fc40007f1e0ff */
[----:B------:R-:W-:Y:S02]  /*c2b0*/  LOP3.LUT R75, R13, R75, R4, 0x96, !PT ;  /* 0x0000004b0d4b7212 */ /* 0x000fe400078e9604 */
[----:B------:R-:W-:Y:S02]  /*c2c0*/  LOP3.LUT R76, R14, R76, R5, 0x96, !PT ;  /* 0x0000004c0e4c7212 */ /* 0x000fe400078e9605 */
[----:B------:R-:W-:Y:S01]  /*c2d0*/  LOP3.LUT R8, R8, R6, R7, 0x96, !PT ;  /* 0x0000000608087212 */ /* 0x000fe200078e9607 */
[----:B------:R-:W-:Y:S01]  /*c2e0*/  IMAD.X R10, R10, 0x1, R71, P0 ;  /* 0x000000010a0a7824 */ /* 0x000fe200000e0647 */
[----:B------:R-:W-:Y:S02]  /*c2f0*/  SHF.L.W.U32.HI R4, R73, 0x4, R68 ;  /* 0x0000000449047819 */ /* 0x000fe40000010e44 */
[C-C-:B------:R-:W-:Y:S02]  /*c300*/  SHF.L.W.U32.HI R5, R68.reuse, 0x1e, R73.reuse ;  /* 0x0000001e44057819 */ /* 0x140fe40000010e49 */
[----:B------:R-:W-:-:S02]  /*c310*/  SHF.L.W.U32.HI R6, R68, 0x19, R73 ;  /* 0x0000001944067819 */ /* 0x000fc40000010e49 */
[C---:B------:R-:W-:Y:S02]  /*c320*/  IADD3 R72, P2, PT, R9.reuse, -0x5e5cb427, RZ ;  /* 0xa1a34bd909487810 */ /* 0x040fe40007f5e0ff */
[----:B------:R-:W-:Y:S02]  /*c330*/  LOP3.LUT R11, R38, R51, R68, 0xe8, !PT ;  /* 0x00000033260b7212 */ /* 0x000fe400078ee844 */
[----:B------:R-:W-:Y:S02]  /*c340*/  LOP3.LUT R13, R6, R4, R5, 0x96, !PT ;  /* 0x00000004060d7212 */ /* 0x000fe400078e9605 */
[----:B--2---:R-:W-:Y:S02]  /*c350*/  PRMT R4, R28, 0x7771, RZ ;  /* 0x000077711c047816 */ /* 0x004fe400000000ff */
[----:B------:R-:W-:Y:S02]  /*c360*/  IADD3.X R77, PT, PT, R10, -0x44e7c719, RZ, P2, !PT ;  /* 0xbb1838e70a4d7810 */ /* 0x000fe400017fe4ff */
[C---:B------:R-:W-:Y:S01]  /*c370*/  IADD3 R11, P0, P1, R9.reuse, R8, R11 ;  /* 0x00000008090b7210 */ /* 0x040fe2000791e00b */
[----:B------:R-:W-:Y:S01]  /*c380*/  IMAD.U32 R8, R4, 0x10000, RZ ;  /* 0x0001000004087824 */ /* 0x000fe200078e00ff */
[----:B------:R-:W-:-:S02]  /*c390*/  IADD3 R9, P2, PT, -R9, 0x5e5cb426, RZ ;  /* 0x5e5cb42609097810 */ /* 0x000fc40007f5e1ff */
[C---:B------:R-:W-:Y:S02]  /*c3a0*/  LOP3.LUT R92, R72.reuse, R87, RZ, 0xc0, !PT ;  /* 0x00000057485c7212 */ /* 0x040fe400078ec0ff */
[C-C-:B------:R-:W-:Y:S02]  /*c3b0*/  SHF.L.W.U32.HI R5, R72.reuse, 0x12, R77.reuse ;  /* 0x0000001248057819 */ /* 0x140fe40000010e4d */
[----:B------:R-:W-:Y:S02]  /*c3c0*/  SHF.L.W.U32.HI R6, R72, 0xe, R77 ;  /* 0x0000000e48067819 */ /* 0x000fe40000010e4d */
[----:B------:R-:W-:Y:S02]  /*c3d0*/  SHF.L.W.U32.HI R7, R77, 0x17, R72 ;  /* 0x000000174d077819 */ /* 0x000fe40000010e48 */
[----:B------:R-:W-:Y:S02]  /*c3e0*/  LOP3.LUT R92, R92, R46, R9, 0xf8, !PT ;  /* 0x0000002e5c5c7212 */ /* 0x000fe400078ef809 */
[----:B------:R-:W-:-:S02]  /*c3f0*/  PRMT R4, R28, 0x7772, RZ ;  /* 0x000077721c047816 */ /* 0x000fc400000000ff */
[----:B------:R-:W-:Y:S02]  /*c400*/  LOP3.LUT R9, R7, R5, R6, 0x96, !PT ;  /* 0x0000000507097212 */ /* 0x000fe400078e9606 */
[----:B------:R-:W-:Y:S02]  /*c410*/  PRMT R5, R28, 0x7770, RZ ;  /* 0x000077701c057816 */ /* 0x000fe400000000ff */
[----:B------:R-:W-:Y:S01]  /*c420*/  LOP3.LUT R14, R8, 0xff0000, RZ, 0xc0, !PT ;  /* 0x00ff0000080e7812 */ /* 0x000fe200078ec0ff */
[----:B------:R-:W-:Y:S01]  /*c430*/  IMAD.SHL.U32 R4, R4, 0x100, RZ ;  /* 0x0000010004047824 */ /* 0x000fe200078e00ff */
[----:B------:R-:W-:Y:S02]  /*c440*/  LOP3.LUT R12, R3, R48, R73, 0xe8, !PT ;  /* 0x00000030030c7212 */ /* 0x000fe400078ee849 */
[C-C-:B------:R-:W-:Y:S02]  /*c450*/  SHF.L.W.U32.HI R6, R77.reuse, 0x12, R72.reuse ;  /* 0x000000124d067819 */ /* 0x140fe40000010e48 */
[----:B------:R-:W-:-:S02]  /*c460*/  SHF.L.W.U32.HI R7, R77, 0xe, R72 ;  /* 0x0000000e4d077819 */ /* 0x000fc40000010e48 */
[----:B------:R-:W-:Y:S02]  /*c470*/  SHF.L.W.U32.HI R8, R72, 0x17, R77 ;  /* 0x0000001748087819 */ /* 0x000fe40000010e4d */
[----:B------:R-:W-:Y:S02]  /*c480*/  PRMT R5, R14, 0x4210, R5 ;  /* 0x000042100e057816 */ /* 0x000fe40000000005 */
[----:B------:R-:W-:Y:S02]  /*c490*/  IADD3.X R12, PT, PT, R10, R13, R12, P0, P1 ;  /* 0x0000000d0a0c7210 */ /* 0x000fe400007e240c */
[----:B------:R-:W-:Y:S02]  /*c4a0*/  LOP3.LUT R13, R8, R6, R7, 0x96, !PT ;  /* 0x00000006080d7212 */ /* 0x000fe400078e9607 */
[----:B------:R-:W-:Y:S02]  /*c4b0*/  LOP3.LUT R83, R5, 0xff00, R4, 0xf8, !PT ;  /* 0x0000ff0005537812 */ /* 0x000fe400078ef804 */
[----:B------:R-:W-:-:S02]  /*c4c0*/  IADD3.X R10, PT, PT, ~R10, 0x44e7c718, RZ, P2, !PT ;  /* 0x44e7c7180a0a7810 */ /* 0x000fc400017fe5ff */
[C---:B------:R-:W-:Y:S02]  /*c4d0*/  PRMT R4, R29.reuse, 0x7770, RZ ;  /* 0x000077701d047816 */ /* 0x040fe400000000ff */
[C---:B------:R-:W-:Y:S02]  /*c4e0*/  PRMT R6, R29.reuse, 0x7771, RZ ;  /* 0x000077711d067816 */ /* 0x040fe400000000ff */
[----:B------:R-:W-:Y:S02]  /*c4f0*/  PRMT R14, R29, 0x7772, RZ ;  /* 0x000077721d0e7816 */ /* 0x000fe400000000ff */
[----:B------:R-:W-:Y:S02]  /*c500*/  LOP3.LUT R81, R77, R84, RZ, 0xc0, !PT ;  /* 0x000000544d517212 */ /* 0x000fe400078ec0ff */
[----:B------:R-:W-:Y:S02]  /*c510*/  IADD3 R92, P1, P2, R9, R92, R69 ;  /* 0x0000005c095c7210 */ /* 0x000fe40007a3e045 */
[----:B------:R-:W-:Y:S01]  /*c520*/  IADD3 R69, P0, PT, R11, -0x52197d2f, RZ ;  /* 0xade682d10b457810 */ /* 0x000fe20007f1e0ff */
[----:B------:R-:W-:Y:S01]  /*c530*/  IMAD.WIDE.U32 R4, R4, 0x1000000, RZ ;  /* 0x0100000004047825 */ /* 0x000fe200078e00ff */
[----:B------:R-:W-:-:S02]  /*c540*/  LOP3.LUT R81, R81, R49, R10, 0xf8, !PT ;  /* 0x0000003151517212 */ /* 0x000fc400078ef80a */
[----:B------:R-:W-:Y:S01]  /*c550*/  PRMT R8, R28, 0x7773, RZ ;  /* 0x000077731c087816 */ /* 0x000fe200000000ff */
[----:B------:R-:W-:Y:S01]  /*c560*/  IMAD.WIDE.U32 R6, R6, 0x10000, RZ ;  /* 0x0001000006067825 */ /* 0x000fe200078e00ff */
[----:B------:R-:W-:-:S03]  /*c570*/  IADD3.X R28, PT, PT, R12, 0x510e527f, RZ, P0, !PT ;  /* 0x510e527f0c1c7810 */ /* 0x000fc600007fe4ff */
[----:B------:R-:W-:Y:S01]  /*c580*/  IMAD.WIDE.U32 R14, R14, 0x100, RZ ;  /* 0x000001000e0e7825 */ /* 0x000fe200078e00ff */
[----:B------:R-:W-:Y:S02]  /*c590*/  IADD3.X R81, PT, PT, R13, R81, R82, P1, P2 ;  /* 0x000000510d517210 */ /* 0x000fe40000fe4452 */
[C-C-:B------:R-:W-:Y:S02]  /*c5a0*/  SHF.L.W.U32.HI R78, R69.reuse, 0x4, R28.reuse ;  /* 0x00000004454e7819 */ /* 0x140fe40000010e1c */
[C-C-:B------:R-:W-:Y:S02]  /*c5b0*/  SHF.L.W.U32.HI R11, R28.reuse, 0x1e, R69.reuse ;  /* 0x0000001e1c0b7819 */ /* 0x140fe40000010e45 */
[C-C-:B------:R-:W-:Y:S02]  /*c5c0*/  SHF.L.W.U32.HI R12, R28.reuse, 0x19, R69.reuse ;  /* 0x000000191c0c7819 */ /* 0x140fe40000010e45 */
[----:B------:R-:W-:Y:S02]  /*c5d0*/  SHF.L.W.U32.HI R80, R28, 0x4, R69 ;  /* 0x000000041c507819 */ /* 0x000fe40000010e45 */
[----:B------:R-:W-:-:S02]  /*c5e0*/  SHF.L.W.U32.HI R9, R69, 0x1e, R28 ;  /* 0x0000001e45097819 */ /* 0x000fc40000010e1c */
[----:B------:R-:W-:Y:S02]  /*c5f0*/  SHF.L.W.U32.HI R10, R69, 0x19, R28 ;  /* 0x00000019450a7819 */ /* 0x000fe40000010e1c */
[----:B------:R-:W-:Y:S02]  /*c600*/  LOP3.LUT R82, R14, R4, R6, 0xfe, !PT ;  /* 0x000000040e527212 */ /* 0x000fe400078efe06 */
[----:B------:R-:W-:Y:S02]  /*c610*/  PRMT R14, R30, 0x7771, RZ ;  /* 0x000077711e0e7816 */ /* 0x000fe400000000ff */
[----:B------:R-:W-:Y:S02]  /*c620*/  LOP3.LUT R78, R12, R78, R11, 0x96, !PT ;  /* 0x0000004e0c4e7212 */ /* 0x000fe400078e960b */
[----:B------:R-:W-:Y:S02]  /*c630*/  LOP3.LUT R83, R83, 0xff, R8, 0xf8, !PT ;  /* 0x000000ff53537812 */ /* 0x000fe400078ef808 */
[----:B------:R-:W-:-:S02]  /*c640*/  LOP3.LUT R80, R10, R80, R9, 0x96, !PT ;  /* 0x000000500a507212 */ /* 0x000fc400078e9609 */
[C---:B------:R-:W-:Y:S02]  /*c650*/  PRMT R10, R24.reuse, 0x7771, RZ ;  /* 0x00007771180a7816 */ /* 0x040fe400000000ff */
[C---:B------:R-:W-:Y:S02]  /*c660*/  PRMT R11, R24.reuse, 0x7770, RZ ;  /* 0x00007770180b7816 */ /* 0x040fe400000000ff */
[C---:B------:R-:W-:Y:S02]  /*c670*/  PRMT R6, R24.reuse, 0x7772, RZ ;  /* 0x0000777218067816 */ /* 0x040fe400000000ff */
[----:B------:R-:W-:Y:S01]  /*c680*/  PRMT R4, R24, 0x7773, RZ ;  /* 0x0000777318047816 */ /* 0x000fe200000000ff */
[----:B------:R-:W-:Y:S01]  /*c690*/  IMAD.U32 R24, R14, 0x10000, RZ ;  /* 0x000100000e187824 */ /* 0x000fe200078e00ff */
[----:B------:R-:W-:Y:S02]  /*c6a0*/  PRMT R29, R29, 0x7773, RZ ;  /* 0x000077731d1d7816 */ /* 0x000fe400000000ff */
[----:B------:R-:W-:-:S02]  /*c6b0*/  LOP3.LUT R83, R7, R83, R5, 0xfe, !PT ;  /* 0x0000005307537212 */ /* 0x000fc400078efe05 */
[----:B------:R-:W-:Y:S02]  /*c6c0*/  LOP3.LUT R29, R82, 0xff, R29, 0xf8, !PT ;  /* 0x000000ff521d7812 */ /* 0x000fe400078ef81d */
[----:B------:R-:W-:Y:S02]  /*c6d0*/  PRMT R14, R30, 0x7770, RZ ;  /* 0x000077701e0e7816 */ /* 0x000fe400000000ff */
[----:B------:R-:W-:Y:S02]  /*c6e0*/  LOP3.LUT R97, R24, 0xff0000, RZ, 0xc0, !PT ;  /* 0x00ff000018617812 */ /* 0x000fe400078ec0ff */
[----:B------:R-:W-:Y:S02]  /*c6f0*/  LOP3.LUT R82, R83, R15, RZ, 0xfc, !PT ;  /* 0x0000000f53527212 */ /* 0x000fe400078efcff */
[----:B------:R-:W-:Y:S02]  /*c700*/  PRMT R8, R26, 0x7771, RZ ;  /* 0x000077711a087816 */ /* 0x000fe400000000ff */
[----:B0-----:R-:W-:-:S02]  /*c710*/  IADD3 R83, P0, P1, R29, UR4, R92 ;  /* 0x000000041d537c10 */ /* 0x001fc4000f91e05c */
[----:B------:R-:W-:Y:S02]  /*c720*/  PRMT R97, R97, 0x4210, R14 ;  /* 0x0000421061617816 */ /* 0x000fe4000000000e */
[----:B------:R-:W-:Y:S01]  /*c730*/  PRMT R14, R30, 0x7772, RZ ;  /* 0x000077721e0e7816 */ /* 0x000fe200000000ff */
[----:B------:R-:W-:Y:S01]  /*c740*/  IMAD.U32 R10, R10, 0x10000, RZ ;  /* 0x000100000a0a7824 */ /* 0x000fe200078e00ff */
[----:B------:R-:W-:Y:S01]  /*c750*/  IADD3.X R81, PT, PT, R82, UR5, R81, P0, P1 ;  /* 0x0000000552517c10 */ /* 0x000fe200087e2451 */
[----:B------:R-:W-:Y:S01]  /*c760*/  IMAD.U32 R8, R8, 0x10000, RZ ;  /* 0x0001000008087824 */ /* 0x000fe200078e00ff */
[----:B------:R-:W-:Y:S01]  /*c770*/  IADD3 R51, P0, PT, R83, R51, RZ ;  /* 0x0000003353337210 */ /* 0x000fe20007f1e0ff */
[----:B------:R-:W-:Y:S01]  /*c780*/  IMAD.SHL.U32 R14, R14, 0x100, RZ ;  /* 0x000001000e0e7824 */ /* 0x000fe200078e00ff */
[----:B------:R-:W-:Y:S02]  /*c790*/  PRMT R9, R26, 0x7770, RZ ;  /* 0x000077701a097816 */ /* 0x000fe400000000ff */
[----:B------:R-:W-:Y:S01]  /*c7a0*/  LOP3.LUT R10, R10, 0xff0000, RZ, 0xc0, !PT ;  /* 0x00ff00000a0a7812 */ /* 0x000fe200078ec0ff */
[----:B------:R-:W-:Y:S01]  /*c7b0*/  IMAD.X R48, R81, 0x1, R48, P0 ;  /* 0x0000000151307824 */ /* 0x000fe200000e0630 */
[----:B------:R-:W-:-:S02]  /*c7c0*/  LOP3.LUT R8, R8, 0xff0000, RZ, 0xc0, !PT ;  /* 0x00ff000008087812 */ /* 0x000fc400078ec0ff */
[C---:B------:R-:W-:Y:S02]  /*c7d0*/  PRMT R7, R26.reuse, 0x7772, RZ ;  /* 0x000077721a077816 */ /* 0x040fe400000000ff */
[----:B------:R-:W-:Y:S02]  /*c7e0*/  PRMT R5, R26, 0x7773, RZ ;  /* 0x000077731a057816 */ /* 0x000fe400000000ff */
[----:B------:R-:W-:Y:S02]  /*c7f0*/  LOP3.LUT R97, R97, 0xff00, R14, 0xf8, !PT ;  /* 0x0000ff0061617812 */ /* 0x000fe400078ef80e */
[----:B------:R-:W-:Y:S02]  /*c800*/  PRMT R91, R10, 0x4210, R11 ;  /* 0x000042100a5b7816 */ /* 0x000fe4000000000b */
[----:B------:R-:W-:Y:S02]  /*c810*/  PRMT R92, R8, 0x4210, R9 ;  /* 0x00004210085c7816 */ /* 0x000fe40000000009 */
[----:B------:R-:W-:-:S02]  /*c820*/  PRMT R14, R31, 0x7770, RZ ;  /* 0x000077701f0e7816 */ /* 0x000fc400000000ff */
[C---:B------:R-:W-:Y:S02]  /*c830*/  PRMT R24, R31.reuse, 0x7771, RZ ;  /* 0x000077711f187816 */ /* 0x040fe400000000ff */
[----:B------:R-:W-:Y:S02]  /*c840*/  PRMT R26, R31, 0x7772, RZ ;  /* 0x000077721f1a7816 */ /* 0x000fe400000000ff */
[C---:B------:R-:W-:Y:S02]  /*c850*/  PRMT R12, R27.reuse, 0x7770, RZ ;  /* 0x000077701b0c7816 */ /* 0x040fe400000000ff */
[----:B------:R-:W-:Y:S02]  /*c860*/  PRMT R13, R27, 0x7771, RZ ;  /* 0x000077711b0d7816 */ /* 0x000fe400000000ff */
[C-C-:B------:R-:W-:Y:S02]  /*c870*/  SHF.L.W.U32.HI R8, R51.reuse, 0x12, R48.reuse ;  /* 0x0000001233087819 */ /* 0x140fe40000010e30 */
[----:B------:R-:W-:-:S02]  /*c880*/  SHF.L.W.U32.HI R9, R51, 0xe, R48 ;  /* 0x0000000e33097819 */ /* 0x000fc40000010e30 */
[----:B------:R-:W-:Y:S02]  /*c890*/  SHF.L.W.U32.HI R10, R48, 0x17, R51 ;  /* 0x00000017300a7819 */ /* 0x000fe40000010e33 */
[C---:B------:R-:W-:Y:S02]  /*c8a0*/  PRMT R93, R27.reuse, 0x7772, RZ ;  /* 0x000077721b5d7816 */ /* 0x040fe400000000ff */
[----:B------:R-:W-:Y:S01]  /*c8b0*/  PRMT R30, R30, 0x7773, RZ ;  /* 0x000077731e1e7816 */ /* 0x000fe200000000ff */
[----:B------:R-:W-:Y:S01]  /*c8c0*/  IMAD.WIDE.U32 R14, R14, 0x1000000, RZ ;  /* 0x010000000e0e7825 */ /* 0x000fe200078e00ff */
[----:B------:R-:W-:Y:S02]  /*c8d0*/  PRMT R90, R27, 0x7773, RZ ;  /* 0x000077731b5a7816 */ /* 0x000fe400000000ff */
[C---:B------:R-:W-:Y:S01]  /*c8e0*/  PRMT R86, R25.reuse, 0x7773, RZ ;  /* 0x0000777319567816 */ /* 0x040fe200000000ff */
[----:B------:R-:W-:Y:S01]  /*c8f0*/  IMAD.WIDE.U32 R26, R26, 0x100, RZ ;  /* 0x000001001a1a7825 */ /* 0x000fe200078e00ff */
[----:B------:R-:W-:-:S02]  /*c900*/  PRMT R89, R25, 0x7770, RZ ;  /* 0x0000777019597816 */ /* 0x000fc400000000ff */
[C---:B------:R-:W-:Y:S02]  /*c910*/  PRMT R88, R25.reuse, 0x7771, RZ ;  /* 0x0000777119587816 */ /* 0x040fe400000000ff */
[----:B------:R-:W-:Y:S01]  /*c920*/  PRMT R85, R25, 0x7772, RZ ;  /* 0x0000777219557816 */ /* 0x000fe200000000ff */
[----:B------:R-:W-:Y:S01]  /*c930*/  IMAD.WIDE.U32 R24, R24, 0x10000, RZ ;  /* 0x0001000018187825 */ /* 0x000fe200078e00ff */
[----:B------:R-:W-:Y:S02]  /*c940*/  LOP3.LUT R96, R10, R8, R9, 0x96, !PT ;  /* 0x000000080a607212 */ /* 0x000fe400078e9609 */
[----:B------:R-:W-:Y:S01]  /*c950*/  LOP3.LUT R97, R97, 0xff, R30, 0xf8, !PT ;  /* 0x000000ff61617812 */ /* 0x000fe200078ef81e */
[----:B------:R-:W-:Y:S01]  /*c960*/  IMAD.WIDE.U32 R8, R12, 0x1000000, RZ ;  /* 0x010000000c087825 */ /* 0x000fe200078e00ff */
[----:B------:R-:W-:-:S03]  /*c970*/  SHF.L.W.U32.HI R30, R48, 0x12, R51 ;  /* 0x00000012301e7819 */ /* 0x000fc60000010e33 */
[----:B------:R-:W-:Y:S01]  /*c980*/  IMAD.WIDE.U32 R10, R13, 0x10000, RZ ;  /* 0x000100000d0a7825 */ /* 0x000fe200078e00ff */
[----:B------:R-:W-:-:S03]  /*c990*/  SHF.L.W.U32.HI R94, R51, 0x17, R48 ;  /* 0x00000017335e7819 */ /* 0x000fc60000010e30 */
[----:B------:R-:W-:Y:S01]  /*c9a0*/  IMAD.WIDE.U32 R12, R93, 0x100, RZ ;  /* 0x000001005d0c7825 */ /* 0x000fe200078e00ff */
[----:B------:R-:W-:Y:S02]  /*c9b0*/  SHF.L.W.U32.HI R93, R48, 0xe, R51 ;  /* 0x0000000e305d7819 */ /* 0x000fe40000010e33 */
[----:B------:R-:W-:Y:S02]  /*c9c0*/  LOP3.LUT R95, R87, R51, R72, 0xb8, !PT ;  /* 0x00000033575f7212 */ /* 0x000fe400078eb848 */
[----:B------:R-:W-:Y:S02]  /*c9d0*/  PRMT R31, R31, 0x7773, RZ ;  /* 0x000077731f1f7816 */ /* 0x000fe400000000ff */
[----:B------:R-:W-:Y:S02]  /*c9e0*/  LOP3.LUT R14, R26, R14, R24, 0xfe, !PT ;  /* 0x0000000e1a0e7212 */ /* 0x000fe400078efe18 */
[----:B------:R-:W-:Y:S02]  /*c9f0*/  LOP3.LUT R26, R25, R97, R15, 0xfe, !PT ;  /* 0x00000061191a7212 */ /* 0x000fe400078efe0f */
[----:B------:R-:W-:-:S02]  /*ca00*/  LOP3.LUT R93, R94, R30, R93, 0x96, !PT ;  /* 0x0000001e5e5d7212 */ /* 0x000fc400078e965d */
[----:B------:R-:W-:Y:S02]  /*ca10*/  LOP3.LUT R25, R12, R8, R10, 0xfe, !PT ;  /* 0x000000080c197212 */ /* 0x000fe400078efe0a */
[----:B------:R-:W-:Y:S02]  /*ca20*/  IADD3 R15, P0, P1, R96, R95, R46 ;  /* 0x0000005f600f7210 */ /* 0x000fe4000791e02e */
[----:B------:R-:W-:Y:S02]  /*ca30*/  LOP3.LUT R30, R84, R48, R77, 0xb8, !PT ;  /* 0x00000030541e7212 */ /* 0x000fe400078eb84d */
[----:B------:R-:W-:Y:S02]  /*ca40*/  LOP3.LUT R10, R14, 0xff, R31, 0xf8, !PT ;  /* 0x000000ff0e0a7812 */ /* 0x000fe400078ef81f */
[----:B------:R-:W-:Y:S02]  /*ca50*/  IADD3.X R30, PT, PT, R93, R30, R49, P0, P1 ;  /* 0x0000001e5d1e7210 */ /* 0x000fe400007e2431 */
[----:B------:R-:W-:-:S02]  /*ca60*/  LOP3.LUT R31, R26, R27, RZ, 0xfc, !PT ;  /* 0x0000001b1a1f7212 */ /* 0x000fc400078efcff */
[----:B------:R-:W-:Y:S01]  /*ca70*/  IADD3 R49, P0, P1, R10, UR6, R15 ;  /* 0x000000060a317c10 */ /* 0x000fe2000f91e00f */
[----:B------:R-:W-:Y:S01]  /*ca80*/  IMAD.WIDE.U32 R14, R89, 0x1000000, RZ ;  /* 0x01000000590e7825 */ /* 0x000fe200078e00ff */
[----:B------:R-:W-:Y:S02]  /*ca90*/  LOP3.LUT R12, R25, 0xff, R90, 0xf8, !PT ;  /* 0x000000ff190c7812 */ /* 0x000fe400078ef85a */
[----:B------:R-:W-:Y:S01]  /*caa0*/  IADD3.X R30, PT, PT, R31, UR7, R30, P0, P1 ;  /* 0x000000071f1e7c10 */ /* 0x000fe200087e241e */
[----:B------:R-:W-:Y:S01]  /*cab0*/  IMAD.WIDE.U32 R24, R88, 0x10000, RZ ;  /* 0x0001000058187825 */ /* 0x000fe200078e00ff */
[----:B------:R-:W-:Y:S01]  /*cac0*/  IADD3 R46, P0, PT, R49, R38, RZ ;  /* 0x00000026312e7210 */ /* 0x000fe20007f1e0ff */
[----:B------:R-:W0:Y:S02]  /*cad0*/  LDCU.128 UR4, c[0x3][0x5830] ;  /* 0x00cb0600ff0477ac */ /* 0x000e240008000c00 */
[----:B------:R-:W-:-:S04]  /*cae0*/  IMAD.WIDE.U32 R26, R85, 0x100, RZ ;  /* 0x00000100551a7825 */ /* 0x000fc800078e00ff */
[----:B------:R-:W-:Y:S02]  /*caf0*/  IMAD.SHL.U32 R6, R6, 0x100, RZ ;  /* 0x0000010006067824 */ /* 0x000fe400078e00ff */
[----:B------:R-:W-:Y:S01]  /*cb00*/  IMAD.SHL.U32 R7, R7, 0x100, RZ ;  /* 0x0000010007077824 */ /* 0x000fe200078e00ff */
[----:B------:R-:W-:Y:S01]  /*cb10*/  LOP3.LUT R89, R26, R14, R24, 0xfe, !PT ;  /* 0x0000000e1a597212 */ /* 0x000fe200078efe18 */
[----:B------:R-:W-:Y:S01]  /*cb20*/  IMAD.X R85, R30, 0x1, R3, P0 ;  /* 0x000000011e557824 */ /* 0x000fe200000e0603 */
[----:B------:R-:W-:Y:S02]  /*cb30*/  LOP3.LUT R91, R91, 0xff00, R6, 0xf8, !PT ;  /* 0x0000ff005b5b7812 */ /* 0x000fe400078ef806 */
[----:B------:R-:W-:Y:S02]  /*cb40*/  LOP3.LUT R92, R92, 0xff00, R7, 0xf8, !PT ;  /* 0x0000ff005c5c7812 */ /* 0x000fe400078ef807 */
[----:B------:R-:W-:Y:S02]  /*cb50*/  LOP3.LUT R14, R89, 0xff, R86, 0xf8, !PT ;  /* 0x000000ff590e7812 */ /* 0x000fe400078ef856 */
[----:B------:R-:W-:-:S02]  /*cb60*/  LOP3.LUT R91, R91, 0xff, R4, 0xf8, !PT ;  /* 0x000000ff5b5b7812 */ /* 0x000fc400078ef804 */
[----:B------:R-:W-:Y:S02]  /*cb70*/  LOP3.LUT R89, R92, 0xff, R5, 0xf8, !PT ;  /* 0x000000ff5c597812 */ /* 0x000fe400078ef805 */
[----:B---3--:R-:W-:Y:S02]  /*cb80*/  PRMT R4, R32, 0x7771, RZ ;  /* 0x0000777120047816 */ /* 0x008fe400000000ff */
[C-C-:B------:R-:W-:Y:S02]  /*cb90*/  SHF.L.W.U32.HI R5, R46.reuse, 0x12, R85.reuse ;  /* 0x000000122e057819 */ /* 0x140fe40000010e55 */
[----:B------:R-:W-:Y:S02]  /*cba0*/  SHF.L.W.U32.HI R6, R46, 0xe, R85 ;  /* 0x0000000e2e067819 */ /* 0x000fe40000010e55 */
[----:B------:R-:W-:Y:S01]  /*cbb0*/  SHF.L.W.U32.HI R7, R85, 0x17, R46 ;  /* 0x0000001755077819 */ /* 0x000fe20000010e2e */
[----:B------:R-:W-:Y:S01]  /*cbc0*/  IMAD.U32 R8, R4, 0x10000, RZ ;  /* 0x0001000004087824 */ /* 0x000fe200078e00ff */
[----:B------:R-:W-:-:S02]  /*cbd0*/  LOP3.LUT R11, R11, R89, R9, 0xfe, !PT ;  /* 0x000000590b0b7212 */ /* 0x000fc400078efe09 */
[----:B------:R-:W-:Y:S02]  /*cbe0*/  LOP3.LUT R9, R7, R5, R6, 0x96, !PT ;  /* 0x0000000507097212 */ /* 0x000fe400078e9606 */
[C-C-:B------:R-:W-:Y:S02]  /*cbf0*/  SHF.L.W.U32.HI R4, R85.reuse, 0x12, R46.reuse ;  /* 0x0000001255047819 */ /* 0x140fe40000010e2e */
[----:B------:R-:W-:Y:S02]  /*cc00*/  SHF.L.W.U32.HI R7, R85, 0xe, R46 ;  /* 0x0000000e55077819 */ /* 0x000fe40000010e2e */
[----:B------:R-:W-:Y:S02]  /*cc10*/  SHF.L.W.U32.HI R6, R46, 0x17, R85 ;  /* 0x000000172e067819 */ /* 0x000fe40000010e55 */
[----:B------:R-:W-:Y:S02]  /*cc20*/  LOP3.LUT R15, R25, R91, R15, 0xfe, !PT ;  /* 0x0000005b190f7212 */ /* 0x000fe400078efe0f */
[----:B------:R-:W-:-:S02]  /*cc30*/  LOP3.LUT R7, R6, R4, R7, 0x96, !PT ;  /* 0x0000000406077212 */ /* 0x000fc400078e9607 */
[----:B------:R-:W-:Y:S02]  /*cc40*/  LOP3.LUT R26, R72, R46, R51, 0xb8, !PT ;  /* 0x0000002e481a7212 */ /* 0x000fe400078eb833 */
[C---:B------:R-:W-:Y:S02]  /*cc50*/  PRMT R4, R32.reuse, 0x7772, RZ ;  /* 0x0000777220047816 */ /* 0x040fe400000000ff */
[----:B------:R-:W-:Y:S02]  /*cc60*/  PRMT R5, R32, 0x7770, RZ ;  /* 0x0000777020057816 */ /* 0x000fe400000000ff */
[----:B------:R-:W-:Y:S02]  /*cc70*/  LOP3.LUT R8, R8, 0xff0000, RZ, 0xc0, !PT ;  /* 0x00ff000008087812 */ /* 0x000fe400078ec0ff */
[----:B------:R-:W-:Y:S01]  /*cc80*/  LOP3.LUT R27, R15, R27, RZ, 0xfc, !PT ;  /* 0x0000001b0f1b7212 */ /* 0x000fe200078efcff */
[----:B------:R-:W-:Y:S01]  /*cc90*/  IMAD.SHL.U32 R4, R4, 0x100, RZ ;  /* 0x0000010004047824 */ /* 0x000fe200078e00ff */
[----:B------:R-:W-:-:S02]  /*cca0*/  IADD3 R26, P0, P1, R9, R26, R87 ;  /* 0x0000001a091a7210 */ /* 0x000fc4000791e057 */
[----:B------:R-:W-:Y:S02]  /*ccb0*/  PRMT R87, R8, 0x4210, R5 ;  /* 0x0000421008577816 */ /* 0x000fe40000000005 */
[C-C-:B------:R-:W-:Y:S02]  /*ccc0*/  SHF.L.W.U32.HI R25, R14.reuse, 0x1f, R27.reuse ;  /* 0x0000001f0e197819 */ /* 0x140fe40000010e1b */
[C-C-:B------:R-:W-:Y:S02]  /*ccd0*/  SHF.L.W.U32.HI R6, R14.reuse, 0x18, R27.reuse ;  /* 0x000000180e067819 */ /* 0x140fe40000010e1b */
[----:B------:R-:W-:Y:S02]  /*cce0*/  SHF.R.U64 R5, R14, 0x7, R27 ;  /* 0x000000070e057819 */ /* 0x000fe4000000121b */
[----:B------:R-:W-:Y:S02]  /*ccf0*/  LOP3.LUT R87, R87, 0xff00, R4, 0xf8, !PT ;  /* 0x0000ff0057577812 */ /* 0x000fe400078ef804 */
[----:B------:R-:W-:-:S02]  /*cd00*/  LOP3.LUT R25, R5, R25, R6, 0x96, !PT ;  /* 0x0000001905197212 */ /* 0x000fc400078e9606 */
[----:B------:R-:W-:Y:S02]  /*cd10*/  LOP3.LUT R89, R77, R85, R48, 0xb8, !PT ;  /* 0x000000554d597212 */ /* 0x000fe400078eb830 */
[C---:B------:R-:W-:Y:S02]  /*cd20*/  PRMT R4, R33.reuse, 0x7770, RZ ;  /* 0x0000777021047816 */ /* 0x040fe400000000ff */
[C---:B------:R-:W-:Y:S02]  /*cd30*/  PRMT R6, R33.reuse, 0x7771, RZ ;  /* 0x0000777121067816 */ /* 0x040fe400000000ff */
[----:B------:R-:W-:Y:S02]  /*cd40*/  PRMT R8, R33, 0x7772, RZ ;  /* 0x0000777221087816 */ /* 0x000fe400000000ff */
[----:B------:R-:W-:Y:S02]  /*cd50*/  LOP3.LUT R13, R11, R13, RZ, 0xfc, !PT ;  /* 0x0000000d0b0d7212 */ /* 0x000fe400078efcff */
[----:B------:R-:W-:Y:S01]  /*cd60*/  PRMT R11, R34, 0x7771, RZ ;  /* 0x00007771220b7816 */ /* 0x000fe200000000ff */
[----:B------:R-:W-:Y:S01]  /*cd70*/  IMAD.WIDE.U32 R4, R4, 0x1000000, RZ ;  /* 0x0100000004047825 */ /* 0x000fe200078e00ff */
[----:B------:R-:W-:-:S02]  /*cd80*/  IADD3.X R89, PT, PT, R7, R89, R84, P0, P1 ;  /* 0x0000005907597210 */ /* 0x000fc400007e2454 */
[----:B------:R-:W-:Y:S01]  /*cd90*/  PRMT R32, R32, 0x7773, RZ ;  /* 0x0000777320207816 */ /* 0x000fe200000000ff */
[----:B------:R-:W-:-:S04]  /*cda0*/  IMAD.WIDE.U32 R6, R6, 0x10000, RZ ;  /* 0x0001000006067825 */ /* 0x000fc800078e00ff */
[----:B------:R-:W-:Y:S01]  /*cdb0*/  IMAD.WIDE.U32 R8, R8, 0x100, RZ ;  /* 0x0000010008087825 */ /* 0x000fe200078e00ff */
[----:B------:R-:W-:-:S03]  /*cdc0*/  LOP3.LUT R87, R87, 0xff, R32, 0xf8, !PT ;  /* 0x000000ff57577812 */ /* 0x000fc600078ef820 */
[----:B------:R-:W-:Y:S01]  /*cdd0*/  IMAD.U32 R24, R11, 0x10000, RZ ;  /* 0x000100000b187824 */ /* 0x000fe200078e00ff */
[----:B------:R-:W-:Y:S02]  /*cde0*/  PRMT R11, R33, 0x7773, RZ ;  /* 0x00007773210b7816 */ /* 0x000fe400000000ff */
[----:B------:R-:W-:Y:S02]  /*cdf0*/  LOP3.LUT R6, R8, R4, R6, 0xfe, !PT ;  /* 0x0000000408067212 */ /* 0x000fe400078efe06 */
[----:B------:R-:W-:Y:S02]  /*ce00*/  PRMT R15, R34, 0x7770, RZ ;  /* 0x00007770220f7816 */ /* 0x000fe400000000ff */
[----:B------:R-:W-:Y:S02]  /*ce10*/  LOP3.LUT R24, R24, 0xff0000, RZ, 0xc0, !PT ;  /* 0x00ff000018187812 */ /* 0x000fe400078ec0ff */
[----:B------:R-:W-:Y:S02]  /*ce20*/  LOP3.LUT R5, R7, R87, R5, 0xfe, !PT ;  /* 0x0000005707057212 */ /* 0x000fe400078efe05 */
[----:B------:R-:W-:-:S02]  /*ce30*/  LOP3.LUT R11, R6, 0xff, R11, 0xf8, !PT ;  /* 0x000000ff060b7812 */ /* 0x000fc400078ef80b */
[----:B------:R-:W-:Y:S02]  /*ce40*/  PRMT R93, R24, 0x4210, R15 ;  /* 0x00004210185d7816 */ /* 0x000fe4000000000f */
[----:B------:R-:W-:Y:S02]  /*ce50*/  LOP3.LUT R24, R5, R9, RZ, 0xfc, !PT ;  /* 0x0000000905187212 */ /* 0x000fe400078efcff */
[----:B0-----:R-:W-:Y:S02]  /*ce60*/  IADD3 R87, P0, P1, R11, UR4, R26 ;  /* 0x000000040b577c10 */ /* 0x001fe4000f91e01a */
[----:B------:R-:W-:Y:S02]  /*ce70*/  PRMT R4, R34, 0x7772, RZ ;  /* 0x0000777222047816 */ /* 0x000fe400000000ff */
[----:B------:R-:W-:Y:S02]  /*ce80*/  IADD3.X R84, PT, PT, R24, UR5, R89, P0, P1 ;  /* 0x0000000518547c10 */ /* 0x000fe400087e2459 */
[----:B------:R-:W-:Y:S01]  /*ce90*/  IADD3 R33, P0, PT, R87, R68, RZ ;  /* 0x0000004457217210 */ /* 0x000fe20007f1e0ff */
[----:B------:R-:W-:Y:S01]  /*cea0*/  IMAD.SHL.U32 R6, R4, 0x100, RZ ;  /* 0x0000010004067824 */ /* 0x000fe200078e00ff */
[----:B------:R-:W-:-:S02]  /*ceb0*/  SHF.L.W.U32.HI R90, R27, 0x1f, R14 ;  /* 0x0000001f1b5a7819 */ /* 0x000fc40000010e0e */
[----:B------:R-:W-:Y:S01]  /*cec0*/  SHF.L.W.U32.HI R5, R27, 0x18, R14 ;  /* 0x000000181b057819 */ /* 0x000fe20000010e0e */
[----:B------:R-:W-:Y:S01]  /*ced0*/  IMAD.X R32, R84, 0x1, R73, P0 ;  /* 0x0000000154207824 */ /* 0x000fe200000e0649 */
[----:B------:R-:W-:Y:S02]  /*cee0*/  SHF.R.U32.HI R8, RZ, 0x7, R27 ;  /* 0x00000007ff087819 */ /* 0x000fe4000001161b */
[C-C-:B------:R-:W-:Y:S02]  /*cef0*/  SHF.L.W.U32.HI R15, R12.reuse, 0x1f, R13.reuse ;  /* 0x0000001f0c0f7819 */ /* 0x140fe40000010e0d */
[C-C-:B------:R-:W-:Y:S02]  /*cf00*/  SHF.L.W.U32.HI R4, R12.reuse, 0x18, R13.reuse ;  /* 0x000000180c047819 */ /* 0x140fe40000010e0d */
[----:B------:R-:W-:Y:S02]  /*cf10*/  SHF.R.U64 R7, R12, 0x7, R13 ;  /* 0x000000070c077819 */ /* 0x000fe4000000120d */
[----:B------:R-:W-:-:S02]  /*cf20*/  LOP3.LUT R90, R8, R90, R5, 0x96, !PT ;  /* 0x0000005a085a7212 */ /* 0x000fc400078e9605 */
[----:B------:R-:W-:Y:S02]  /*cf30*/  LOP3.LUT R15, R7, R15, R4, 0x96, !PT ;  /* 0x0000000f070f7212 */ /* 0x000fe400078e9604 */
[----:B------:R-:W-:Y:S02]  /*cf40*/  LOP3.LUT R93, R93, 0xff00, R6, 0xf8, !PT ;  /* 0x0000ff005d5d7812 */ /* 0x000fe400078ef806 */
[C---:B------:R-:W-:Y:S02]  /*cf50*/  PRMT R4, R35.reuse, 0x7770, RZ ;  /* 0x0000777023047816 */ /* 0x040fe400000000ff */
[----:B------:R-:W-:Y:S02]  /*cf60*/  PRMT R6, R35, 0x7771, RZ ;  /* 0x0000777123067816 */ /* 0x000fe400000000ff */
[C-C-:B------:R-:W-:Y:S02]  /*cf70*/  SHF.L.W.U32.HI R5, R33.reuse, 0x12, R32.reuse ;  /* 0x0000001221057819 */ /* 0x140fe40000010e20 */
[----:B------:R-:W-:-:S02]  /*cf80*/  SHF.L.W.U32.HI R26, R33, 0xe, R32 ;  /* 0x0000000e211a7819 */ /* 0x000fc40000010e20 */
[----:B------:R-:W-:Y:S02]  /*cf90*/  SHF.L.W.U32.HI R7, R32, 0x17, R33 ;  /* 0x0000001720077819 */ /* 0x000fe40000010e21 */
[----:B------:R-:W-:Y:S02]  /*cfa0*/  PRMT R8, R35, 0x7772, RZ ;  /* 0x0000777223087816 */ /* 0x000fe400000000ff */
[----:B------:R-:W-:Y:S02]  /*cfb0*/  PRMT R34, R34, 0x7773, RZ ;  /* 0x0000777322227816 */ /* 0x000fe400000000ff */
[----:B------:R-:W-:Y:S01]  /*cfc0*/  LOP3.LUT R86, R7, R5, R26, 0x96, !PT ;  /* 0x0000000507567212 */ /* 0x000fe200078e961a */
[----:B------:R-:W-:Y:S01]  /*cfd0*/  IMAD.WIDE.U32 R4, R4, 0x1000000, RZ ;  /* 0x0100000004047825 */ /* 0x000fe200078e00ff */
[----:B------:R-:W-:-:S03]  /*cfe0*/  LOP3.LUT R93, R93, 0xff, R34, 0xf8, !PT ;  /* 0x000000ff5d5d7812 */ /* 0x000fc600078ef822 */
[----:B------:R-:W-:Y:S01]  /*cff0*/  IMAD.WIDE.U32 R6, R6, 0x10000, RZ ;  /* 0x0001000006067825 */ /* 0x000fe200078e00ff */
[----:B------:R-:W-:-:S03]  /*d000*/  SHF.L.W.U32.HI R26, R32, 0x12, R33 ;  /* 0x00000012201a7819 */ /* 0x000fc60000010e21 */
[----:B------:R-:W-:Y:S01]  /*d010*/  IMAD.WIDE.U32 R8, R8, 0x100, RZ ;  /* 0x0000010008087825 */ /* 0x000fe200078e00ff */
[----:B------:R-:W-:Y:S02]  /*d020*/  SHF.L.W.U32.HI R89, R32, 0xe, R33 ;  /* 0x0000000e20597819 */ /* 0x000fe40000010e21 */
[----:B------:R-:W-:Y:S02]  /*d030*/  SHF.L.W.U32.HI R34, R33, 0x17, R32 ;  /* 0x0000001721227819 */ /* 0x000fe40000010e20 */
[----:B------:R-:W-:Y:S02]  /*d040*/  LOP3.LUT R91, R51, R33, R46, 0xb8, !PT ;  /* 0x00000021335b7212 */ /* 0x000fe400078eb82e */
[----:B------:R-:W-:Y:S02]  /*d050*/  PRMT R35, R35, 0x7773, RZ ;  /* 0x0000777323237816 */ /* 0x000fe400000000ff */
        /* <DEDUP_REMOVED lines=8> */
[----:B------:R-:W-:Y:S02]  /*d0e0*/  IADD3 R34, P2, P3, R7, UR6, R34 ;  /* 0x0000000607227c10 */ /* 0x000fe4000fb5e022 */
[----:B------:R-:W-:Y:S02]  /*d0f0*/  IADD3 R74, P0, P1, R14, R74, R37 ;  /* 0x0000004a0e4a7210 */ /* 0x000fe4000791e025 */
[----:B------:R-:W-:Y:S01]  /*d100*/  IADD3.X R77, PT, PT, R26, UR7, R77, P2, P3 ;  /* 0x000000071a4d7c10 */ /* 0x000fe200097e644d */
[----:B------:R-:W0:Y:S01]  /*d110*/  LDCU.128 UR4, c[0x3][0x5840] ;  /* 0x00cb0800ff0477ac */ /* 0x000e220008000c00 */
[----:B------:R-:W-:Y:S02]  /*d120*/  IADD3 R86, P2, PT, R34, R69, RZ ;  /* 0x0000004522567210 */ /* 0x000fe40007f5e0ff */
[----:B------:R-:W-:-:S03]  /*d130*/  IADD3.X R36, PT, PT, R27, R79, R36, P0, P1 ;  /* 0x0000004f1b247210 */ /* 0x000fc600007e2424 */
[----:B------:R-:W-:Y:S01]  /*d140*/  IMAD.X R79, R77, 0x1, R28, P2 ;  /* 0x000000014d4f7824 */ /* 0x000fe200010e061c */
[----:B------:R-:W-:Y:S02]  /*d150*/  IADD3 R4, P0, PT, R74, R61, RZ ;  /* 0x0000003d4a047210 */ /* 0x000fe40007f1e0ff */
[C-C-:B------:R-:W-:Y:S02]  /*d160*/  SHF.L.W.U32.HI R72, R13.reuse, 0x1f, R12.reuse ;  /* 0x0000001f0d487819 */ /* 0x140fe40000010e0c */
[----:B------:R-:W-:Y:S02]  /*d170*/  SHF.L.W.U32.HI R5, R13, 0x18, R12 ;  /* 0x000000180d057819 */ /* 0x000fe40000010e0c */
[----:B------:R-:W-:Y:S02]  /*d180*/  SHF.R.U32.HI R6, RZ, 0x7, R13 ;  /* 0x00000007ff067819 */ /* 0x000fe4000001160d */
[C-C-:B------:R-:W-:Y:S02]  /*d190*/  SHF.L.W.U32.HI R8, R86.reuse, 0x12, R79.reuse ;  /* 0x0000001256087819 */ /* 0x140fe40000010e4f */
[----:B------:R-:W-:-:S02]  /*d1a0*/  SHF.L.W.U32.HI R9, R86, 0xe, R79 ;  /* 0x0000000e56097819 */ /* 0x000fc40000010e4f */
[C-C-:B------:R-:W-:Y:S01]  /*d1b0*/  SHF.L.W.U32.HI R37, R79.reuse, 0x17, R86.reuse ;  /* 0x000000174f257819 */ /* 0x140fe20000010e56 */
[----:B------:R-:W-:Y:S01]  /*d1c0*/  IMAD.X R57, R36, 0x1, R57, P0 ;  /* 0x0000000124397824 */ /* 0x000fe200000e0639 */
[----:B------:R-:W-:Y:S02]  /*d1d0*/  LOP3.LUT R72, R6, R72, R5, 0x96, !PT ;  /* 0x0000004806487212 */ /* 0x000fe400078e9605 */
[C-C-:B------:R-:W-:Y:S02]  /*d1e0*/  SHF.L.W.U32.HI R5, R79.reuse, 0x12, R86.reuse ;  /* 0x000000124f057819 */ /* 0x140fe40000010e56 */
[----:B------:R-:W-:Y:S02]  /*d1f0*/  SHF.L.W.U32.HI R36, R79, 0xe, R86 ;  /* 0x0000000e4f247819 */ /* 0x000fe40000010e56 */
[----:B------:R-:W-:Y:S02]  /*d200*/  SHF.L.W.U32.HI R35, R86, 0x17, R79 ;  /* 0x0000001756237819 */ /* 0x000fe40000010e4f */
[----:B------:R-:W-:-:S02]  /*d210*/  LOP3.LUT R8, R37, R8, R9, 0x96, !PT ;  /* 0x0000000825087212 */ /* 0x000fc400078e9609 */
[----:B------:R-:W-:Y:S02]  /*d220*/  LOP3.LUT R88, R46, R86, R33, 0xb8, !PT ;  /* 0x000000562e587212 */ /* 0x000fe400078eb821 */
[----:B------:R-:W-:Y:S02]  /*d230*/  IADD3 R75, P0, P1, R12, R75, R66 ;  /* 0x0000004b0c4b7210 */ /* 0x000fe4000791e042 */
[----:B------:R-:W-:Y:S02]  /*d240*/  LOP3.LUT R35, R35, R5, R36, 0x96, !PT ;  /* 0x0000000523237212 */ /* 0x000fe400078e9624 */
[----:B------:R-:W-:Y:S02]  /*d250*/  IADD3 R88, P3, P4, R8, R88, R51 ;  /* 0x0000005808587210 */ /* 0x000fe40007c7e033 */
[----:B------:R-:W-:Y:S02]  /*d260*/  LOP3.LUT R89, R85, R79, R32, 0xb8, !PT ;  /* 0x0000004f55597212 */ /* 0x000fe400078eb820 */
[----:B------:R-:W-:-:S02]  /*d270*/  LOP3.LUT R8, R68, R38, R69, 0xe8, !PT ;  /* 0x0000002644087212 */ /* 0x000fc400078ee845 */
[----:B------:R-:W-:Y:S02]  /*d280*/  IADD3.X R67, PT, PT, R13, R76, R67, P0, P1 ;  /* 0x0000004c0d437210 */ /* 0x000fe400007e2443 */
[----:B------:R-:W-:Y:S02]  /*d290*/  IADD3.X R89, PT, PT, R35, R89, R48, P3, P4 ;  /* 0x0000005923597210 */ /* 0x000fe40001fe8430 */
[----:B------:R-:W-:Y:S02]  /*d2a0*/  IADD3 R83, P0, P1, R83, R78, R8 ;  /* 0x0000004e53537210 */ /* 0x000fe4000791e008 */
[----:B------:R-:W-:Y:S02]  /*d2b0*/  LOP3.LUT R48, R73, R3, R28, 0xe8, !PT ;  /* 0x0000000349307212 */ /* 0x000fe400078ee81c */
[----:B0-----:R-:W-:Y:S02]  /*d2c0*/  IADD3 R88, P5, P6, R45, UR4, R88 ;  /* 0x000000042d587c10 */ /* 0x001fe4000febe058 */
[----:B------:R-:W-:-:S02]  /*d2d0*/  SHF.L.W.U32.HI R61, R4, 0xd, R57 ;  /* 0x0000000d043d7819 */ /* 0x000fc40000010e39 */
[----:B------:R-:W-:Y:S02]  /*d2e0*/  SHF.L.W.U32.HI R6, R57, 0x3, R4 ;  /* 0x0000000339067819 */ /* 0x000fe40000010e04 */
[----:B------:R-:W-:Y:S02]  /*d2f0*/  SHF.R.U64 R66, R4, 0x6, R57 ;  /* 0x0000000604427819 */ /* 0x000fe40000001239 */
[----:B------:R-:W-:Y:S02]  /*d300*/  IADD3 R58, P2, PT, R75, R58, RZ ;  /* 0x0000003a4b3a7210 */ /* 0x000fe40007f5e0ff */
[----:B------:R-:W-:Y:S02]  /*d310*/  IADD3.X R48, PT, PT, R81, R80, R48, P0, P1 ;  /* 0x0000005051307210 */ /* 0x000fe400007e2430 */
[----:B------:R-:W-:Y:S02]  /*d320*/  IADD3.X R89, PT, PT, R40, UR5, R89, P5, P6 ;  /* 0x0000000528597c10 */ /* 0x000fe4000afec459 */
[----:B------:R-:W-:Y:S01]  /*d330*/  IADD3 R91, P0, PT, R88, R83, RZ ;  /* 0x00000053585b7210 */ /* 0x000fe20007f1e0ff */
[----:B------:R-:W-:Y:S01]  /*d340*/  IMAD.X R3, R67, 0x1, R52, P2 ;  /* 0x0000000143037824 */ /* 0x000fe200010e0634 */
[----:B------:R-:W-:-:S02]  /*d350*/  LOP3.LUT R61, R66, R61, R6, 0x96, !PT ;  /* 0x0000003d423d7212 */ /* 0x000fc400078e9606 */
[----:B------:R-:W-:Y:S01]  /*d360*/  SHF.L.W.U32.HI R5, R57, 0xd, R4 ;  /* 0x0000000d39057819 */ /* 0x000fe20000010e04 */
[----:B------:R-:W-:Y:S01]  /*d370*/  IMAD.X R80, R89, 0x1, R48, P0 ;  /* 0x0000000159507824 */ /* 0x000fe200000e0630 */
[C-C-:B------:R-:W-:Y:S02]  /*d380*/  SHF.L.W.U32.HI R6, R4.reuse, 0x3, R57.reuse ;  /* 0x0000000304067819 */ /* 0x140fe40000010e39 */
[----:B------:R-:W-:Y:S02]  /*d390*/  SHF.R.U32.HI R9, RZ, 0x6, R57 ;  /* 0x00000006ff097819 */ /* 0x000fe40000011639 */
[----:B------:R-:W-:Y:S02]  /*d3a0*/  IADD3 R39, P3, P4, R4, R39, R45 ;  /* 0x0000002704277210 */ /* 0x000fe40007c7e02d */
[----:B------:R-:W-:Y:S02]  /*d3b0*/  LOP3.LUT R38, R9, R5, R6, 0x96, !PT ;  /* 0x0000000509267212 */ /* 0x000fe400078e9606 */
[----:B------:R-:W-:-:S02]  /*d3c0*/  IADD3.X R47, PT, PT, R57, R47, R40, P3, P4 ;  /* 0x0000002f392f7210 */ /* 0x000fc40001fe8428 */
[C-C-:B------:R-:W-:Y:S02]  /*d3d0*/  SHF.L.W.U32.HI R45, R58.reuse, 0xd, R3.reuse ;  /* 0x0000000d3a2d7819 */ /* 0x140fe40000010e03 */
[----:B------:R-:W-:Y:S02]  /*d3e0*/  SHF.L.W.U32.HI R6, R3, 0x3, R58 ;  /* 0x0000000303067819 */ /* 0x000fe40000010e3a */
[----:B------:R-:W-:Y:S02]  /*d3f0*/  SHF.R.U64 R66, R58, 0x6, R3 ;  /* 0x000000063a427819 */ /* 0x000fe40000001203 */
[C-C-:B------:R-:W-:Y:S02]  /*d400*/  SHF.L.W.U32.HI R8, R57.reuse, 0x1f, R4.reuse ;  /* 0x0000001f39087819 */ /* 0x140fe40000010e04 */
[----:B------:R-:W-:Y:S02]  /*d410*/  SHF.L.W.U32.HI R5, R57, 0x18, R4 ;  /* 0x0000001839057819 */ /* 0x000fe40000010e04 */
[----:B------:R-:W-:-:S02]  /*d420*/  SHF.R.U32.HI R52, RZ, 0x7, R57 ;  /* 0x00000007ff347819 */ /* 0x000fc40000011639 */
[C-C-:B------:R-:W-:Y:S02]  /*d430*/  SHF.L.W.U32.HI R35, R91.reuse, 0x12, R80.reuse ;  /* 0x000000125b237819 */ /* 0x140fe40000010e50 */
[----:B------:R-:W-:Y:S02]  /*d440*/  SHF.L.W.U32.HI R40, R91, 0xe, R80 ;  /* 0x0000000e5b287819 */ /* 0x000fe40000010e50 */
[----:B------:R-:W-:Y:S02]  /*d450*/  SHF.L.W.U32.HI R37, R80, 0x17, R91 ;  /* 0x0000001750257819 */ /* 0x000fe40000010e5b */
[C-C-:B------:R-:W-:Y:S02]  /*d460*/  SHF.L.W.U32.HI R9, R4.reuse, 0x1f, R57.reuse ;  /* 0x0000001f04097819 */ /* 0x140fe40000010e39 */
[C-C-:B------:R-:W-:Y:S02]  /*d470*/  SHF.L.W.U32.HI R36, R4.reuse, 0x18, R57.reuse ;  /* 0x0000001804247819 */ /* 0x140fe40000010e39 */
[----:B------:R-:W-:-:S02]  /*d480*/  SHF.R.U64 R51, R4, 0x7, R57 ;  /* 0x0000000704337819 */ /* 0x000fc40000001239 */
[----:B------:R-:W-:Y:S02]  /*d490*/  LOP3.LUT R45, R66, R45, R6, 0x96, !PT ;  /* 0x0000002d422d7212 */ /* 0x000fe400078e9606 */
[----:B------:R-:W-:Y:S02]  /*d4a0*/  LOP3.LUT R8, R52, R8, R5, 0x96, !PT ;  /* 0x0000000834087212 */ /* 0x000fe400078e9605 */
[----:B------:R-:W-:Y:S02]  /*d4b0*/  LOP3.LUT R66, R37, R35, R40, 0x96, !PT ;  /* 0x0000002325427212 */ /* 0x000fe400078e9628 */
[----:B------:R-:W-:Y:S02]  /*d4c0*/  LOP3.LUT R9, R51, R9, R36, 0x96, !PT ;  /* 0x0000000933097212 */ /* 0x000fe400078e9624 */
[----:B------:R-:W-:Y:S02]  /*d4d0*/  SHF.L.W.U32.HI R40, R3, 0xd, R58 ;  /* 0x0000000d03287819 */ /* 0x000fe40000010e3a */
[----:B------:R-:W-:-:S02]  /*d4e0*/  SHF.L.W.U32.HI R5, R58, 0x3, R3 ;  /* 0x000000033a057819 */ /* 0x000fc40000010e03 */
[----:B------:R-:W-:Y:S02]  /*d4f0*/  SHF.R.U32.HI R74, RZ, 0x6, R3 ;  /* 0x00000006ff4a7819 */ /* 0x000fe40000011603 */
[----:B------:R-:W-:Y:S02]  /*d500*/  SHF.L.W.U32.HI R6, R83, 0x4, R48 ;  /* 0x0000000453067819 */ /* 0x000fe40000010e30 */
[C-C-:B------:R-:W-:Y:S02]  /*d510*/  SHF.L.W.U32.HI R35, R48.reuse, 0x1e, R83.reuse ;  /* 0x0000001e30237819 */ /* 0x140fe40000010e53 */
[----:B------:R-:W-:Y:S02]  /*d520*/  SHF.L.W.U32.HI R36, R48, 0x19, R83 ;  /* 0x0000001930247819 */ /* 0x000fe40000010e53 */
[C-C-:B------:R-:W-:Y:S02]  /*d530*/  SHF.L.W.U32.HI R37, R80.reuse, 0x12, R91.reuse ;  /* 0x0000001250257819 */ /* 0x140fe40000010e5b */
[----:B------:R-:W-:-:S02]  /*d540*/  SHF.L.W.U32.HI R52, R80, 0xe, R91 ;  /* 0x0000000e50347819 */ /* 0x000fc40000010e5b */
[----:B------:R-:W-:Y:S02]  /*d550*/  SHF.L.W.U32.HI R51, R91, 0x17, R80 ;  /* 0x000000175b337819 */ /* 0x000fe40000010e50 */
[----:B------:R-:W-:Y:S02]  /*d560*/  LOP3.LUT R67, R33, R91, R86, 0xb8, !PT ;  /* 0x0000005b21437212 */ /* 0x000fe400078eb856 */
[----:B------:R-:W-:Y:S02]  /*d570*/  LOP3.LUT R40, R74, R40, R5, 0x96, !PT ;  /* 0x000000284a287212 */ /* 0x000fe400078e9605 */
[----:B------:R-:W-:Y:S02]  /*d580*/  LOP3.LUT R74, R36, R6, R35, 0x96, !PT ;  /* 0x00000006244a7212 */ /* 0x000fe400078e9623 */
[----:B------:R-:W-:Y:S02]  /*d590*/  LOP3.LUT R51, R51, R37, R52, 0x96, !PT ;  /* 0x0000002533337212 */ /* 0x000fe400078e9634 */
[----:B------:R-:W-:-:S02]  /*d5a0*/  IADD3 R46, P2, P3, R66, R67, R46 ;  /* 0x00000043422e7210 */ /* 0x000fc40007b5e02e */
[--C-:B------:R-:W-:Y:S02]  /*d5b0*/  SHF.L.W.U32.HI R35, R48, 0x4, R83.reuse ;  /* 0x0000000430237819 */ /* 0x100fe40000010e53 */
[C-C-:B------:R-:W-:Y:S02]  /*d5c0*/  SHF.L.W.U32.HI R36, R83.reuse, 0x1e, R48.reuse ;  /* 0x0000001e53247819 */ /* 0x140fe40000010e30 */
[----:B------:R-:W-:Y:S02]  /*d5d0*/  SHF.L.W.U32.HI R37, R83, 0x19, R48 ;  /* 0x0000001953257819 */ /* 0x000fe40000010e30 */
[----:B------:R-:W-:Y:S02]  /*d5e0*/  LOP3.LUT R52, R69, R68, R83, 0xe8, !PT ;  /* 0x0000004445347212 */ /* 0x000fe400078ee853 */
[----:B------:R-:W-:Y:S02]  /*d5f0*/  LOP3.LUT R66, R32, R80, R79, 0xb8, !PT ;  /* 0x0000005020427212 */ /* 0x000fe400078eb84f */
[----:B------:R-:W-:-:S02]  /*d600*/  LOP3.LUT R36, R37, R35, R36, 0x96, !PT ;  /* 0x0000002325247212 */ /* 0x000fc400078e9624 */
[----:B------:R-:W-:Y:S02]  /*d610*/  IADD3 R52, P1, P0, R49, R74, R52 ;  /* 0x0000004a31347210 */ /* 0x000fe4000783e034 */
[----:B------:R-:W-:Y:S02]  /*d620*/  LOP3.LUT R93, R28, R73, R48, 0xe8, !PT ;  /* 0x000000491c5d7212 */ /* 0x000fe400078ee830 */
[----:B------:R-:W-:Y:S02]  /*d630*/  IADD3.X R85, PT, PT, R51, R66, R85, P2, P3 ;  /* 0x0000004233557210 */ /* 0x000fe400017e6455 */
[----:B------:R-:W-:Y:S02]  /*d640*/  IADD3 R73, P4, P5, R41, UR6, R46 ;  /* 0x0000000629497c10 */ /* 0x000fe4000fd9e02e */
[C-C-:B------:R-:W-:Y:S02]  /*d650*/  SHF.L.W.U32.HI R5, R58.reuse, 0x1f, R3.reuse ;  /* 0x0000001f3a057819 */ /* 0x140fe40000010e03 */
[----:B------:R-:W-:-:S02]  /*d660*/  SHF.L.W.U32.HI R6, R58, 0x18, R3 ;  /* 0x000000183a067819 */ /* 0x000fc40000010e03 */
[----:B------:R-:W-:Y:S02]  /*d670*/  SHF.R.U64 R67, R58, 0x7, R3 ;  /* 0x000000073a437819 */ /* 0x000fe40000001203 */
[----:B------:R-:W-:Y:S02]  /*d680*/  IADD3.X R93, PT, PT, R30, R36, R93, P1, P0 ;  /* 0x000000241e5d7210 */ /* 0x000fe40000fe045d */
[----:B------:R-:W-:Y:S01]  /*d690*/  IADD3.X R68, PT, PT, R42, UR7, R85, P4, P5 ;  /* 0x000000072a447c10 */ /* 0x000fe2000a7ea455 */
[----:B------:R-:W0:Y:S01]  /*d6a0*/  LDCU.128 UR4, c[0x3][0x5850] ;  /* 0x00cb0a00ff0477ac */ /* 0x000e220008000c00 */
[----:B------:R-:W-:Y:S02]  /*d6b0*/  IADD3 R81, P0, PT, R73, R52, RZ ;  /* 0x0000003449517210 */ /* 0x000fe40007f1e0ff */
[----:B------:R-:W-:Y:S02]  /*d6c0*/  LOP3.LUT R5, R67, R5, R6, 0x96, !PT ;  /* 0x0000000543057212 */ /* 0x000fe400078e9606 */
[C-C-:B------:R-:W-:Y:S01]  /*d6d0*/  SHF.L.W.U32.HI R6, R3.reuse, 0x1f, R58.reuse ;  /* 0x0000001f03067819 */ /* 0x140fe20000010e3a */
[----:B------:R-:W-:Y:S01]  /*d6e0*/  IMAD.X R76, R68, 0x1, R93, P0 ;  /* 0x00000001444c7824 */ /* 0x000fe200000e065d */
[----:B------:R-:W-:-:S02]  /*d6f0*/  SHF.L.W.U32.HI R35, R3, 0x18, R58 ;  /* 0x0000001803237819 */ /* 0x000fc40000010e3a */
[----:B------:R-:W-:Y:S02]  /*d700*/  SHF.R.U32.HI R37, RZ, 0x7, R3 ;  /* 0x00000007ff257819 */ /* 0x000fe40000011603 */
[----:B------:R-:W-:Y:S02]  /*d710*/  IADD3 R25, P2, P3, R58, R25, R41 ;  /* 0x000000193a197210 */ /* 0x000fe40007b5e029 */
[----:B------:R-:W-:Y:S02]  /*d720*/  LOP3.LUT R6, R37, R6, R35, 0x96, !PT ;  /* 0x0000000625067212 */ /* 0x000fe400078e9623 */
[----:B------:R-:W-:Y:S02]  /*d730*/  IADD3.X R30, PT, PT, R3, R90, R42, P2, P3 ;  /* 0x0000005a031e7210 */ /* 0x000fe400017e642a */
[C-C-:B------:R-:W-:Y:S02]  /*d740*/  SHF.L.W.U32.HI R42, R82.reuse, 0x1f, R29.reuse ;  /* 0x0000001f522a7819 */ /* 0x140fe40000010e1d */
[----:B------:R-:W-:-:S02]  /*d750*/  SHF.L.W.U32.HI R35, R82, 0x18, R29 ;  /* 0x0000001852237819 */ /* 0x000fc40000010e1d */
[--C-:B------:R-:W-:Y:S02]  /*d760*/  SHF.R.U32.HI R75, RZ, 0x7, R82.reuse ;  /* 0x00000007ff4b7819 */ /* 0x100fe40000011652 */
[C-C-:B------:R-:W-:Y:S02]  /*d770*/  SHF.L.W.U32.HI R46, R29.reuse, 0x1f, R82.reuse ;  /* 0x0000001f1d2e7819 */ /* 0x140fe40000010e52 */
[C-C-:B------:R-:W-:Y:S02]  /*d780*/  SHF.L.W.U32.HI R37, R29.reuse, 0x18, R82.reuse ;  /* 0x000000181d257819 */ /* 0x140fe40000010e52 */
[----:B------:R-:W-:Y:S02]  /*d790*/  SHF.R.U64 R74, R29, 0x7, R82 ;  /* 0x000000071d4a7819 */ /* 0x000fe40000001252 */
[----:B------:R-:W-:Y:S02]  /*d7a0*/  SHF.L.W.U32.HI R36, R52, 0x4, R93 ;  /* 0x0000000434247819 */ /* 0x000fe40000010e5d */
[----:B------:R-:W-:-:S02]  /*d7b0*/  SHF.L.W.U32.HI R41, R93, 0x1e, R52 ;  /* 0x0000001e5d297819 */ /* 0x000fc40000010e34 */
[----:B------:R-:W-:Y:S02]  /*d7c0*/  SHF.L.W.U32.HI R49, R93, 0x19, R52 ;  /* 0x000000195d317819 */ /* 0x000fe40000010e34 */
[C-C-:B------:R-:W-:Y:S02]  /*d7d0*/  SHF.L.W.U32.HI R51, R81.reuse, 0x12, R76.reuse ;  /* 0x0000001251337819 */ /* 0x140fe40000010e4c */
[----:B------:R-:W-:Y:S02]  /*d7e0*/  SHF.L.W.U32.HI R66, R81, 0xe, R76 ;  /* 0x0000000e51427819 */ /* 0x000fe40000010e4c */
[----:B------:R-:W-:Y:S02]  /*d7f0*/  SHF.L.W.U32.HI R67, R76, 0x17, R81 ;  /* 0x000000174c437819 */ /* 0x000fe40000010e51 */
[----:B------:R-:W-:Y:S02]  /*d800*/  LOP3.LUT R42, R75, R42, R35, 0x96, !PT ;  /* 0x0000002a4b2a7212 */ /* 0x000fe400078e9623 */
[----:B------:R-:W-:-:S02]  /*d810*/  LOP3.LUT R46, R74, R46, R37, 0x96, !PT ;  /* 0x0000002e4a2e7212 */ /* 0x000fc400078e9625 */
[----:B------:R-:W-:Y:S02]  /*d820*/  LOP3.LUT R75, R49, R36, R41, 0x96, !PT ;  /* 0x00000024314b7212 */ /* 0x000fe400078e9629 */
[----:B------:R-:W-:Y:S02]  /*d830*/  LOP3.LUT R51, R67, R51, R66, 0x96, !PT ;  /* 0x0000003343337212 */ /* 0x000fe400078e9642 */
[----:B------:R-:W-:Y:S02]  /*d840*/  SHF.L.W.U32.HI R35, R93, 0x4, R52 ;  /* 0x000000045d237819 */ /* 0x000fe40000010e34 */
[C-C-:B------:R-:W-:Y:S02]  /*d850*/  SHF.L.W.U32.HI R36, R52.reuse, 0x1e, R93.reuse ;  /* 0x0000001e34247819 */ /* 0x140fe40000010e5d */
[----:B------:R-:W-:Y:S02]  /*d860*/  SHF.L.W.U32.HI R37, R52, 0x19, R93 ;  /* 0x0000001934257819 */ /* 0x000fe40000010e5d */
[----:B------:R-:W-:-:S02]  /*d870*/  SHF.L.W.U32.HI R41, R76, 0x12, R81 ;  /* 0x000000124c297819 */ /* 0x000fc40000010e51 */
[----:B------:R-:W-:Y:S02]  /*d880*/  SHF.L.W.U32.HI R66, R76, 0xe, R81 ;  /* 0x0000000e4c427819 */ /* 0x000fe40000010e51 */
[----:B------:R-:W-:Y:S02]  /*d890*/  SHF.L.W.U32.HI R49, R81, 0x17, R76 ;  /* 0x0000001751317819 */ /* 0x000fe40000010e4c */
[----:B------:R-:W-:Y:S02]  /*d8a0*/  LOP3.LUT R74, R86, R81, R91, 0xb8, !PT ;  /* 0x00000051564a7212 */ /* 0x000fe400078eb85b */
[----:B------:R-:W-:Y:S02]  /*d8b0*/  LOP3.LUT R78, R83, R69, R52, 0xe8, !PT ;  /* 0x00000045534e7212 */ /* 0x000fe400078ee834 */
[----:B------:R-:W-:Y:S02]  /*d8c0*/  LOP3.LUT R37, R37, R35, R36, 0x96, !PT ;  /* 0x0000002325257212 */ /* 0x000fe400078e9624 */
[----:B------:R-:W-:-:S02]  /*d8d0*/  LOP3.LUT R41, R49, R41, R66, 0x96, !PT ;  /* 0x0000002931297212 */ /* 0x000fc400078e9642 */
[----:B------:R-:W-:Y:S02]  /*d8e0*/  IADD3 R69, P2, P3, R51, R74, R33 ;  /* 0x0000004a33457210 */ /* 0x000fe40007b5e021 */
[----:B------:R-:W-:Y:S02]  /*d8f0*/  IADD3 R78, P0, P1, R87, R75, R78 ;  /* 0x0000004b574e7210 */ /* 0x000fe4000791e04e */
[C-C-:B------:R-:W-:Y:S02]  /*d900*/  SHF.L.W.U32.HI R49, R10.reuse, 0x1f, R31.reuse ;  /* 0x0000001f0a317819 */ /* 0x140fe40000010e1f */
[C-C-:B------:R-:W-:Y:S02]  /*d910*/  SHF.L.W.U32.HI R36, R10.reuse, 0x18, R31.reuse ;  /* 0x000000180a247819 */ /* 0x140fe40000010e1f */
[----:B------:R-:W-:Y:S02]  /*d920*/  SHF.R.U64 R51, R10, 0x7, R31 ;  /* 0x000000070a337819 */ /* 0x000fe4000000121f */
[----:B----4-:R-:W-:-:S02]  /*d930*/  PRMT R33, R16, 0x7771, RZ ;  /* 0x0000777110217816 */ /* 0x010fc400000000ff */
[----:B------:R-:W-:Y:S02]  /*d940*/  LOP3.LUT R85, R48, R28, R93, 0xe8, !PT ;  /* 0x0000001c30557212 */ /* 0x000fe400078ee85d */
[----:B------:R-:W-:Y:S01]  /*d950*/  LOP3.LUT R35, R79, R76, R80, 0xb8, !PT ;  /* 0x0000004c4f237212 */ /* 0x000fe200078eb850 */
[----:B------:R-:W-:Y:S01]  /*d960*/  IMAD.U32 R33, R33, 0x10000, RZ ;  /* 0x0001000021217824 */ /* 0x000fe200078e00ff */
[----:B------:R-:W-:Y:S02]  /*d970*/  LOP3.LUT R49, R51, R49, R36, 0x96, !PT ;  /* 0x0000003133317212 */ /* 0x000fe400078e9624 */
[----:B------:R-:W-:Y:S02]  /*d980*/  IADD3.X R85, PT, PT, R84, R37, R85, P0, P1 ;  /* 0x0000002554557210 */ /* 0x000fe400007e2455 */
[----:B------:R-:W-:Y:S02]  /*d990*/  IADD3.X R36, PT, PT, R41, R35, R32, P2, P3 ;  /* 0x0000002329247210 */ /* 0x000fe400017e6420 */
[----:B0-----:R-:W-:-:S02]  /*d9a0*/  IADD3 R69, P0, P1, R14, UR4, R69 ;  /* 0x000000040e457c10 */ /* 0x001fc4000f91e045 */
[----:B------:R-:W-:Y:S02]  /*d9b0*/  LOP3.LUT R95, R33, 0xff0000, RZ, 0xc0, !PT ;  /* 0x00ff0000215f7812 */ /* 0x000fe400078ec0ff */
[----:B------:R-:W-:Y:S02]  /*d9c0*/  IADD3.X R67, PT, PT, R27, UR5, R36, P0, P1 ;  /* 0x000000051b437c10 */ /* 0x000fe400087e2424 */
[----:B------:R-:W-:Y:S02]  /*d9d0*/  IADD3 R74, P0, PT, R69, R78, RZ ;  /* 0x0000004e454a7210 */ /* 0x000fe40007f1e0ff */
[----:B------:R-:W-:Y:S02]  /*d9e0*/  PRMT R28, R16, 0x7770, RZ ;  /* 0x00007770101c7816 */ /* 0x000fe400000000ff */
[----:B------:R-:W-:Y:S02]  /*d9f0*/  SHF.L.W.U32.HI R32, R78, 0x4, R85 ;  /* 0x000000044e207819 */ /* 0x000fe40000010e55 */
[----:B------:R-:W-:-:S02]  /*da00*/  SHF.L.W.U32.HI R33, R85, 0x1e, R78 ;  /* 0x0000001e55217819 */ /* 0x000fc40000010e4e */
[----:B------:R-:W-:Y:S01]  /*da10*/  SHF.L.W.U32.HI R35, R85, 0x19, R78 ;  /* 0x0000001955237819 */ /* 0x000fe20000010e4e */
[----:B------:R-:W-:Y:S01]  /*da20*/  IMAD.X R75, R67, 0x1, R85, P0 ;  /* 0x00000001434b7824 */ /* 0x000fe200000e0655 */
[----:B------:R-:W-:Y:S02]  /*da30*/  PRMT R95, R95, 0x4210, R28 ;  /* 0x000042105f5f7816 */ /* 0x000fe4000000001c */
[----:B------:R-:W-:Y:S02]  /*da40*/  LOP3.LUT R41, R35, R32, R33, 0x96, !PT ;  /* 0x0000002023297212 */ /* 0x000fe400078e9621 */
[--C-:B------:R-:W-:Y:S02]  /*da50*/  LOP3.LUT R83, R52, R83, R78.reuse, 0xe8, !PT ;  /* 0x0000005334537212 */ /* 0x100fe400078ee84e */
[----:B------:R-:W-:Y:S02]  /*da60*/  SHF.L.W.U32.HI R28, R85, 0x4, R78 ;  /* 0x00000004551c7819 */ /* 0x000fe40000010e4e */
[----:B------:R-:W-:-:S02]  /*da70*/  SHF.L.W.U32.HI R33, R78, 0x1e, R85 ;  /* 0x0000001e4e217819 */ /* 0x000fc40000010e55 */
[----:B------:R-:W-:Y:S02]  /*da80*/  SHF.L.W.U32.HI R32, R78, 0x19, R85 ;  /* 0x000000194e207819 */ /* 0x000fe40000010e55 */
[C-C-:B------:R-:W-:Y:S02]  /*da90*/  SHF.L.W.U32.HI R35, R74.reuse, 0x12, R75.reuse ;  /* 0x000000124a237819 */ /* 0x140fe40000010e4b */
[----:B------:R-:W-:Y:S02]  /*daa0*/  SHF.L.W.U32.HI R66, R74, 0xe, R75 ;  /* 0x0000000e4a427819 */ /* 0x000fe40000010e4b */
[----:B------:R-:W-:Y:S02]  /*dab0*/  SHF.L.W.U32.HI R37, R75, 0x17, R74 ;  /* 0x000000174b257819 */ /* 0x000fe40000010e4a */
[----:B------:R-:W-:Y:S02]  /*dac0*/  LOP3.LUT R92, R32, R28, R33, 0x96, !PT ;  /* 0x0000001c205c7212 */ /* 0x000fe400078e9621 */
[----:B------:R-:W-:-:S02]  /*dad0*/  IADD3 R83, P0, P1, R34, R41, R83 ;  /* 0x0000002922537210 */ /* 0x000fc4000791e053 */
[C-C-:B------:R-:W-:Y:S02]  /*dae0*/  SHF.L.W.U32.HI R28, R75.reuse, 0x12, R74.reuse ;  /* 0x000000124b1c7819 */ /* 0x140fe40000010e4a */
[----:B------:R-:W-:Y:S02]  /*daf0*/  SHF.L.W.U32.HI R41, R75, 0xe, R74 ;  /* 0x0000000e4b297819 */ /* 0x000fe40000010e4a */
[----:B------:R-:W-:Y:S02]  /*db00*/  SHF.L.W.U32.HI R51, R74, 0x17, R75 ;  /* 0x000000174a337819 */ /* 0x000fe40000010e4b */
[C---:B------:R-:W-:Y:S02]  /*db10*/  PRMT R36, R17.reuse, 0x7770, RZ ;  /* 0x0000777011247816 */ /* 0x040fe400000000ff */
[C---:B------:R-:W-:Y:S02]  /*db20*/  PRMT R34, R17.reuse, 0x7771, RZ ;  /* 0x0000777111227816 */ /* 0x040fe400000000ff */
[----:B------:R-:W-:-:S02]  /*db30*/  PRMT R32, R17, 0x7772, RZ ;  /* 0x0000777211207816 */ /* 0x000fc400000000ff */
[----:B------:R-:W-:Y:S02]  /*db40*/  LOP3.LUT R66, R37, R35, R66, 0x96, !PT ;  /* 0x0000002325427212 */ /* 0x000fe400078e9642 */
[----:B------:R-:W-:Y:S02]  /*db50*/  LOP3.LUT R87, R91, R74, R81, 0xb8, !PT ;  /* 0x0000004a5b577212 */ /* 0x000fe400078eb851 */
[----:B------:R-:W-:Y:S01]  /*db60*/  LOP3.LUT R90, R51, R28, R41, 0x96, !PT ;  /* 0x0000001c335a7212 */ /* 0x000fe200078e9629 */
[----:B------:R-:W-:Y:S01]  /*db70*/  IMAD.WIDE.U32 R36, R36, 0x1000000, RZ ;  /* 0x0100000024247825 */ /* 0x000fe200078e00ff */
[----:B------:R-:W-:Y:S02]  /*db80*/  PRMT R28, R16, 0x7772, RZ ;  /* 0x00007772101c7816 */ /* 0x000fe400000000ff */
[----:B------:R-:W-:Y:S01]  /*db90*/  LOP3.LUT R84, R93, R48, R85, 0xe8, !PT ;  /* 0x000000305d547212 */ /* 0x000fe200078ee855 */
[----:B------:R-:W-:Y:S01]  /*dba0*/  IMAD.WIDE.U32 R34, R34, 0x10000, RZ ;  /* 0x0001000022227825 */ /* 0x000fe200078e00ff */
[----:B------:R-:W-:-:S02]  /*dbb0*/  IADD3 R51, P2, P3, R66, R87, R86 ;  /* 0x0000005742337210 */ /* 0x000fc40007b5e056 */
[----:B------:R-:W-:Y:S01]  /*dbc0*/  LOP3.LUT R48, R80, R75, R76, 0xb8, !PT ;  /* 0x0000004b50307212 */ /* 0x000fe200078eb84c */
[----:B------:R-:W-:Y:S01]  /*dbd0*/  IMAD.WIDE.U32 R32, R32, 0x100, RZ ;  /* 0x0000010020207825 */ /* 0x000fe200078e00ff */
[----:B------:R-:W-:Y:S02]  /*dbe0*/  IADD3.X R84, PT, PT, R77, R92, R84, P0, P1 ;  /* 0x0000005c4d547210 */ /* 0x000fe400007e2454 */
[----:B------:R-:W-:Y:S01]  /*dbf0*/  PRMT R41, R17, 0x7773, RZ ;  /* 0x0000777311297816 */ /* 0x000fe200000000ff */
[----:B------:R-:W-:Y:S01]  /*dc00*/  IMAD.SHL.U32 R28, R28, 0x100, RZ ;  /* 0x000001001c1c7824 */ /* 0x000fe200078e00ff */
[----:B------:R-:W-:Y:S02]  /*dc10*/  LOP3.LUT R32, R32, R36, R34, 0xfe, !PT ;  /* 0x0000002420207212 */ /* 0x000fe400078efe22 */
[----:B------:R-:W-:Y:S02]  /*dc20*/  IADD3.X R48, PT, PT, R90, R48, R79, P2, P3 ;  /* 0x000000305a307210 */ /* 0x000fe400017e644f */
[----:B------:R-:W-:-:S02]  /*dc30*/  IADD3 R66, P0, P1, R12, UR6, R51 ;  /* 0x000000060c427c10 */ /* 0x000fc4000f91e033 */
[----:B------:R-:W-:Y:S02]  /*dc40*/  LOP3.LUT R41, R32, 0xff, R41, 0xf8, !PT ;  /* 0x000000ff20297812 */ /* 0x000fe400078ef829 */
[----:B------:R-:W-:Y:S02]  /*dc50*/  LOP3.LUT R95, R95, 0xff00, R28, 0xf8, !PT ;  /* 0x0000ff005f5f7812 */ /* 0x000fe400078ef81c */
[----:B------:R-:W-:Y:S01]  /*dc60*/  IADD3.X R48, PT, PT, R13, UR7, R48, P0, P1 ;  /* 0x000000070d307c10 */ /* 0x000fe200087e2430 */
[----:B------:R-:W0:Y:S01]  /*dc70*/  LDCU.128 UR4, c[0x3][0x5860] ;  /* 0x00cb0c00ff0477ac */ /* 0x000e220008000c00 */
[----:B------:R-:W-:Y:S02]  /*dc80*/  PRMT R16, R16, 0x7773, RZ ;  /* 0x0000777310107816 */ /* 0x000fe400000000ff */
[----:B------:R-:W-:Y:S02]  /*dc90*/  SHF.L.W.U32.HI R17, R83, 0x4, R84 ;  /* 0x0000000453117819 */ /* 0x000fe40000010e54 */
[----:B------:R-:W-:-:S02]  /*dca0*/  SHF.L.W.U32.HI R28, R84, 0x1e, R83 ;  /* 0x0000001e541c7819 */ /* 0x000fc40000010e53 */
[--C-:B------:R-:W-:Y:S02]  /*dcb0*/  SHF.L.W.U32.HI R32, R84, 0x19, R83.reuse ;  /* 0x0000001954207819 */ /* 0x100fe40000010e53 */
[----:B------:R-:W-:Y:S02]  /*dcc0*/  IADD3 R51, P0, PT, R66, R83, RZ ;  /* 0x0000005342337210 */ /* 0x000fe40007f1e0ff */
[----:B------:R-:W-:Y:S02]  /*dcd0*/  LOP3.LUT R95, R95, 0xff, R16, 0xf8, !PT ;  /* 0x000000ff5f5f7812 */ /* 0x000fe400078ef810 */
[----:B------:R-:W-:Y:S02]  /*dce0*/  LOP3.LUT R36, R32, R17, R28, 0x96, !PT ;  /* 0x0000001120247212 */ /* 0x000fe400078e961c */
[--C-:B------:R-:W-:Y:S01]  /*dcf0*/  LOP3.LUT R79, R78, R52, R83.reuse, 0xe8, !PT ;  /* 0x000000344e4f7212 */ /* 0x100fe200078ee853 */
[----:B------:R-:W-:Y:S01]  /*dd00*/  IMAD.X R52, R48, 0x1, R84, P0 ;  /* 0x0000000130347824 */ /* 0x000fe200000e0654 */
[----:B------:R-:W-:-:S02]  /*dd10*/  SHF.L.W.U32.HI R16, R84, 0x4, R83 ;  /* 0x0000000454107819 */ /* 0x000fc40000010e53 */
[C-C-:B------:R-:W-:Y:S02]  /*dd20*/  SHF.L.W.U32.HI R17, R83.reuse, 0x1e, R84.reuse ;  /* 0x0000001e53117819 */ /* 0x140fe40000010e54 */
[----:B------:R-:W-:Y:S02]  /*dd30*/  SHF.L.W.U32.HI R28, R83, 0x19, R84 ;  /* 0x00000019531c7819 */ /* 0x000fe40000010e54 */
[----:B------:R-:W-:Y:S02]  /*dd40*/  LOP3.LUT R95, R35, R95, R37, 0xfe, !PT ;  /* 0x0000005f235f7212 */ /* 0x000fe400078efe25 */
[----:B------:R-:W-:Y:S02]  /*dd50*/  LOP3.LUT R35, R28, R16, R17, 0x96, !PT ;  /* 0x000000101c237212 */ /* 0x000fe400078e9611 */
[C-C-:B------:R-:W-:Y:S02]  /*dd60*/  SHF.L.W.U32.HI R32, R51.reuse, 0x12, R52.reuse ;  /* 0x0000001233207819 */ /* 0x140fe40000010e34 */
[----:B------:R-:W-:-:S02]  /*dd70*/  SHF.L.W.U32.HI R77, R51, 0xe, R52 ;  /* 0x0000000e334d7819 */ /* 0x000fc40000010e34 */
[----:B------:R-:W-:Y:S02]  /*dd80*/  SHF.L.W.U32.HI R34, R52, 0x17, R51 ;  /* 0x0000001734227819 */ /* 0x000fe40000010e33 */
[----:B------:R-:W-:Y:S02]  /*dd90*/  PRMT R16, R18, 0x7771, RZ ;  /* 0x0000777112107816 */ /* 0x000fe400000000ff */
[----:B------:R-:W-:Y:S02]  /*dda0*/  LOP3.LUT R77, R34, R32, R77, 0x96, !PT ;  /* 0x00000020224d7212 */ /* 0x000fe400078e964d */
[--C-:B------:R-:W-:Y:S01]  /*ddb0*/  SHF.L.W.U32.HI R17, R52, 0x12, R51.reuse ;  /* 0x0000001234117819 */ /* 0x100fe20000010e33 */
[----:B------:R-:W-:Y:S01]  /*ddc0*/  IMAD.U32 R34, R16, 0x10000, RZ ;  /* 0x0001000010227824 */ /* 0x000fe200078e00ff */
[----:B------:R-:W-:Y:S02]  /*ddd0*/  SHF.L.W.U32.HI R28, R52, 0xe, R51 ;  /* 0x0000000e341c7819 */ /* 0x000fe40000010e33 */
[----:B------:R-:W-:-:S02]  /*dde0*/  SHF.L.W.U32.HI R32, R51, 0x17, R52 ;  /* 0x0000001733207819 */ /* 0x000fc40000010e34 */
[----:B------:R-:W-:Y:S02]  /*ddf0*/  IADD3 R88, P0, P1, R88, R36, R79 ;  /* 0x0000002458587210 */ /* 0x000fe4000791e04f */
[----:B------:R-:W-:Y:S02]  /*de00*/  LOP3.LUT R36, R81, R51, R74, 0xb8, !PT ;  /* 0x0000003351247212 */ /* 0x000fe400078eb84a */
[----:B------:R-:W-:Y:S02]  /*de10*/  LOP3.LUT R17, R32, R17, R28, 0x96, !PT ;  /* 0x0000001120117212 */ /* 0x000fe400078e961c */
[----:B------:R-:W-:Y:S02]  /*de20*/  PRMT R16, R18, 0x7770, RZ ;  /* 0x0000777012107816 */ /* 0x000fe400000000ff */
[----:B------:R-:W-:Y:S02]  /*de30*/  LOP3.LUT R37, R34, 0xff0000, RZ, 0xc0, !PT ;  /* 0x00ff000022257812 */ /* 0x000fe400078ec0ff */
[----:B------:R-:W-:-:S02]  /*de40*/  LOP3.LUT R32, R85, R93, R84, 0xe8, !PT ;  /* 0x0000005d55207212 */ /* 0x000fc400078ee854 */
[----:B------:R-:W-:Y:S02]  /*de50*/  IADD3 R36, P2, P3, R77, R36, R91 ;  /* 0x000000244d247210 */ /* 0x000fe40007b5e05b */
[----:B------:R-:W-:Y:S02]  /*de60*/  LOP3.LUT R87, R76, R52, R75, 0xb8, !PT ;  /* 0x000000344c577212 */ /* 0x000fe400078eb84b */
[----:B------:R-:W-:Y:S02]  /*de70*/  PRMT R90, R37, 0x4210, R16 ;  /* 0x00004210255a7816 */ /* 0x000fe40000000010 */
[----:B------:R-:W-:Y:S02]  /*de80*/  IADD3.X R89, PT, PT, R89, R35, R32, P0, P1 ;  /* 0x0000002359597210 */ /* 0x000fe400007e2420 */
[----:B------:R-:W-:Y:S02]  /*de90*/  LOP3.LUT R28, R95, R33, RZ, 0xfc, !PT ;  /* 0x000000215f1c7212 */ /* 0x000fe400078efcff */
[----:B------:R-:W-:-:S02]  /*dea0*/  IADD3.X R87, PT, PT, R17, R87, R80, P2, P3 ;  /* 0x0000005711577210 */ /* 0x000fc400017e6450 */
[----:B0-----:R-:W-:Y:S02]  /*deb0*/  IADD3 R37, P0, P1, R41, UR4, R36 ;  /* 0x0000000429257c10 */ /* 0x001fe4000f91e024 */
[----:B------:R-:W-:Y:S02]  /*dec0*/  PRMT R16, R18, 0x7772, RZ ;  /* 0x0000777212107816 */ /* 0x000fe400000000ff */
[C---:B------:R-:W-:Y:S02]  /*ded0*/  PRMT R17, R19.reuse, 0x7770, RZ ;  /* 0x0000777013117816 */ /* 0x040fe400000000ff */
[C---:B------:R-:W-:Y:S02]  /*dee0*/  PRMT R32, R19.reuse, 0x7771, RZ ;  /* 0x0000777113207816 */ /* 0x040fe400000000ff */
[----:B------:R-:W-:Y:S02]  /*def0*/  PRMT R34, R19, 0x7772, RZ ;  /* 0x0000777213227816 */ /* 0x000fe400000000ff */
[----:B------:R-:W-:Y:S01]  /*df00*/  IADD3.X R36, PT, PT, R28, UR5, R87, P0, P1 ;  /* 0x000000051c247c10 */ /* 0x000fe200087e2457 */
[----:B------:R-:W-:Y:S01]  /*df10*/  IMAD.SHL.U32 R79, R16, 0x100, RZ ;  /* 0x00000100104f7824 */ /* 0x000fe200078e00ff */
[----:B------:R-:W-:Y:S01]  /*df20*/  IADD3 R80, P0, PT, R37, R88, RZ ;  /* 0x0000005825507210 */ /* 0x000fe20007f1e0ff */
[----:B------:R-:W-:Y:S01]  /*df30*/  IMAD.WIDE.U32 R16, R17, 0x1000000, RZ ;  /* 0x0100000011107825 */ /* 0x000fe200078e00ff */
[----:B------:R-:W-:-:S03]  /*df40*/  PRMT R77, R18, 0x7773, RZ ;  /* 0x00007773124d7816 */ /* 0x000fc600000000ff */
[----:B------:R-:W-:Y:S01]  /*df50*/  IMAD.WIDE.U32 R32, R32, 0x10000, RZ ;  /* 0x0001000020207825 */ /* 0x000fe200078e00ff */
[----:B------:R-:W-:-:S03]  /*df60*/  PRMT R18, R19, 0x7773, RZ ;  /* 0x0000777313127816 */ /* 0x000fc600000000ff */
[----:B------:R-:W-:Y:S01]  /*df70*/  IMAD.WIDE.U32 R34, R34, 0x100, RZ ;  /* 0x0000010022227825 */ /* 0x000fe200078e00ff */
[----:B------:R-:W-:-:S03]  /*df80*/  LOP3.LUT R90, R90, 0xff00, R79, 0xf8, !PT ;  /* 0x0000ff005a5a7812 */ /* 0x000fc600078ef84f */
[----:B------:R-:W-:Y:S01]  /*df90*/  IMAD.X R19, R36, 0x1, R89, P0 ;  /* 0x0000000124137824 */ /* 0x000fe200000e0659 */
[----:B------:R-:W-:Y:S02]  /*dfa0*/  LOP3.LUT R91, R34, R16, R32, 0xfe, !PT ;  /* 0x00000010225b7212 */ /* 0x000fe400078efe20 */
[C-C-:B------:R-:W-:Y:S02]  /*dfb0*/  SHF.L.W.U32.HI R32, R31.reuse, 0x1f, R10.reuse ;  /* 0x0000001f1f207819 */ /* 0x140fe40000010e0a */
[----:B------:R-:W-:Y:S02]  /*dfc0*/  SHF.L.W.U32.HI R79, R31, 0x18, R10 ;  /* 0x000000181f4f7819 */ /* 0x000fe40000010e0a */
[----:B------:R-:W-:Y:S02]  /*dfd0*/  SHF.R.U32.HI R16, RZ, 0x7, R31 ;  /* 0x00000007ff107819 */ /* 0x000fe4000001161f */
[C-C-:B------:R-:W-:Y:S02]  /*dfe0*/  SHF.L.W.U32.HI R34, R80.reuse, 0x12, R19.reuse ;  /* 0x0000001250227819 */ /* 0x140fe40000010e13 */
[----:B------:R-:W-:-:S02]  /*dff0*/  SHF.L.W.U32.HI R87, R80, 0xe, R19 ;  /* 0x0000000e50577819 */ /* 0x000fc40000010e13 */
[----:B------:R-:W-:Y:S02]  /*e000*/  SHF.L.W.U32.HI R86, R19, 0x17, R80 ;  /* 0x0000001713567819 */ /* 0x000fe40000010e50 */
[----:B------:R-:W-:Y:S02]  /*e010*/  LOP3.LUT R32, R16, R32, R79, 0x96, !PT ;  /* 0x0000002010207212 */ /* 0x000fe400078e964f */
[----:B------:R-:W-:Y:S02]  /*e020*/  LOP3.LUT R16, R91, 0xff, R18, 0xf8, !PT ;  /* 0x000000ff5b107812 */ /* 0x000fe400078ef812 */
[----:B------:R-:W-:Y:S02]  /*e030*/  LOP3.LUT R93, R90, 0xff, R77, 0xf8, !PT ;  /* 0x000000ff5a5d7812 */ /* 0x000fe400078ef84d */
[----:B------:R-:W-:Y:S02]  /*e040*/  LOP3.LUT R91, R86, R34, R87, 0x96, !PT ;  /* 0x00000022565b7212 */ /* 0x000fe400078e9657 */
[----:B------:R-:W-:-:S02]  /*e050*/  SHF.L.W.U32.HI R18, R88, 0x4, R89 ;  /* 0x0000000458127819 */ /* 0x000fc40000010e59 */
[C-C-:B------:R-:W-:Y:S02]  /*e060*/  SHF.L.W.U32.HI R77, R89.reuse, 0x1e, R88.reuse ;  /* 0x0000001e594d7819 */ /* 0x140fe40000010e58 */
[----:B------:R-:W-:Y:S02]  /*e070*/  SHF.L.W.U32.HI R34, R89, 0x19, R88 ;  /* 0x0000001959227819 */ /* 0x000fe40000010e58 */
[C-C-:B------:R-:W-:Y:S02]  /*e080*/  SHF.L.W.U32.HI R79, R19.reuse, 0x12, R80.reuse ;  /* 0x00000012134f7819 */ /* 0x140fe40000010e50 */
[----:B------:R-:W-:Y:S02]  /*e090*/  SHF.L.W.U32.HI R86, R19, 0xe, R80 ;  /* 0x0000000e13567819 */ /* 0x000fe40000010e50 */
[----:B------:R-:W-:Y:S02]  /*e0a0*/  SHF.L.W.U32.HI R87, R80, 0x17, R19 ;  /* 0x0000001750577819 */ /* 0x000fe40000010e13 */
[----:B------:R-:W-:-:S02]  /*e0b0*/  LOP3.LUT R90, R74, R80, R51, 0xb8, !PT ;  /* 0x000000504a5a7212 */ /* 0x000fc400078eb833 */
[----:B------:R-:W-:Y:S02]  /*e0c0*/  LOP3.LUT R93, R33, R93, R17, 0xfe, !PT ;  /* 0x0000005d215d7212 */ /* 0x000fe400078efe11 */
[----:B------:R-:W-:Y:S02]  /*e0d0*/  LOP3.LUT R92, R34, R18, R77, 0x96, !PT ;  /* 0x00000012225c7212 */ /* 0x000fe400078e964d */
[----:B------:R-:W-:Y:S02]  /*e0e0*/  LOP3.LUT R34, R87, R79, R86, 0x96, !PT ;  /* 0x0000004f57227212 */ /* 0x000fe400078e9656 */
[----:B------:R-:W-:Y:S02]  /*e0f0*/  IADD3 R81, P2, P3, R91, R90, R81 ;  /* 0x0000005a5b517210 */ /* 0x000fe40007b5e051 */
[----:B------:R-:W-:Y:S02]  /*e100*/  SHF.L.W.U32.HI R17, R89, 0x4, R88 ;  /* 0x0000000459117819 */ /* 0x000fe40000010e58 */
[----:B------:R-:W-:-:S02]  /*e110*/  SHF.L.W.U32.HI R18, R88, 0x1e, R89 ;  /* 0x0000001e58127819 */ /* 0x000fc40000010e59 */
[----:B------:R-:W-:Y:S02]  /*e120*/  SHF.L.W.U32.HI R33, R88, 0x19, R89 ;  /* 0x0000001958217819 */ /* 0x000fe40000010e59 */
[----:B------:R-:W-:Y:S02]  /*e130*/  LOP3.LUT R77, R75, R19, R52, 0xb8, !PT ;  /* 0x000000134b4d7212 */ /* 0x000fe400078eb834 */
[----:B------:R-:W-:Y:S02]  /*e140*/  LOP3.LUT R78, R83, R78, R88, 0xe8, !PT ;  /* 0x0000004e534e7212 */ /* 0x000fe400078ee858 */
[----:B------:R-:W-:Y:S02]  /*e150*/  LOP3.LUT R33, R33, R17, R18, 0x96, !PT ;  /* 0x0000001121217212 */ /* 0x000fe400078e9612 */
[----:B------:R-:W-:Y:S02]  /*e160*/  IADD3.X R34, PT, PT, R34, R77, R76, P2, P3 ;  /* 0x0000004d22227210 */ /* 0x000fe400017e644c */
[----:B------:R-:W-:-:S02]  /*e170*/  IADD3 R78, P0, P1, R73, R92, R78 ;  /* 0x0000005c494e7210 */ /* 0x000fc4000791e04e */
[C-C-:B------:R-:W-:Y:S02]  /*e180*/  SHF.L.W.U32.HI R79, R41.reuse, 0x1f, R28.reuse ;  /* 0x0000001f294f7819 */ /* 0x140fe40000010e1c */
[C-C-:B------:R-:W-:Y:S02]  /*e190*/  SHF.L.W.U32.HI R18, R41.reuse, 0x18, R28.reuse ;  /* 0x0000001829127819 */ /* 0x140fe40000010e1c */
[----:B------:R-:W-:Y:S02]  /*e1a0*/  SHF.R.U64 R77, R41, 0x7, R28 ;  /* 0x00000007294d7819 */ /* 0x000fe4000000121c */
[----:B------:R-:W-:Y:S02]  /*e1b0*/  LOP3.LUT R85, R84, R85, R89, 0xe8, !PT ;  /* 0x0000005554557212 */ /* 0x000fe400078ee859 */
[----:B------:R-:W-:Y:S02]  /*e1c0*/  LOP3.LUT R35, R93, R35, RZ, 0xfc, !PT ;  /* 0x000000235d237212 */ /* 0x000fe400078efcff */
[----:B------:R-:W-:-:S02]  /*e1d0*/  IADD3 R73, P2, P3, R16, UR6, R81 ;  /* 0x0000000610497c10 */ /* 0x000fc4000fb5e051 */
[----:B------:R-:W-:Y:S02]  /*e1e0*/  LOP3.LUT R79, R77, R79, R18, 0x96, !PT ;  /* 0x0000004f4d4f7212 */ /* 0x000fe400078e9612 */
[----:B------:R-:W-:Y:S02]  /*e1f0*/  IADD3.X R81, PT, PT, R68, R33, R85, P0, P1 ;  /* 0x0000002144517210 */ /* 0x000fe400007e2455 */
[----:B------:R-:W-:Y:S01]  /*e200*/  IADD3.X R33, PT, PT, R35, UR7, R34, P2, P3 ;  /* 0x0000000723217c10 */ /* 0x000fe200097e6422 */
[----:B------:R-:W0:Y:S01]  /*e210*/  LDCU.128 UR4, c[0x3][0x5870] ;  /* 0x00cb0e00ff0477ac */ /* 0x000e220008000c00 */
[----:B------:R-:W-:Y:S02]  /*e220*/  IADD3 R77, P0, PT, R73, R78, RZ ;  /* 0x0000004e494d7210 */ /* 0x000fe40007f1e0ff */
[----:B------:R-:W-:-:S03]  /*e230*/  SHF.L.W.U32.HI R76, R28, 0x1f, R41 ;  /* 0x0000001f1c4c7819 */ /* 0x000fc60000010e29 */
[----:B------:R-:W-:Y:S01]  /*e240*/  IMAD.X R68, R33, 0x1, R81, P0 ;  /* 0x0000000121447824 */ /* 0x000fe200000e0651 */
[----:B------:R-:W-:Y:S02]  /*e250*/  SHF.L.W.U32.HI R17, R28, 0x18, R41 ;  /* 0x000000181c117819 */ /* 0x000fe40000010e29 */
[----:B------:R-:W-:Y:S02]  /*e260*/  SHF.R.U32.HI R86, RZ, 0x7, R28 ;  /* 0x00000007ff567819 */ /* 0x000fe4000001161c */
[C-C-:B------:R-:W-:Y:S02]  /*e270*/  SHF.L.W.U32.HI R87, R68.reuse, 0x12, R77.reuse ;  /* 0x0000001244577819 */ /* 0x140fe40000010e4d */
[----:B------:R-:W-:Y:S02]  /*e280*/  SHF.L.W.U32.HI R92, R68, 0xe, R77 ;  /* 0x0000000e445c7819 */ /* 0x000fe40000010e4d */
[----:B------:R-:W-:Y:S02]  /*e290*/  SHF.L.W.U32.HI R93, R77, 0x17, R68 ;  /* 0x000000174d5d7819 */ /* 0x000fe40000010e44 */
[----:B------:R-:W-:-:S02]  /*e2a0*/  LOP3.LUT R76, R86, R76, R17, 0x96, !PT ;  /* 0x0000004c564c7212 */ /* 0x000fc400078e9611 */
[C-C-:B------:R-:W-:Y:S02]  /*e2b0*/  SHF.L.W.U32.HI R90, R77.reuse, 0x12, R68.reuse ;  /* 0x000000124d5a7819 */ /* 0x140fe40000010e44 */
[----:B------:R-:W-:Y:S02]  /*e2c0*/  SHF.L.W.U32.HI R91, R77, 0xe, R68 ;  /* 0x0000000e4d5b7819 */ /* 0x000fe40000010e44 */
[----:B------:R-:W-:Y:S02]  /*e2d0*/  SHF.L.W.U32.HI R94, R68, 0x17, R77 ;  /* 0x00000017445e7819 */ /* 0x000fe40000010e4d */
[C-C-:B------:R-:W-:Y:S02]  /*e2e0*/  SHF.L.W.U32.HI R18, R16.reuse, 0x1f, R35.reuse ;  /* 0x0000001f10127819 */ /* 0x140fe40000010e23 */
[C-C-:B------:R-:W-:Y:S02]  /*e2f0*/  SHF.L.W.U32.HI R17, R16.reuse, 0x18, R35.reuse ;  /* 0x0000001810117819 */ /* 0x140fe40000010e23 */
[----:B------:R-:W-:-:S02]  /*e300*/  SHF.R.U64 R95, R16, 0x7, R35 ;  /* 0x00000007105f7819 */ /* 0x000fc40000001223 */
[----:B------:R-:W-:Y:S02]  /*e310*/  SHF.L.W.U32.HI R34, R78, 0x4, R81 ;  /* 0x000000044e227819 */ /* 0x000fe40000010e51 */
[C-C-:B------:R-:W-:Y:S02]  /*e320*/  SHF.L.W.U32.HI R85, R81.reuse, 0x1e, R78.reuse ;  /* 0x0000001e51557819 */ /* 0x140fe40000010e4e */
[----:B------:R-:W-:Y:S02]  /*e330*/  SHF.L.W.U32.HI R86, R81, 0x19, R78 ;  /* 0x0000001951567819 */ /* 0x000fe40000010e4e */
[----:B------:R-:W-:Y:S02]  /*e340*/  LOP3.LUT R92, R93, R87, R92, 0x96, !PT ;  /* 0x000000575d5c7212 */ /* 0x000fe400078e965c */
[----:B------:R-:W-:Y:S02]  /*e350*/  LOP3.LUT R90, R94, R90, R91, 0x96, !PT ;  /* 0x0000005a5e5a7212 */ /* 0x000fe400078e965b */
[----:B------:R-:W-:-:S02]  /*e360*/  LOP3.LUT R87, R51, R77, R80, 0xb8, !PT ;  /* 0x0000004d33577212 */ /* 0x000fc400078eb850 */
[----:B------:R-:W-:Y:S02]  /*e370*/  LOP3.LUT R18, R95, R18, R17, 0x96, !PT ;  /* 0x000000125f127212 */ /* 0x000fe400078e9611 */
[----:B------:R-:W-:Y:S02]  /*e380*/  LOP3.LUT R95, R86, R34, R85, 0x96, !PT ;  /* 0x00000022565f7212 */ /* 0x000fe400078e9655 */
[--C-:B------:R-:W-:Y:S02]  /*e390*/  SHF.L.W.U32.HI R17, R81, 0x4, R78.reuse ;  /* 0x0000000451117819 */ /* 0x100fe40000010e4e */
[C-C-:B------:R-:W-:Y:S02]  /*e3a0*/  SHF.L.W.U32.HI R34, R78.reuse, 0x1e, R81.reuse ;  /* 0x0000001e4e227819 */ /* 0x140fe40000010e51 */
[----:B------:R-:W-:Y:S02]  /*e3b0*/  SHF.L.W.U32.HI R85, R78, 0x19, R81 ;  /* 0x000000194e557819 */ /* 0x000fe40000010e51 */
[----:B------:R-:W-:-:S02]  /*e3c0*/  LOP3.LUT R94, R88, R83, R78, 0xe8, !PT ;  /* 0x00000053585e7212 */ /* 0x000fc400078ee84e */
[----:B------:R-:W-:Y:S02]  /*e3d0*/  IADD3 R74, P0, P1, R90, R87, R74 ;  /* 0x000000575a4a7210 */ /* 0x000fe4000791e04a */
[----:B------:R-:W-:Y:S02]  /*e3e0*/  LOP3.LUT R86, R52, R68, R19, 0xb8, !PT ;  /* 0x0000004434567212 */ /* 0x000fe400078eb813 */
[----:B------:R-:W-:Y:S02]  /*e3f0*/  LOP3.LUT R17, R85, R17, R34, 0x96, !PT ;  /* 0x0000001155117212 */ /* 0x000fe400078e9622 */
[----:B------:R-:W-:Y:S02]  /*e400*/  IADD3 R69, P4, P5, R69, R95, R94 ;  /* 0x0000005f45457210 */ /* 0x000fe40007d9e05e */
[----:B------:R-:W-:Y:S02]  /*e410*/  LOP3.LUT R84, R89, R84, R81, 0xe8, !PT ;  /* 0x0000005459547212 */ /* 0x000fe400078ee851 */
[----:B------:R-:W-:-:S02]  /*e420*/  IADD3.X R75, PT, PT, R92, R86, R75, P0, P1 ;  /* 0x000000565c4b7210 */ /* 0x000fc400007e244b */
[----:B0-----:R-:W-:Y:S02]  /*e430*/  IADD3 R34, P3, P1, R23, UR4, R74 ;  /* 0x0000000417227c10 */ /* 0x001fe4000f97e04a */
[----:B------:R-:W-:Y:S02]  /*e440*/  IADD3.X R74, PT, PT, R67, R17, R84, P4, P5 ;  /* 0x00000011434a7210 */ /* 0x000fe400027ea454 */
[----:B------:R-:W-:Y:S02]  /*e450*/  IADD3 R84, P4, P5, R16, R49, R29 ;  /* 0x0000003110547210 */ /* 0x000fe40007d9e01d */
[----:B------:R-:W-:Y:S02]  /*e460*/  IADD3.X R29, PT, PT, R54, UR5, R75, P3, P1 ;  /* 0x00000005361d7c10 */ /* 0x000fe40009fe244b */
[----:B------:R-:W-:Y:S02]  /*e470*/  IADD3 R49, P1, PT, R34, R69, RZ ;  /* 0x0000004522317210 */ /* 0x000fe40007f3e0ff */
[----:B------:R-:W-:-:S03]  /*e480*/  IADD3 R46, P2, P0, R41, R46, R70 ;  /* 0x0000002e292e7210 */ /* 0x000fc6000785e046 */
[----:B------:R-:W-:Y:S01]  /*e490*/  IMAD.X R70, R29, 0x1, R74, P1 ;  /* 0x000000011d467824 */ /* 0x000fe200008e064a */
[----:B------:R-:W-:Y:S02]  /*e4a0*/  IADD3.X R83, PT, PT, R28, R42, R71, P2, P0 ;  /* 0x0000002a1c537210 */ /* 0x000fe400017e0447 */
[----:B------:R-:W-:Y:S02]  /*e4b0*/  IADD3.X R67, PT, PT, R35, R32, R82, P4, P5 ;  /* 0x0000002023437210 */ /* 0x000fe400027ea452 */
[----:B------:R-:W-:Y:S02]  /*e4c0*/  IADD3 R61, P0, PT, R46, R61, RZ ;  /* 0x0000003d2e3d7210 */ /* 0x000fe40007f1e0ff */
[----:B------:R-:W-:Y:S02]  /*e4d0*/  SHF.L.W.U32.HI R17, R69, 0x4, R74 ;  /* 0x0000000445117819 */ /* 0x000fe40000010e4a */
[C-C-:B------:R-:W-:Y:S02]  /*e4e0*/  SHF.L.W.U32.HI R32, R74.reuse, 0x1e, R69.reuse ;  /* 0x0000001e4a207819 */ /* 0x140fe40000010e45 */
[----:B------:R-:W-:-:S02]  /*e4f0*/  SHF.L.W.U32.HI R42, R74, 0x19, R69 ;  /* 0x000000194a2a7819 */ /* 0x000fc40000010e45 */
[C-C-:B------:R-:W-:Y:S02]  /*e500*/  SHF.L.W.U32.HI R46, R49.reuse, 0x12, R70.reuse ;  /* 0x00000012312e7819 */ /* 0x140fe40000010e46 */
[----:B------:R-:W-:Y:S02]  /*e510*/  SHF.L.W.U32.HI R71, R49, 0xe, R70 ;  /* 0x0000000e31477819 */ /* 0x000fe40000010e46 */
[----:B------:R-:W-:Y:S02]  /*e520*/  SHF.L.W.U32.HI R75, R70, 0x17, R49 ;  /* 0x00000017464b7819 */ /* 0x000fe40000010e31 */
[----:B------:R-:W-:Y:S02]  /*e530*/  LOP3.LUT R82, R42, R17, R32, 0x96, !PT ;  /* 0x000000112a527212 */ /* 0x000fe400078e9620 */
[----:B------:R-:W-:Y:S02]  /*e540*/  LOP3.LUT R75, R75, R46, R71, 0x96, !PT ;  /* 0x0000002e4b4b7212 */ /* 0x000fe400078e9647 */
[----:B------:R-:W-:-:S02]  /*e550*/  SHF.L.W.U32.HI R42, R70, 0x12, R49 ;  /* 0x00000012462a7819 */ /* 0x000fc40000010e31 */
[----:B------:R-:W-:Y:S02]  /*e560*/  SHF.L.W.U32.HI R71, R70, 0xe, R49 ;  /* 0x0000000e46477819 */ /* 0x000fe40000010e31 */
[----:B------:R-:W-:Y:S01]  /*e570*/  SHF.L.W.U32.HI R46, R49, 0x17, R70 ;  /* 0x00000017312e7819 */ /* 0x000fe20000010e46 */
[----:B------:R-:W-:Y:S01]  /*e580*/  IMAD.X R38, R83, 0x1, R38, P0 ;  /* 0x0000000153267824 */ /* 0x000fe200000e0626 */
[----:B------:R-:W-:Y:S02]  /*e590*/  LOP3.LUT R86, R80, R49, R77, 0xb8, !PT ;  /* 0x0000003150567212 */ /* 0x000fe400078eb84d */
[----:B------:R-:W-:Y:S02]  /*e5a0*/  IADD3 R15, P3, P0, R61, R15, R14 ;  /* 0x0000000f3d0f7210 */ /* 0x000fe4000787e00e */
[----:B------:R-:W-:Y:S02]  /*e5b0*/  SHF.L.W.U32.HI R14, R74, 0x4, R69 ;  /* 0x000000044a0e7819 */ /* 0x000fe40000010e45 */
[----:B------:R-:W-:-:S02]  /*e5c0*/  SHF.L.W.U32.HI R17, R69, 0x1e, R74 ;  /* 0x0000001e45117819 */ /* 0x000fc40000010e4a */
[----:B------:R-:W-:Y:S02]  /*e5d0*/  SHF.L.W.U32.HI R32, R69, 0x19, R74 ;  /* 0x0000001945207819 */ /* 0x000fe40000010e4a */
[----:B------:R-:W-:Y:S02]  /*e5e0*/  LOP3.LUT R42, R46, R42, R71, 0x96, !PT ;  /* 0x0000002a2e2a7212 */ /* 0x000fe400078e9647 */
[----:B------:R-:W-:Y:S02]  /*e5f0*/  LOP3.LUT R83, R78, R88, R69, 0xe8, !PT ;  /* 0x000000584e537212 */ /* 0x000fe400078ee845 */
[----:B------:R-:W-:Y:S02]  /*e600*/  IADD3 R51, P4, P5, R75, R86, R51 ;  /* 0x000000564b337210 */ /* 0x000fe40007d9e033 */
[----:B------:R-:W-:Y:S02]  /*e610*/  LOP3.LUT R71, R19, R70, R68, 0xb8, !PT ;  /* 0x0000004613477212 */ /* 0x000fe400078eb844 */
[----:B------:R-:W-:-:S02]  /*e620*/  LOP3.LUT R14, R32, R14, R17, 0x96, !PT ;  /* 0x0000000e200e7212 */ /* 0x000fc400078e9611 */
[----:B------:R-:W-:Y:S02]  /*e630*/  IADD3 R82, P1, P2, R66, R82, R83 ;  /* 0x0000005242527210 */ /* 0x000fe40007a3e053 */
[C-C-:B------:R-:W-:Y:S02]  /*e640*/  SHF.L.W.U32.HI R32, R35.reuse, 0x1f, R16.reuse ;  /* 0x0000001f23207819 */ /* 0x140fe40000010e10 */
[----:B------:R-:W-:Y:S02]  /*e650*/  SHF.L.W.U32.HI R17, R35, 0x18, R16 ;  /* 0x0000001823117819 */ /* 0x000fe40000010e10 */
[----:B------:R-:W-:Y:S02]  /*e660*/  SHF.R.U32.HI R46, RZ, 0x7, R35 ;  /* 0x00000007ff2e7819 */ /* 0x000fe40000011623 */
[----:B------:R-:W-:Y:S02]  /*e670*/  IADD3.X R52, PT, PT, R42, R71, R52, P4, P5 ;  /* 0x000000472a347210 */ /* 0x000fe400027ea434 */
[----:B------:R-:W-:-:S02]  /*e680*/  LOP3.LUT R83, R81, R89, R74, 0xe8, !PT ;  /* 0x0000005951537212 */ /* 0x000fc400078ee84a */
[----:B------:R-:W-:Y:S02]  /*e690*/  IADD3 R42, P4, P5, R50, UR6, R51 ;  /* 0x00000006322a7c10 */ /* 0x000fe4000fd9e033 */
[----:B------:R-:W-:Y:S02]  /*e6a0*/  LOP3.LUT R32, R46, R32, R17, 0x96, !PT ;  /* 0x000000202e207212 */ /* 0x000fe400078e9611 */
[----:B------:R-:W-:Y:S02]  /*e6b0*/  IADD3.X R72, PT, PT, R38, R72, R27, P3, P0 ;  /* 0x0000004826487210 */ /* 0x000fe40001fe041b */
[----:B------:R-:W-:Y:S02]  /*e6c0*/  IADD3.X R83, PT, PT, R48, R14, R83, P1, P2 ;  /* 0x0000000e30537210 */ /* 0x000fe40000fe4453 */
[----:B------:R-:W-:Y:S01]  /*e6d0*/  IADD3.X R27, PT, PT, R63, UR7, R52, P4, P5 ;  /* 0x000000073f1b7c10 */ /* 0x000fe2000a7ea434 */
[----:B------:R-:W0:Y:S01]  /*e6e0*/  LDCU.128 UR4, c[0x3][0x5880] ;  /* 0x00cb1000ff0477ac */ /* 0x000e220008000c00 */
[----:B------:R-:W-:-:S05]  /*e6f0*/  IADD3 R46, P0, PT, R42, R82, RZ ;  /* 0x000000522a2e7210 */ /* 0x000fca0007f1e0ff */
[----:B------:R-:W-:Y:S01]  /*e700*/  IMAD.X R51, R27, 0x1, R83, P0 ;  /* 0x000000011b337824 */ /* 0x000fe200000e0653 */
[C-C-:B------:R-:W-:Y:S02]  /*e710*/  SHF.L.W.U32.HI R48, R38.reuse, 0xd, R61.reuse ;  /* 0x0000000d26307819 */ /* 0x140fe40000010e3d */
[C-C-:B------:R-:W-:Y:S02]  /*e720*/  SHF.L.W.U32.HI R17, R61.reuse, 0x3, R38.reuse ;  /* 0x000000033d117819 */ /* 0x140fe40000010e26 */
[--C-:B------:R-:W-:Y:S02]  /*e730*/  SHF.R.U32.HI R89, RZ, 0x6, R38.reuse ;  /* 0x00000006ff597819 */ /* 0x100fe40000011626 */
[C-C-:B------:R-:W-:Y:S02]  /*e740*/  SHF.L.W.U32.HI R66, R61.reuse, 0xd, R38.reuse ;  /* 0x0000000d3d427819 */ /* 0x140fe40000010e26 */
[----:B------:R-:W-:Y:S02]  /*e750*/  SHF.L.W.U32.HI R71, R38, 0x3, R61 ;  /* 0x0000000326477819 */ /* 0x000fe40000010e3d */
[----:B------:R-:W-:-:S02]  /*e760*/  SHF.R.U64 R88, R61, 0x6, R38 ;  /* 0x000000063d587819 */ /* 0x000fc40000001226 */
[C-C-:B------:R-:W-:Y:S02]  /*e770*/  SHF.L.W.U32.HI R14, R61.reuse, 0x1f, R38.reuse ;  /* 0x0000001f3d0e7819 */ /* 0x140fe40000010e26 */
[C-C-:B------:R-:W-:Y:S02]  /*e780*/  SHF.L.W.U32.HI R75, R61.reuse, 0x18, R38.reuse ;  /* 0x000000183d4b7819 */ /* 0x140fe40000010e26 */
[----:B------:R-:W-:Y:S02]  /*e790*/  SHF.R.U64 R87, R61, 0x7, R38 ;  /* 0x000000073d577819 */ /* 0x000fe40000001226 */
[C-C-:B------:R-:W-:Y:S02]  /*e7a0*/  SHF.L.W.U32.HI R52, R46.reuse, 0x12, R51.reuse ;  /* 0x000000122e347819 */ /* 0x140fe40000010e33 */
[----:B------:R-:W-:Y:S02]  /*e7b0*/  SHF.L.W.U32.HI R85, R46, 0xe, R51 ;  /* 0x0000000e2e557819 */ /* 0x000fe40000010e33 */
[----:B------:R-:W-:-:S02]  /*e7c0*/  SHF.L.W.U32.HI R86, R51, 0x17, R46 ;  /* 0x0000001733567819 */ /* 0x000fc40000010e2e */
[----:B------:R-:W-:Y:S02]  /*e7d0*/  LOP3.LUT R48, R89, R48, R17, 0x96, !PT ;  /* 0x0000003059307212 */ /* 0x000fe400078e9611 */
[----:B------:R-:W-:Y:S02]  /*e7e0*/  LOP3.LUT R66, R88, R66, R71, 0x96, !PT ;  /* 0x0000004258427212 */ /* 0x000fe400078e9647 */
[----:B------:R-:W-:Y:S02]  /*e7f0*/  LOP3.LUT R17, R87, R14, R75, 0x96, !PT ;  /* 0x0000000e57117212 */ /* 0x000fe400078e964b */
[----:B------:R-:W-:Y:S02]  /*e800*/  LOP3.LUT R90, R86, R52, R85, 0x96, !PT ;  /* 0x00000034565a7212 */ /* 0x000fe400078e9655 */
[C-C-:B------:R-:W-:Y:S02]  /*e810*/  SHF.L.W.U32.HI R86, R51.reuse, 0x12, R46.reuse ;  /* 0x0000001233567819 */ /* 0x140fe40000010e2e */
[----:B------:R-:W-:-:S02]  /*e820*/  SHF.L.W.U32.HI R87, R51, 0xe, R46 ;  /* 0x0000000e33577819 */ /* 0x000fc40000010e2e */
[----:B------:R-:W-:Y:S02]  /*e830*/  SHF.L.W.U32.HI R88, R46, 0x17, R51 ;  /* 0x000000172e587819 */ /* 0x000fe40000010e33 */
[----:B------:R-:W-:Y:S02]  /*e840*/  LOP3.LUT R89, R77, R46, R49, 0xb8, !PT ;  /* 0x0000002e4d597212 */ /* 0x000fe400078eb831 */
[C-C-:B------:R-:W-:Y:S02]  /*e850*/  SHF.L.W.U32.HI R14, R38.reuse, 0x1f, R61.reuse ;  /* 0x0000001f260e7819 */ /* 0x140fe40000010e3d */
[----:B------:R-:W-:Y:S02]  /*e860*/  SHF.L.W.U32.HI R71, R38, 0x18, R61 ;  /* 0x0000001826477819 */ /* 0x000fe40000010e3d */
[----:B------:R-:W-:Y:S02]  /*e870*/  SHF.R.U32.HI R91, RZ, 0x7, R38 ;  /* 0x00000007ff5b7819 */ /* 0x000fe40000011626 */
[----:B------:R-:W-:-:S02]  /*e880*/  SHF.L.W.U32.HI R52, R82, 0x4, R83 ;  /* 0x0000000452347819 */ /* 0x000fc40000010e53 */
[C-C-:B------:R-:W-:Y:S02]  /*e890*/  SHF.L.W.U32.HI R75, R83.reuse, 0x1e, R82.reuse ;  /* 0x0000001e534b7819 */ /* 0x140fe40000010e52 */
[----:B------:R-:W-:Y:S02]  /*e8a0*/  SHF.L.W.U32.HI R85, R83, 0x19, R82 ;  /* 0x0000001953557819 */ /* 0x000fe40000010e52 */
[----:B------:R-:W-:Y:S02]  /*e8b0*/  LOP3.LUT R86, R88, R86, R87, 0x96, !PT ;  /* 0x0000005658567212 */ /* 0x000fe400078e9657 */
[----:B------:R-:W-:Y:S02]  /*e8c0*/  IADD3 R87, P3, P4, R90, R89, R80 ;  /* 0x000000595a577210 */ /* 0x000fe40007c7e050 */
[----:B------:R-:W-:Y:S02]  /*e8d0*/  LOP3.LUT R14, R91, R14, R71, 0x96, !PT ;  /* 0x0000000e5b0e7212 */ /* 0x000fe400078e9647 */
[----:B------:R-:W-:-:S02]  /*e8e0*/  LOP3.LUT R85, R85, R52, R75, 0x96, !PT ;  /* 0x0000003455557212 */ /* 0x000fc400078e964b */
[--C-:B------:R-:W-:Y:S02]  /*e8f0*/  LOP3.LUT R80, R69, R78, R82.reuse, 0xe8, !PT ;  /* 0x0000004e45507212 */ /* 0x100fe400078ee852 */
[----:B------:R-:W-:Y:S02]  /*e900*/  SHF.L.W.U32.HI R52, R83, 0x4, R82 ;  /* 0x0000000453347819 */ /* 0x000fe40000010e52 */
[C-C-:B------:R-:W-:Y:S02]  /*e910*/  SHF.L.W.U32.HI R71, R82.reuse, 0x1e, R83.reuse ;  /* 0x0000001e52477819 */ /* 0x140fe40000010e53 */
[----:B------:R-:W-:Y:S02]  /*e920*/  SHF.L.W.U32.HI R75, R82, 0x19, R83 ;  /* 0x00000019524b7819 */ /* 0x000fe40000010e53 */
[----:B------:R-:W-:Y:S02]  /*e930*/  LOP3.LUT R78, R68, R51, R70, 0xb8, !PT ;  /* 0x00000033444e7212 */ /* 0x000fe400078eb846 */
[----:B------:R-:W-:-:S02]  /*e940*/  LOP3.LUT R71, R75, R52, R71, 0x96, !PT ;  /* 0x000000344b477212 */ /* 0x000fc400078e9647 */
[----:B------:R-:W-:Y:S02]  /*e950*/  IADD3 R85, P1, P0, R37, R85, R80 ;  /* 0x0000005525557210 */ /* 0x000fe4000783e050 */
[----:B------:R-:W-:Y:S02]  /*e960*/  IADD3.X R78, PT, PT, R86, R78, R19, P3, P4 ;  /* 0x0000004e564e7210 */ /* 0x000fe40001fe8413 */
[----:B------:R-:W-:Y:S02]  /*e970*/  LOP3.LUT R81, R74, R81, R83, 0xe8, !PT ;  /* 0x000000514a517212 */ /* 0x000fe400078ee853 */
[----:B0-----:R-:W-:Y:S02]  /*e980*/  IADD3 R52, P4, P5, R60, UR4, R87 ;  /* 0x000000043c347c10 */ /* 0x001fe4000fd9e057 */
[----:B------:R-:W-:Y:S02]  /*e990*/  IADD3 R45, P2, PT, R84, R45, RZ ;  /* 0x0000002d542d7210 */ /* 0x000fe40007f5e0ff */
[----:B------:R-:W-:-:S02]  /*e9a0*/  IADD3.X R80, PT, PT, R36, R71, R81, P1, P0 ;  /* 0x0000004724507210 */ /* 0x000fc40000fe0451 */
[----:B------:R-:W-:Y:S02]  /*e9b0*/  IADD3.X R71, PT, PT, R53, UR5, R78, P4, P5 ;  /* 0x0000000535477c10 */ /* 0x000fe4000a7ea44e */
[----:B------:R-:W-:Y:S01]  /*e9c0*/  IADD3 R75, P0, PT, R52, R85, RZ ;  /* 0x00000055344b7210 */ /* 0x000fe20007f1e0ff */
[----:B------:R-:W-:Y:S01]  /*e9d0*/  IMAD.X R40, R67, 0x1, R40, P2 ;  /* 0x0000000143287824 */ /* 0x000fe200010e0628 */
[----:B------:R-:W-:-:S03]  /*e9e0*/  IADD3 R19, P2, P3, R45, R79, R12 ;  /* 0x0000004f2d137210 */ /* 0x000fc60007b5e00c */
[----:B------:R-:W-:Y:S01]  /*e9f0*/  IMAD.X R78, R71, 0x1, R80, P0 ;  /* 0x00000001474e7824 */ /* 0x000fe200000e0650 */
[C-C-:B------:R-:W-:Y:S02]  /*ea00*/  SHF.L.W.U32.HI R37, R45.reuse, 0xd, R40.reuse ;  /* 0x0000000d2d257819 */ /* 0x140fe40000010e28 */
[C-C-:B------:R-:W-:Y:S02]  /*ea10*/  SHF.L.W.U32.HI R12, R40.reuse, 0x3, R45.reuse ;  /* 0x00000003280c7819 */ /* 0x140fe40000010e2d */
[C-C-:B------:R-:W-:Y:S02]  /*ea20*/  SHF.R.U64 R86, R45.reuse, 0x6, R40.reuse ;  /* 0x000000062d567819 */ /* 0x140fe40000001228 */
[----:B------:R-:W-:Y:S02]  /*ea30*/  SHF.L.W.U32.HI R36, R40, 0xd, R45 ;  /* 0x0000000d28247819 */ /* 0x000fe40000010e2d */
[--C-:B------:R-:W-:Y:S02]  /*ea40*/  SHF.L.W.U32.HI R67, R45, 0x3, R40.reuse ;  /* 0x000000032d437819 */ /* 0x100fe40000010e28 */
[----:B------:R-:W-:-:S02]  /*ea50*/  SHF.R.U32.HI R87, RZ, 0x6, R40 ;  /* 0x00000006ff577819 */ /* 0x000fc40000011628 */
[C-C-:B------:R-:W-:Y:S02]  /*ea60*/  SHF.L.W.U32.HI R79, R75.reuse, 0x12, R78.reuse ;  /* 0x000000124b4f7819 */ /* 0x140fe40000010e4e */
[----:B------:R-:W-:Y:S02]  /*ea70*/  SHF.L.W.U32.HI R84, R75, 0xe, R78 ;  /* 0x0000000e4b547819 */ /* 0x000fe40000010e4e */
[----:B------:R-:W-:Y:S02]  /*ea80*/  SHF.L.W.U32.HI R81, R78, 0x17, R75 ;  /* 0x000000174e517819 */ /* 0x000fe40000010e4b */
[----:B------:R-:W-:Y:S02]  /*ea90*/  LOP3.LUT R37, R86, R37, R12, 0x96, !PT ;  /* 0x0000002556257212 */ /* 0x000fe400078e960c */
[----:B------:R-:W-:Y:S02]  /*eaa0*/  LOP3.LUT R36, R87, R36, R67, 0x96, !PT ;  /* 0x0000002457247212 */ /* 0x000fe400078e9643 */
[----:B------:R-:W-:-:S02]  /*eab0*/  IADD3.X R13, PT, PT, R40, R76, R13, P2, P3 ;  /* 0x0000004c280d7210 */ /* 0x000fc400017e640d */
[----:B------:R-:W-:Y:S02]  /*eac0*/  LOP3.LUT R89, R81, R79, R84, 0x96, !PT ;  /* 0x0000004f51597212 */ /* 0x000fe400078e9654 */
[C-C-:B------:R-:W-:Y:S02]  /*ead0*/  SHF.L.W.U32.HI R12, R45.reuse, 0x1f, R40.reuse ;  /* 0x0000001f2d0c7819 */ /* 0x140fe40000010e28 */
[C-C-:B------:R-:W-:Y:S02]  /*eae0*/  SHF.L.W.U32.HI R67, R45.reuse, 0x18, R40.reuse ;  /* 0x000000182d437819 */ /* 0x140fe40000010e28 */
[----:B------:R-:W-:Y:S02]  /*eaf0*/  SHF.R.U64 R90, R45, 0x7, R40 ;  /* 0x000000072d5a7819 */ /* 0x000fe40000001228 */
[----:B------:R-:W-:Y:S02]  /*eb00*/  SHF.L.W.U32.HI R76, R85, 0x4, R80 ;  /* 0x00000004554c7819 */ /* 0x000fe40000010e50 */
[----:B------:R-:W-:-:S02]  /*eb10*/  SHF.L.W.U32.HI R79, R80, 0x1e, R85 ;  /* 0x0000001e504f7819 */ /* 0x000fc40000010e55 */
[----:B------:R-:W-:Y:S02]  /*eb20*/  SHF.L.W.U32.HI R81, R80, 0x19, R85 ;  /* 0x0000001950517819 */ /* 0x000fe40000010e55 */
        /* <DEDUP_REMOVED lines=18> */
[----:B------:R-:W-:Y:S02]  /*ec50*/  IADD3.X R84, PT, PT, R86, R87, R68, P2, P3 ;  /* 0x0000005756547210 */ /* 0x000fe400017e6444 */
[C-C-:B------:R-:W-:Y:S02]  /*ec60*/  SHF.L.W.U32.HI R76, R7.reuse, 0x1f, R26.reuse ;  /* 0x0000001f074c7819 */ /* 0x140fe40000010e1a */
[C-C-:B------:R-:W-:Y:S02]  /*ec70*/  SHF.L.W.U32.HI R79, R7.reuse, 0x18, R26.reuse ;  /* 0x00000018074f7819 */ /* 0x140fe40000010e1a */
[----:B------:R-:W-:Y:S02]  /*ec80*/  SHF.R.U64 R93, R7, 0x7, R26 ;  /* 0x00000007075d7819 */ /* 0x000fe4000000121a */
[----:B------:R-:W-:-:S02]  /*ec90*/  IADD3 R73, P0, P1, R73, R90, R88 ;  /* 0x0000005a49497210 */ /* 0x000fc4000791e058 */
[C-C-:B------:R-:W-:Y:S02]  /*eca0*/  SHF.L.W.U32.HI R68, R24.reuse, 0x1f, R11.reuse ;  /* 0x0000001f18447819 */ /* 0x140fe40000010e0b */
[----:B------:R-:W-:Y:S02]  /*ecb0*/  SHF.L.W.U32.HI R77, R24, 0x18, R11 ;  /* 0x00000018184d7819 */ /* 0x000fe40000010e0b */
[----:B------:R-:W-:Y:S02]  /*ecc0*/  SHF.R.U32.HI R95, RZ, 0x7, R24 ;  /* 0x00000007ff5f7819 */ /* 0x000fe40000011618 */
[----:B------:R-:W-:Y:S02]  /*ecd0*/  LOP3.LUT R74, R83, R74, R80, 0xe8, !PT ;  /* 0x0000004a534a7212 */ /* 0x000fe400078ee850 */
[----:B------:R-:W-:Y:S02]  /*ece0*/  IADD3 R67, P2, P3, R4, UR6, R81 ;  /* 0x0000000604437c10 */ /* 0x000fe4000fb5e051 */
[----:B------:R-:W-:-:S02]  /*ecf0*/  LOP3.LUT R93, R93, R76, R79, 0x96, !PT ;  /* 0x0000004c5d5d7212 */ /* 0x000fc400078e964f */
[----:B------:R-:W-:Y:S02]  /*ed00*/  LOP3.LUT R95, R95, R68, R77, 0x96, !PT ;  /* 0x000000445f5f7212 */ /* 0x000fe400078e964d */
[----:B------:R-:W-:Y:S02]  /*ed10*/  IADD3.X R76, PT, PT, R33, R89, R74, P0, P1 ;  /* 0x00000059214c7210 */ /* 0x000fe400007e244a */
[----:B------:R-:W-:Y:S01]  /*ed20*/  IADD3.X R33, PT, PT, R57, UR7, R84, P2, P3 ;  /* 0x0000000739217c10 */ /* 0x000fe200097e6454 */
[----:B------:R-:W0:Y:S01]  /*ed30*/  LDCU.128 UR4, c[0x3][0x5890] ;  /* 0x00cb1200ff0477ac */ /* 0x000e220008000c00 */
[----:B------:R-:W-:-:S05]  /*ed40*/  IADD3 R77, P0, PT, R67, R73, RZ ;  /* 0x00000049434d7210 */ /* 0x000fca0007f1e0ff */
[--C-:B------:R-:W-:Y:S01]  /*ed50*/  IMAD.X R74, R33, 0x1, R76.reuse, P0 ;  /* 0x00000001214a7824 */ /* 0x100fe200000e064c */
[----:B------:R-:W-:Y:S02]  /*ed60*/  SHF.L.W.U32.HI R81, R73, 0x4, R76 ;  /* 0x0000000449517819 */ /* 0x000fe40000010e4c */
[C-C-:B------:R-:W-:Y:S02]  /*ed70*/  SHF.L.W.U32.HI R84, R76.reuse, 0x1e, R73.reuse ;  /* 0x0000001e4c547819 */ /* 0x140fe40000010e49 */
[----:B------:R-:W-:Y:S02]  /*ed80*/  SHF.L.W.U32.HI R86, R76, 0x19, R73 ;  /* 0x000000194c567819 */ /* 0x000fe40000010e49 */
[C-C-:B------:R-:W-:Y:S02]  /*ed90*/  SHF.L.W.U32.HI R88, R77.reuse, 0x12, R74.reuse ;  /* 0x000000124d587819 */ /* 0x140fe40000010e4a */
[----:B------:R-:W-:Y:S02]  /*eda0*/  SHF.L.W.U32.HI R89, R77, 0xe, R74 ;  /* 0x0000000e4d597819 */ /* 0x000fe40000010e4a */
[----:B------:R-:W-:-:S02]  /*edb0*/  SHF.L.W.U32.HI R92, R74, 0x17, R77 ;  /* 0x000000174a5c7819 */ /* 0x000fc40000010e4d */
[C-C-:B------:R-:W-:Y:S02]  /*edc0*/  SHF.L.W.U32.HI R68, R26.reuse, 0x1f, R7.reuse ;  /* 0x0000001f1a447819 */ /* 0x140fe40000010e07 */
[----:B------:R-:W-:Y:S02]  /*edd0*/  SHF.L.W.U32.HI R79, R26, 0x18, R7 ;  /* 0x000000181a4f7819 */ /* 0x000fe40000010e07 */
[----:B------:R-:W-:Y:S02]  /*ede0*/  SHF.R.U32.HI R94, RZ, 0x7, R26 ;  /* 0x00000007ff5e7819 */ /* 0x000fe4000001161a */
[C-C-:B------:R-:W-:Y:S02]  /*edf0*/  SHF.L.W.U32.HI R87, R74.reuse, 0x12, R77.reuse ;  /* 0x000000124a577819 */ /* 0x140fe40000010e4d */
[----:B------:R-:W-:Y:S02]  /*ee00*/  SHF.L.W.U32.HI R90, R74, 0xe, R77 ;  /* 0x0000000e4a5a7819 */ /* 0x000fe40000010e4d */
[----:B------:R-:W-:-:S02]  /*ee10*/  SHF.L.W.U32.HI R91, R77, 0x17, R74 ;  /* 0x000000174d5b7819 */ /* 0x000fc40000010e4a */
[----:B------:R-:W-:Y:S02]  /*ee20*/  LOP3.LUT R86, R86, R81, R84, 0x96, !PT ;  /* 0x0000005156567212 */ /* 0x000fe400078e9654 */
[----:B------:R-:W-:Y:S02]  /*ee30*/  LOP3.LUT R88, R92, R88, R89, 0x96, !PT ;  /* 0x000000585c587212 */ /* 0x000fe400078e9659 */
[----:B------:R-:W-:Y:S02]  /*ee40*/  LOP3.LUT R84, R46, R77, R75, 0xb8, !PT ;  /* 0x0000004d2e547212 */ /* 0x000fe400078eb84b */
[----:B------:R-:W-:Y:S02]  /*ee50*/  LOP3.LUT R94, R94, R68, R79, 0x96, !PT ;  /* 0x000000445e5e7212 */ /* 0x000fe400078e964f */
[----:B------:R-:W-:Y:S02]  /*ee60*/  LOP3.LUT R90, R91, R87, R90, 0x96, !PT ;  /* 0x000000575b5a7212 */ /* 0x000fe400078e965a */
[----:B------:R-:W-:-:S02]  /*ee70*/  SHF.L.W.U32.HI R68, R76, 0x4, R73 ;  /* 0x000000044c447819 */ /* 0x000fc40000010e49 */
[C-C-:B------:R-:W-:Y:S02]  /*ee80*/  SHF.L.W.U32.HI R79, R73.reuse, 0x1e, R76.reuse ;  /* 0x0000001e494f7819 */ /* 0x140fe40000010e4c */
[----:B------:R-:W-:Y:S02]  /*ee90*/  SHF.L.W.U32.HI R81, R73, 0x19, R76 ;  /* 0x0000001949517819 */ /* 0x000fe40000010e4c */
[----:B------:R-:W-:Y:S02]  /*eea0*/  LOP3.LUT R89, R85, R82, R73, 0xe8, !PT ;  /* 0x0000005255597212 */ /* 0x000fe400078ee849 */
[----:B------:R-:W-:Y:S02]  /*eeb0*/  IADD3 R49, P0, P1, R88, R84, R49 ;  /* 0x0000005458317210 */ /* 0x000fe4000791e031 */
[----:B------:R-:W-:Y:S02]  /*eec0*/  LOP3.LUT R87, R51, R74, R78, 0xb8, !PT ;  /* 0x0000004a33577212 */ /* 0x000fe400078eb84e */
[----:B------:R-:W-:-:S02]  /*eed0*/  LOP3.LUT R79, R81, R68, R79, 0x96, !PT ;  /* 0x00000044514f7212 */ /* 0x000fc400078e964f */
[----:B------:R-:W-:Y:S02]  /*eee0*/  IADD3 R82, P4, P5, R34, R86, R89 ;  /* 0x0000005622527210 */ /* 0x000fe40007d9e059 */
[----:B------:R-:W-:Y:S02]  /*eef0*/  IADD3.X R68, PT, PT, R90, R87, R70, P0, P1 ;  /* 0x000000575a447210 */ /* 0x000fe400007e2446 */
[----:B0-----:R-:W-:Y:S02]  /*ef00*/  IADD3 R34, P3, P1, R58, UR4, R49 ;  /* 0x000000043a227c10 */ /* 0x001fe4000f97e031 */
[----:B------:R-:W-:Y:S02]  /*ef10*/  LOP3.LUT R84, R80, R83, R76, 0xe8, !PT ;  /* 0x0000005350547212 */ /* 0x000fe400078ee84c */
[----:B------:R-:W-:Y:S02]  /*ef20*/  IADD3.X R68, PT, PT, R3, UR5, R68, P3, P1 ;  /* 0x0000000503447c10 */ /* 0x000fe40009fe2444 */
[----:B------:R-:W-:-:S02]  /*ef30*/  IADD3.X R79, PT, PT, R29, R79, R84, P4, P5 ;  /* 0x0000004f1d4f7210 */ /* 0x000fc400027ea454 */
[----:B------:R-:W-:Y:S02]  /*ef40*/  IADD3 R70, P3, PT, R34, R82, RZ ;  /* 0x0000005222467210 */ /* 0x000fe40007f7e0ff */
[----:B------:R-:W-:Y:S02]  /*ef50*/  IADD3 R49, P2, P0, R23, R69, R10 ;  /* 0x0000004517317210 */ /* 0x000fe4000785e00a */
[----:B------:R-:W-:Y:S01]  /*ef60*/  IADD3 R86, P4, P5, R50, R93, R11 ;  /* 0x0000005d32567210 */ /* 0x000fe20007d9e00b */
[----:B------:R-:W-:Y:S01]  /*ef70*/  IMAD.X R69, R68, 0x1, R79, P3 ;  /* 0x0000000144457824 */ /* 0x000fe200018e064f */
[----:B------:R-:W-:Y:S02]  /*ef80*/  IADD3.X R89, PT, PT, R54, R95, R31, P2, P0 ;  /* 0x0000005f36597210 */ /* 0x000fe400017e041f */
[----:B------:R-:W-:Y:S02]  /*ef90*/  IADD3 R7, P0, P1, R60, R43, R7 ;  /* 0x0000002b3c077210 */ /* 0x000fe4000791e007 */
[----:B------:R-:W-:-:S02]  /*efa0*/  IADD3.X R83, PT, PT, R63, R94, R24, P4, P5 ;  /* 0x0000005e3f537210 */ /* 0x000fc400027ea418 */
[----:B------:R-:W-:Y:S02]  /*efb0*/  SHF.L.W.U32.HI R11, R82, 0x4, R79 ;  /* 0x00000004520b7819 */ /* 0x000fe40000010e4f */
[C-C-:B------:R-:W-:Y:S02]  /*efc0*/  SHF.L.W.U32.HI R24, R79.reuse, 0x1e, R82.reuse ;  /* 0x0000001e4f187819 */ /* 0x140fe40000010e52 */
[----:B------:R-:W-:Y:S02]  /*efd0*/  SHF.L.W.U32.HI R29, R79, 0x19, R82 ;  /* 0x000000194f1d7819 */ /* 0x000fe40000010e52 */
[C-C-:B------:R-:W-:Y:S02]  /*efe0*/  SHF.L.W.U32.HI R31, R70.reuse, 0x12, R69.reuse ;  /* 0x00000012461f7819 */ /* 0x140fe40000010e45 */
[----:B------:R-:W-:Y:S02]  /*eff0*/  SHF.L.W.U32.HI R84, R70, 0xe, R69 ;  /* 0x0000000e46547819 */ /* 0x000fe40000010e45 */
[----:B------:R-:W-:-:S02]  /*f000*/  SHF.L.W.U32.HI R43, R69, 0x17, R70 ;  /* 0x00000017452b7819 */ /* 0x000fc40000010e46 */
[----:B------:R-:W-:Y:S02]  /*f010*/  IADD3.X R87, PT, PT, R53, R44, R26, P0, P1 ;  /* 0x0000002c35577210 */ /* 0x000fe400007e241a */
[----:B------:R-:W-:Y:S02]  /*f020*/  IADD3 R10, P0, PT, R49, R66, RZ ;  /* 0x00000042310a7210 */ /* 0x000fe40007f1e0ff */
[----:B------:R-:W-:Y:S02]  /*f030*/  LOP3.LUT R66, R29, R11, R24, 0x96, !PT ;  /* 0x0000000b1d427212 */ /* 0x000fe400078e9618 */
[----:B------:R-:W-:Y:S02]  /*f040*/  LOP3.LUT R49, R43, R31, R84, 0x96, !PT ;  /* 0x0000001f2b317212 */ /* 0x000fe400078e9654 */
        /* <DEDUP_REMOVED lines=10> */
[----:B------:R-:W-:Y:S02]  /*f0f0*/  IADD3 R46, P3, P4, R49, R43, R46 ;  /* 0x0000002b312e7210 */ /* 0x000fe40007c7e02e */
[----:B------:R-:W-:Y:S02]  /*f100*/  LOP3.LUT R26, R78, R69, R74, 0xb8, !PT ;  /* 0x000000454e1a7212 */ /* 0x000fe400078eb84a */
[----:B------:R-:W-:Y:S02]  /*f110*/  IADD3 R84, P1, P2, R42, R66, R85 ;  /* 0x000000422a547210 */ /* 0x000fe40007a3e055 */
[----:B------:R-:W-:-:S02]  /*f120*/  LOP3.LUT R80, R76, R80, R79, 0xe8, !PT ;  /* 0x000000504c507212 */ /* 0x000fc400078ee84f */
[C-C-:B------:R-:W-:Y:S02]  /*f130*/  SHF.L.W.U32.HI R29, R40.reuse, 0x1f, R45.reuse ;  /* 0x0000001f281d7819 */ /* 0x140fe40000010e2d */
[----:B------:R-:W-:Y:S02]  /*f140*/  SHF.L.W.U32.HI R24, R40, 0x18, R45 ;  /* 0x0000001828187819 */ /* 0x000fe40000010e2d */
[----:B------:R-:W-:Y:S02]  /*f150*/  SHF.R.U32.HI R42, RZ, 0x7, R40 ;  /* 0x00000007ff2a7819 */ /* 0x000fe40000011628 */
[----:B------:R-:W-:Y:S02]  /*f160*/  IADD3.X R51, PT, PT, R31, R26, R51, P3, P4 ;  /* 0x0000001a1f337210 */ /* 0x000fe40001fe8433 */
[----:B------:R-:W-:Y:S02]  /*f170*/  IADD3 R43, P3, P4, R61, UR6, R46 ;  /* 0x000000063d2b7c10 */ /* 0x000fe4000fc7e02e */
[----:B------:R-:W-:Y:S01]  /*f180*/  IADD3.X R81, PT, PT, R27, R11, R80, P1, P2 ;  /* 0x0000000b1b517210 */ /* 0x000fe20000fe4450 */
[----:B------:R-:W-:Y:S01]  /*f190*/  IMAD.X R11, R89, 0x1, R48, P0 ;  /* 0x00000001590b7824 */ /* 0x000fe200000e0630 */
[----:B------:R-:W-:-:S02]  /*f1a0*/  LOP3.LUT R29, R42, R29, R24, 0x96, !PT ;  /* 0x0000001d2a1d7212 */ /* 0x000fc400078e9618 */
[----:B------:R-:W-:Y:S01]  /*f1b0*/  IADD3.X R42, PT, PT, R38, UR7, R51, P3, P4 ;  /* 0x00000007262a7c10 */ /* 0x000fe20009fe8433 */
[----:B------:R-:W0:Y:S01]  /*f1c0*/  LDCU.128 UR4, c[0x3][0x58a0] ;  /* 0x00cb1400ff0477ac */ /* 0x000e220008000c00 */
[----:B------:R-:W-:-:S05]  /*f1d0*/  IADD3 R49, P0, PT, R43, R84, RZ ;  /* 0x000000542b317210 */ /* 0x000fca0007f1e0ff */
[--C-:B------:R-:W-:Y:S01]  /*f1e0*/  IMAD.X R44, R42, 0x1, R81.reuse, P0 ;  /* 0x000000012a2c7824 */ /* 0x100fe200000e0651 */
[C-C-:B------:R-:W-:Y:S02]  /*f1f0*/  SHF.L.W.U32.HI R26, R84.reuse, 0x4, R81.reuse ;  /* 0x00000004541a7819 */ /* 0x140fe40000010e51 */
[C-C-:B------:R-:W-:Y:S02]  /*f200*/  SHF.L.W.U32.HI R31, R81.reuse, 0x1e, R84.reuse ;  /* 0x0000001e511f7819 */ /* 0x140fe40000010e54 */
[C-C-:B------:R-:W-:Y:S02]  /*f210*/  SHF.L.W.U32.HI R48, R81.reuse, 0x19, R84.reuse ;  /* 0x0000001951307819 */ /* 0x140fe40000010e54 */
[----:B------:R-:W-:Y:S02]  /*f220*/  SHF.L.W.U32.HI R24, R81, 0x4, R84 ;  /* 0x0000000451187819 */ /* 0x000fe40000010e54 */
[C-C-:B------:R-:W-:Y:S02]  /*f230*/  SHF.L.W.U32.HI R27, R84.reuse, 0x1e, R81.reuse ;  /* 0x0000001e541b7819 */ /* 0x140fe40000010e51 */
[----:B------:R-:W-:-:S02]  /*f240*/  SHF.L.W.U32.HI R46, R84, 0x19, R81 ;  /* 0x00000019542e7819 */ /* 0x000fc40000010e51 */
[C-C-:B------:R-:W-:Y:S02]  /*f250*/  SHF.L.W.U32.HI R51, R49.reuse, 0x12, R44.reuse ;  /* 0x0000001231337819 */ /* 0x140fe40000010e2c */
[----:B------:R-:W-:Y:S02]  /*f260*/  SHF.L.W.U32.HI R66, R49, 0xe, R44 ;  /* 0x0000000e31427819 */ /* 0x000fe40000010e2c */
[----:B------:R-:W-:Y:S02]  /*f270*/  SHF.L.W.U32.HI R80, R44, 0x17, R49 ;  /* 0x000000172c507819 */ /* 0x000fe40000010e31 */
[----:B------:R-:W-:Y:S02]  /*f280*/  IADD3 R41, P0, P1, R10, R18, R41 ;  /* 0x000000120a297210 */ /* 0x000fe4000791e029 */
[----:B------:R-:W-:Y:S02]  /*f290*/  LOP3.LUT R31, R48, R26, R31, 0x96, !PT ;  /* 0x0000001a301f7212 */ /* 0x000fe400078e961f */
[----:B------:R-:W-:-:S02]  /*f2a0*/  LOP3.LUT R46, R46, R24, R27, 0x96, !PT ;  /* 0x000000182e2e7212 */ /* 0x000fc400078e961b */
[----:B------:R-:W-:Y:S02]  /*f2b0*/  LOP3.LUT R73, R82, R73, R84, 0xe8, !PT ;  /* 0x0000004952497212 */ /* 0x000fe400078ee854 */
[----:B------:R-:W-:Y:S02]  /*f2c0*/  LOP3.LUT R51, R80, R51, R66, 0x96, !PT ;  /* 0x0000003350337212 */ /* 0x000fe400078e9642 */
[C-C-:B------:R-:W-:Y:S02]  /*f2d0*/  SHF.L.W.U32.HI R18, R44.reuse, 0x12, R49.reuse ;  /* 0x000000122c127819 */ /* 0x140fe40000010e31 */
[----:B------:R-:W-:Y:S02]  /*f2e0*/  SHF.L.W.U32.HI R27, R44, 0xe, R49 ;  /* 0x0000000e2c1b7819 */ /* 0x000fe40000010e31 */
        /* <DEDUP_REMOVED lines=8> */
[----:B------:R-:W-:Y:S02]  /*f370*/  IADD3.X R76, PT, PT, R71, R46, R76, P2, P3 ;  /* 0x0000002e474c7210 */ /* 0x000fe400017e644c */
[----:B------:R-:W-:Y:S02]  /*f380*/  IADD3.X R71, PT, PT, R24, R31, R78, P4, P5 ;  /* 0x0000001f18477210 */ /* 0x000fe400027ea44e */
[----:B0-----:R-:W-:Y:S02]  /*f390*/  IADD3 R52, P0, P1, R45, UR4, R52 ;  /* 0x000000042d347c10 */ /* 0x001fe4000f91e034 */
[C-C-:B------:R-:W-:Y:S02]  /*f3a0*/  SHF.L.W.U32.HI R18, R10.reuse, 0xd, R11.reuse ;  /* 0x0000000d0a127819 */ /* 0x140fe40000010e0b */
[----:B------:R-:W-:Y:S02]  /*f3b0*/  SHF.L.W.U32.HI R27, R11, 0x3, R10 ;  /* 0x000000030b1b7819 */ /* 0x000fe40000010e0a */
[----:B------:R-:W-:-:S02]  /*f3c0*/  SHF.R.U64 R80, R10, 0x6, R11 ;  /* 0x000000060a507819 */ /* 0x000fc4000000120b */
[----:B------:R-:W-:Y:S02]  /*f3d0*/  IADD3.X R46, PT, PT, R40, UR5, R71, P0, P1 ;  /* 0x00000005282e7c10 */ /* 0x000fe400087e2447 */
[C-C-:B------:R-:W-:Y:S02]  /*f3e0*/  SHF.L.W.U32.HI R26, R10.reuse, 0x1f, R11.reuse ;  /* 0x0000001f0a1a7819 */ /* 0x140fe40000010e0b */
[C-C-:B------:R-:W-:Y:S02]  /*f3f0*/  SHF.L.W.U32.HI R51, R10.reuse, 0x18, R11.reuse ;  /* 0x000000180a337819 */ /* 0x140fe40000010e0b */
[----:B------:R-:W-:Y:S02]  /*f400*/  SHF.R.U64 R32, R10, 0x7, R11 ;  /* 0x000000070a207819 */ /* 0x000fe4000000120b */
[----:B------:R-:W-:Y:S02]  /*f410*/  IADD3 R48, P0, PT, R52, R73, RZ ;  /* 0x0000004934307210 */ /* 0x000fe40007f1e0ff */
[----:B------:R-:W-:-:S02]  /*f420*/  LOP3.LUT R80, R80, R18, R27, 0x96, !PT ;  /* 0x0000001250507212 */ /* 0x000fc400078e961b */
[C---:B------:R-:W-:Y:S02]  /*f430*/  SHF.L.W.U32.HI R18, R11.reuse, 0xd, R10 ;  /* 0x0000000d0b127819 */ /* 0x040fe40000010e0a */
[--C-:B------:R-:W-:Y:S02]  /*f440*/  SHF.L.W.U32.HI R27, R10, 0x3, R11.reuse ;  /* 0x000000030a1b7819 */ /* 0x100fe40000010e0b */
[----:B------:R-:W-:Y:S02]  /*f450*/  SHF.R.U32.HI R78, RZ, 0x6, R11 ;  /* 0x00000006ff4e7819 */ /* 0x000fe4000001160b */
[----:B------:R-:W-:Y:S01]  /*f460*/  LOP3.LUT R26, R32, R26, R51, 0x96, !PT ;  /* 0x0000001a201a7212 */ /* 0x000fe200078e9633 */
[----:B------:R-:W-:Y:S01]  /*f470*/  IMAD.X R51, R46, 0x1, R76, P0 ;  /* 0x000000012e337824 */ /* 0x000fe200000e064c */
[C-C-:B------:R-:W-:Y:S02]  /*f480*/  SHF.L.W.U32.HI R31, R11.reuse, 0x1f, R10.reuse ;  /* 0x0000001f0b1f7819 */ /* 0x140fe40000010e0a */
[----:B------:R-:W-:-:S02]  /*f490*/  SHF.L.W.U32.HI R24, R11, 0x18, R10 ;  /* 0x000000180b187819 */ /* 0x000fc40000010e0a */
[----:B------:R-:W-:Y:S02]  /*f4a0*/  SHF.R.U32.HI R66, RZ, 0x7, R11 ;  /* 0x00000007ff427819 */ /* 0x000fe4000001160b */
[----:B------:R-:W-:Y:S02]  /*f4b0*/  LOP3.LUT R78, R78, R18, R27, 0x96, !PT ;  /* 0x000000124e4e7212 */ /* 0x000fe400078e961b */
[----:B------:R-:W-:Y:S02]  /*f4c0*/  LOP3.LUT R31, R66, R31, R24, 0x96, !PT ;  /* 0x0000001f421f7212 */ /* 0x000fe400078e9618 */
[----:B------:R-:W-:Y:S02]  /*f4d0*/  IADD3 R27, P0, PT, R86, R37, RZ ;  /* 0x00000025561b7210 */ /* 0x000fe40007f1e0ff */
[----:B------:R-:W-:Y:S02]  /*f4e0*/  IADD3 R18, P1, PT, R7, R80, RZ ;  /* 0x0000005007127210 */ /* 0x000fe40007f3e0ff */
[----:B------:R-:W-:-:S02]  /*f4f0*/  SHF.L.W.U32.HI R32, R48, 0x12, R51 ;  /* 0x0000001230207819 */ /* 0x000fc40000010e33 */
[----:B------:R-:W-:Y:S02]  /*f500*/  SHF.L.W.U32.HI R37, R48, 0xe, R51 ;  /* 0x0000000e30257819 */ /* 0x000fe40000010e33 */
[----:B------:R-:W-:Y:S01]  /*f510*/  SHF.L.W.U32.HI R66, R51, 0x17, R48 ;  /* 0x0000001733427819 */ /* 0x000fe20000010e30 */
[----:B------:R-:W-:Y:S01]  /*f520*/  IMAD.X R24, R83, 0x1, R36, P0 ;  /* 0x0000000153187824 */ /* 0x000fe200000e0624 */
[----:B------:R-:W-:Y:S01]  /*f530*/  IADD3 R59, P4, P5, R27, R59, R16 ;  /* 0x0000003b1b3b7210 */ /* 0x000fe20007d9e010 */
[----:B------:R-:W-:Y:S01]  /*f540*/  IMAD.X R7, R87, 0x1, R78, P1 ;  /* 0x0000000157077824 */ /* 0x000fe200008e064e */
        /* <DEDUP_REMOVED lines=9> */
[----:B------:R-:W-:Y:S02]  /*f5e0*/  IADD3 R56, P0, P1, R18, R56, R23 ;  /* 0x0000003812387210 */ /* 0x000fe4000791e017 */
[----:B------:R-:W-:Y:S02]  /*f5f0*/  LOP3.LUT R36, R66, R36, R71, 0x96, !PT ;  /* 0x0000002442247212 */ /* 0x000fe400078e9647 */
[----:B------:R-:W-:Y:S02]  /*f600*/  IADD3 R77, P2, P3, R75, R78, R77 ;  /* 0x0000004e4b4d7210 */ /* 0x000fe40007b5e04d */
[----:B------:R-:W-:Y:S02]  /*f610*/  LOP3.LUT R37, R69, R51, R44, 0xb8, !PT ;  /* 0x0000003345257212 */ /* 0x000fe400078eb82c */
[----:B------:R-:W-:Y:S02]  /*f620*/  SHF.L.W.U32.HI R16, R76, 0x4, R73 ;  /* 0x000000044c107819 */ /* 0x000fe40000010e49 */
[----:B------:R-:W-:-:S02]  /*f630*/  SHF.L.W.U32.HI R23, R73, 0x1e, R76 ;  /* 0x0000001e49177819 */ /* 0x000fc40000010e4c */
[----:B------:R-:W-:Y:S02]  /*f640*/  SHF.L.W.U32.HI R32, R73, 0x19, R76 ;  /* 0x0000001949207819 */ /* 0x000fe40000010e4c */
[----:B------:R-:W-:Y:S02]  /*f650*/  LOP3.LUT R82, R84, R82, R73, 0xe8, !PT ;  /* 0x0000005254527212 */ /* 0x000fe400078ee849 */
[----:B------:R-:W-:Y:S02]  /*f660*/  IADD3.X R62, PT, PT, R24, R62, R35, P4, P5 ;  /* 0x0000003e183e7210 */ /* 0x000fe400027ea423 */
[----:B------:R-:W-:Y:S02]  /*f670*/  IADD3.X R74, PT, PT, R36, R37, R74, P2, P3 ;  /* 0x00000025244a7210 */ /* 0x000fe400017e644a */
[----:B------:R-:W-:Y:S02]  /*f680*/  LOP3.LUT R32, R32, R16, R23, 0x96, !PT ;  /* 0x0000001020207212 */ /* 0x000fe400078e9617 */
[----:B------:R-:W-:-:S02]  /*f690*/  IADD3 R35, P4, P5, R67, R80, R82 ;  /* 0x0000005043237210 */ /* 0x000fc40007d9e052 */
[----:B------:R-:W-:Y:S02]  /*f6a0*/  LOP3.LUT R36, R81, R79, R76, 0xe8, !PT ;  /* 0x0000004f51247212 */ /* 0x000fe400078ee84c */
[----:B------:R-:W-:Y:S02]  /*f6b0*/  IADD3 R66, P2, P3, R10, UR6, R77 ;  /* 0x000000060a427c10 */ /* 0x000fe4000fb5e04d */
[----:B------:R-:W-:Y:S02]  /*f6c0*/  IADD3.X R55, PT, PT, R7, R55, R54, P0, P1 ;  /* 0x0000003707377210 */ /* 0x000fe400007e2436 */
[----:B------:R-:W-:Y:S02]  /*f6d0*/  IADD3.X R36, PT, PT, R33, R32, R36, P4, P5 ;  /* 0x0000002021247210 */ /* 0x000fe400027ea424 */
[----:B------:R-:W-:Y:S01]  /*f6e0*/  IADD3.X R54, PT, PT, R11, UR7, R74, P2, P3 ;  /* 0x000000070b367c10 */ /* 0x000fe200097e644a */
[----:B------:R-:W0:Y:S01]  /*f6f0*/  LDCU.128 UR4, c[0x3][0x58b0] ;  /* 0x00cb1600ff0477ac */ /* 0x000e220008000c00 */
[----:B------:R-:W-:-:S02]  /*f700*/  IADD3 R71, P0, PT, R66, R35, RZ ;  /* 0x0000002342477210 */ /* 0x000fc40007f1e0ff */
[C---:B------:R-:W-:Y:S02]  /*f710*/  SHF.L.W.U32.HI R16, R27.reuse, 0xd, R24 ;  /* 0x0000000d1b107819 */ /* 0x040fe40000010e18 */
[----:B------:R-:W-:Y:S01]  /*f720*/  SHF.L.W.U32.HI R23, R24, 0x3, R27 ;  /* 0x0000000318177819 */ /* 0x000fe20000010e1b */
[----:B------:R-:W-:Y:S01]  /*f730*/  IMAD.X R74, R54, 0x1, R36, P0 ;  /* 0x00000001364a7824 */ /* 0x000fe200000e0624 */
[----:B------:R-:W-:Y:S02]  /*f740*/  SHF.R.U64 R37, R27, 0x6, R24 ;  /* 0x000000061b257819 */ /* 0x000fe40000001218 */
[----:B------:R-:W-:Y:S02]  /*f750*/  SHF.L.W.U32.HI R78, R36, 0x1e, R35 ;  /* 0x0000001e244e7819 */ /* 0x000fe40000010e23 */
[----:B------:R-:W-:Y:S02]  /*f760*/  LOP3.LUT R16, R37, R16, R23, 0x96, !PT ;  /* 0x0000001025107212 */ /* 0x000fe400078e9617 */
[----:B------:R-:W-:-:S02]  /*f770*/  SHF.L.W.U32.HI R37, R35, 0x4, R36 ;  /* 0x0000000423257819 */ /* 0x000fc40000010e24 */
[----:B------:R-:W-:Y:S02]  /*f780*/  SHF.L.W.U32.HI R67, R36, 0x19, R35 ;  /* 0x0000001924437819 */ /* 0x000fe40000010e23 */
[C-C-:B------:R-:W-:Y:S02]  /*f790*/  SHF.L.W.U32.HI R75, R71.reuse, 0x12, R74.reuse ;  /* 0x00000012474b7819 */ /* 0x140fe40000010e4a */
[----:B------:R-:W-:Y:S02]  /*f7a0*/  SHF.L.W.U32.HI R82, R71, 0xe, R74 ;  /* 0x0000000e47527819 */ /* 0x000fe40000010e4a */
[----:B------:R-:W-:Y:S02]  /*f7b0*/  SHF.L.W.U32.HI R77, R74, 0x17, R71 ;  /* 0x000000174a4d7819 */ /* 0x000fe40000010e47 */
[----:B------:R-:W-:Y:S02]  /*f7c0*/  SHF.L.W.U32.HI R80, R24, 0xd, R27 ;  /* 0x0000000d18507819 */ /* 0x000fe40000010e1b */
[----:B------:R-:W-:-:S02]  /*f7d0*/  SHF.L.W.U32.HI R23, R27, 0x3, R24 ;  /* 0x000000031b177819 */ /* 0x000fc40000010e18 */
[----:B------:R-:W-:Y:S02]  /*f7e0*/  SHF.R.U32.HI R79, RZ, 0x6, R24 ;  /* 0x00000006ff4f7819 */ /* 0x000fe40000011618 */
[C-C-:B------:R-:W-:Y:S02]  /*f7f0*/  SHF.L.W.U32.HI R32, R18.reuse, 0xd, R7.reuse ;  /* 0x0000000d12207819 */ /* 0x140fe40000010e07 */
[----:B------:R-:W-:Y:S02]  /*f800*/  SHF.L.W.U32.HI R33, R7, 0x3, R18 ;  /* 0x0000000307217819 */ /* 0x000fe40000010e12 */
[----:B------:R-:W-:Y:S02]  /*f810*/  SHF.R.U64 R86, R18, 0x6, R7 ;  /* 0x0000000612567819 */ /* 0x000fe40000001207 */
        /* <DEDUP_REMOVED lines=8> */
[--C-:B------:R-:W-:Y:S02]  /*f8a0*/  LOP3.LUT R79, R73, R84, R35.reuse, 0xe8, !PT ;  /* 0x00000054494f7212 */ /* 0x100fe400078ee823 */
[----:B------:R-:W-:Y:S02]  /*f8b0*/  SHF.L.W.U32.HI R23, R36, 0x4, R35 ;  /* 0x0000000424177819 */ /* 0x000fe40000010e23 */
[C-C-:B------:R-:W-:Y:S02]  /*f8c0*/  SHF.L.W.U32.HI R32, R35.reuse, 0x1e, R36.reuse ;  /* 0x0000001e23207819 */ /* 0x140fe40000010e24 */
[----:B------:R-:W-:Y:S02]  /*f8d0*/  SHF.L.W.U32.HI R33, R35, 0x19, R36 ;  /* 0x0000001923217819 */ /* 0x000fe40000010e24 */
[----:B------:R-:W-:Y:S02]  /*f8e0*/  LOP3.LUT R37, R67, R37, R82, 0x96, !PT ;  /* 0x0000002543257212 */ /* 0x000fe400078e9652 */
[----:B------:R-:W-:-:S02]  /*f8f0*/  IADD3 R70, P2, P3, R77, R75, R70 ;  /* 0x0000004b4d467210 */ /* 0x000fc40007b5e046 */
[----:B------:R-:W-:Y:S02]  /*f900*/  LOP3.LUT R83, R33, R23, R32, 0x96, !PT ;  /* 0x0000001721537212 */ /* 0x000fe400078e9620 */
[----:B------:R-:W-:Y:S02]  /*f910*/  IADD3 R78, P0, P1, R34, R78, R79 ;  /* 0x0000004e224e7210 */ /* 0x000fe4000791e04f */
[----:B------:R-:W-:Y:S02]  /*f920*/  LOP3.LUT R77, R76, R81, R36, 0xe8, !PT ;  /* 0x000000514c4d7212 */ /* 0x000fe400078ee824 */
[----:B------:R-:W-:Y:S02]  /*f930*/  LOP3.LUT R82, R44, R74, R51, 0xb8, !PT ;  /* 0x0000004a2c527212 */ /* 0x000fe400078eb833 */
[----:B------:R-:W-:Y:S02]  /*f940*/  IADD3.X R77, PT, PT, R68, R83, R77, P0, P1 ;  /* 0x00000053444d7210 */ /* 0x000fe400007e244d */
[----:B------:R-:W-:-:S02]  /*f950*/  IADD3.X R75, PT, PT, R37, R82, R69, P2, P3 ;  /* 0x00000052254b7210 */ /* 0x000fc400017e6445 */
[C-C-:B------:R-:W-:Y:S02]  /*f960*/  SHF.L.W.U32.HI R33, R27.reuse, 0x1f, R24.reuse ;  /* 0x0000001f1b217819 */ /* 0x140fe40000010e18 */
[C-C-:B------:R-:W-:Y:S02]  /*f970*/  SHF.L.W.U32.HI R34, R27.reuse, 0x18, R24.reuse ;  /* 0x000000181b227819 */ /* 0x140fe40000010e18 */
[C---:B------:R-:W-:Y:S02]  /*f980*/  SHF.R.U64 R67, R27.reuse, 0x7, R24 ;  /* 0x000000071b437819 */ /* 0x040fe40000001218 */
[----:B0-----:R-:W-:Y:S02]  /*f990*/  IADD3 R69, P0, P1, R27, UR4, R70 ;  /* 0x000000041b457c10 */ /* 0x001fe4000f91e046 */
[----:B------:R-:W-:Y:S02]  /*f9a0*/  SHF.L.W.U32.HI R23, R7, 0xd, R18 ;  /* 0x0000000d07177819 */ /* 0x000fe40000010e12 */
[----:B------:R-:W-:-:S02]  /*f9b0*/  SHF.L.W.U32.HI R32, R18, 0x3, R7 ;  /* 0x0000000312207819 */ /* 0x000fc40000010e07 */
[----:B------:R-:W-:Y:S02]  /*f9c0*/  SHF.R.U32.HI R85, RZ, 0x6, R7 ;  /* 0x00000006ff557819 */ /* 0x000fe40000011607 */
[----:B------:R-:W-:Y:S02]  /*f9d0*/  LOP3.LUT R33, R67, R33, R34, 0x96, !PT ;  /* 0x0000002143217212 */ /* 0x000fe400078e9622 */
[----:B------:R-:W-:Y:S02]  /*f9e0*/  IADD3.X R68, PT, PT, R24, UR5, R75, P0, P1 ;  /* 0x0000000518447c10 */ /* 0x000fe400087e244b */
[C-C-:B------:R-:W-:Y:S02]  /*f9f0*/  SHF.L.W.U32.HI R34, R18.reuse, 0x1f, R7.reuse ;  /* 0x0000001f12227819 */ /* 0x140fe40000010e07 */
[C-C-:B------:R-:W-:Y:S02]  /*fa00*/  SHF.L.W.U32.HI R67, R18.reuse, 0x18, R7.reuse ;  /* 0x0000001812437819 */ /* 0x140fe40000010e07 */
[----:B------:R-:W-:-:S02]  /*fa10*/  SHF.R.U64 R79, R18, 0x7, R7 ;  /* 0x00000007124f7819 */ /* 0x000fc40000001207 */
[----:B------:R-:W-:Y:S02]  /*fa20*/  IADD3 R70, P0, PT, R69, R78, RZ ;  /* 0x0000004e45467210 */ /* 0x000fe40007f1e0ff */
[----:B------:R-:W-:Y:S02]  /*fa30*/  LOP3.LUT R85, R85, R23, R32, 0x96, !PT ;  /* 0x0000001755557212 */ /* 0x000fe400078e9620 */
[C-C-:B------:R-:W-:Y:S02]  /*fa40*/  SHF.L.W.U32.HI R32, R24.reuse, 0x1f, R27.reuse ;  /* 0x0000001f18207819 */ /* 0x140fe40000010e1b */
[----:B------:R-:W-:Y:S02]  /*fa50*/  SHF.L.W.U32.HI R23, R24, 0x18, R27 ;  /* 0x0000001818177819 */ /* 0x000fe40000010e1b */
[----:B------:R-:W-:Y:S02]  /*fa60*/  SHF.R.U32.HI R81, RZ, 0x7, R24 ;  /* 0x00000007ff517819 */ /* 0x000fe40000011618 */
[----:B------:R-:W-:Y:S01]  /*fa70*/  LOP3.LUT R34, R79, R34, R67, 0x96, !PT ;  /* 0x000000224f227212 */ /* 0x000fe200078e9643 */
[----:B------:R-:W-:Y:S01]  /*fa80*/  IMAD.X R67, R68, 0x1, R77, P0 ;  /* 0x0000000144437824 */ /* 0x000fe200000e064d */
[----:B------:R-:W-:-:S02]  /*fa90*/  SHF.L.W.U32.HI R37, R7, 0x1f, R18 ;  /* 0x0000001f07257819 */ /* 0x000fc40000010e12 */
[----:B------:R-:W-:Y:S02]  /*faa0*/  SHF.L.W.U32.HI R82, R7, 0x18, R18 ;  /* 0x0000001807527819 */ /* 0x000fe40000010e12 */
[----:B------:R-:W-:Y:S02]  /*fab0*/  SHF.R.U32.HI R75, RZ, 0x7, R7 ;  /* 0x00000007ff4b7819 */ /* 0x000fe40000011607 */
[----:B------:R-:W-:Y:S02]  /*fac0*/  LOP3.LUT R32, R81, R32, R23, 0x96, !PT ;  /* 0x0000002051207212 */ /* 0x000fe400078e9617 */
[----:B------:R-:W-:Y:S02]  /*fad0*/  LOP3.LUT R23, R75, R37, R82, 0x96, !PT ;  /* 0x000000254b177212 */ /* 0x000fe400078e9652 */
[----:B------:R-:W-:Y:S02]  /*fae0*/  IADD3 R16, P0, PT, R39, R16, RZ ;  /* 0x0000001027107210 */ /* 0x000fe40007f1e0ff */
[----:B------:R-:W-:-:S02]  /*faf0*/  SHF.L.W.U32.HI R37, R70, 0x12, R67 ;  /* 0x0000001246257819 */ /* 0x000fc40000010e43 */
[----:B------:R-:W-:Y:S02]  /*fb00*/  SHF.L.W.U32.HI R82, R70, 0xe, R67 ;  /* 0x0000000e46527819 */ /* 0x000fe40000010e43 */
[----:B------:R-:W-:Y:S02]  /*fb10*/  SHF.L.W.U32.HI R39, R67, 0x17, R70 ;  /* 0x0000001743277819 */ /* 0x000fe40000010e46 */
[----:B------:R-:W-:Y:S02]  /*fb20*/  IADD3 R25, P1, PT, R25, R86, RZ ;  /* 0x0000005619197210 */ /* 0x000fe40007f3e0ff */
[----:B------:R-:W-:Y:S02]  /*fb30*/  IADD3 R65, P4, P5, R16, R65, R50 ;  /* 0x0000004110417210 */ /* 0x000fe40007d9e032 */
[----:B------:R-:W-:Y:S01]  /*fb40*/  LOP3.LUT R81, R39, R37, R82, 0x96, !PT ;  /* 0x0000002527517212 */ /* 0x000fe200078e9652 */
[----:B------:R-:W-:Y:S01]  /*fb50*/  IMAD.X R47, R47, 0x1, R80, P0 ;  /* 0x000000012f2f7824 */ /* 0x000fe200000e0650 */
[----:B------:R-:W-:-:S02]  /*fb60*/  SHF.L.W.U32.HI R37, R78, 0x4, R77 ;  /* 0x000000044e257819 */ /* 0x000fc40000010e4d */
[C-C-:B------:R-:W-:Y:S02]  /*fb70*/  SHF.L.W.U32.HI R50, R77.reuse, 0x1e, R78.reuse ;  /* 0x0000001e4d327819 */ /* 0x140fe40000010e4e */
[----:B------:R-:W-:Y:S01]  /*fb80*/  SHF.L.W.U32.HI R39, R77, 0x19, R78 ;  /* 0x000000194d277819 */ /* 0x000fe20000010e4e */
[----:B------:R-:W-:Y:S01]  /*fb90*/  IMAD.X R30, R30, 0x1, R85, P1 ;  /* 0x000000011e1e7824 */ /* 0x000fe200008e0655 */
[C-C-:B------:R-:W-:Y:S02]  /*fba0*/  SHF.L.W.U32.HI R75, R67.reuse, 0x12, R70.reuse ;  /* 0x00000012434b7819 */ /* 0x140fe40000010e46 */
[----:B------:R-:W-:Y:S02]  /*fbb0*/  SHF.L.W.U32.HI R80, R67, 0xe, R70 ;  /* 0x0000000e43507819 */ /* 0x000fe40000010e46 */
[----:B------:R-:W-:Y:S02]  /*fbc0*/  SHF.L.W.U32.HI R79, R70, 0x17, R67 ;  /* 0x00000017464f7819 */ /* 0x000fe40000010e43 */
[----:B------:R-:W-:-:S02]  /*fbd0*/  LOP3.LUT R82, R48, R70, R71, 0xb8, !PT ;  /* 0x0000004630527212 */ /* 0x000fc400078eb847 */
[----:B------:R-:W-:Y:S02]  /*fbe0*/  IADD3 R9, P0, P1, R25, R9, R60 ;  /* 0x0000000919097210 */ /* 0x000fe4000791e03c */
[----:B------:R-:W-:Y:S02]  /*fbf0*/  LOP3.LUT R83, R39, R37, R50, 0x96, !PT ;  /* 0x0000002527537212 */ /* 0x000fe400078e9632 */
[--C-:B------:R-:W-:Y:S02]  /*fc00*/  SHF.L.W.U32.HI R37, R77, 0x4, R78.reuse ;  /* 0x000000044d257819 */ /* 0x100fe40000010e4e */
[C-C-:B------:R-:W-:Y:S02]  /*fc10*/  SHF.L.W.U32.HI R50, R78.reuse, 0x1e, R77.reuse ;  /* 0x0000001e4e327819 */ /* 0x140fe40000010e4d */
[----:B------:R-:W-:Y:S02]  /*fc20*/  SHF.L.W.U32.HI R39, R78, 0x19, R77 ;  /* 0x000000194e277819 */ /* 0x000fe40000010e4d */
[----:B------:R-:W-:-:S02]  /*fc30*/  LOP3.LUT R60, R35, R73, R78, 0xe8, !PT ;  /* 0x00000049233c7212 */ /* 0x000fc400078ee84e */
[----:B------:R-:W-:Y:S02]  /*fc40*/  LOP3.LUT R75, R79, R75, R80, 0x96, !PT ;  /* 0x0000004b4f4b7212 */ /* 0x000fe400078e9650 */
[----:B------:R-:W-:Y:S02]  /*fc50*/  IADD3 R49, P2, P3, R81, R82, R49 ;  /* 0x0000005251317210 */ /* 0x000fe40007b5e031 */
[----:B------:R-:W-:Y:S02]  /*fc60*/  LOP3.LUT R73, R51, R67, R74, 0xb8, !PT ;  /* 0x0000004333497212 */ /* 0x000fe400078eb84a */
[----:B------:R-:W-:Y:S02]  /*fc70*/  IADD3.X R64, PT, PT, R47, R64, R63, P4, P5 ;  /* 0x000000402f407210 */ /* 0x000fe400027ea43f */
[----:B------:R-:W-:Y:S02]  /*fc80*/  LOP3.LUT R79, R39, R37, R50, 0x96, !PT ;  /* 0x00000025274f7212 */ /* 0x000fe400078e9632 */
[----:B------:R-:W-:-:S02]  /*fc90*/  IADD3 R39, P4, P5, R43, R83, R60 ;  /* 0x000000532b277210 */ /* 0x000fc40007d9e03c */
[----:B------:R-:W-:Y:S02]  /*fca0*/  IADD3.X R50, PT, PT, R75, R73, R44, P2, P3 ;  /* 0x000000494b327210 */ /* 0x000fe400017e642c */
[C-C-:B------:R-:W-:Y:S02]  /*fcb0*/  SHF.L.W.U32.HI R37, R16.reuse, 0xd, R47.reuse ;  /* 0x0000000d10257819 */ /* 0x140fe40000010e2f */
[----:B------:R-:W-:Y:S02]  /*fcc0*/  SHF.L.W.U32.HI R44, R47, 0x3, R16 ;  /* 0x000000032f2c7819 */ /* 0x000fe40000010e10 */
[----:B------:R-:W-:Y:S02]  /*fcd0*/  SHF.R.U64 R60, R16, 0x6, R47 ;  /* 0x00000006103c7819 */ /* 0x000fe4000000122f */
[----:B------:R-:W-:Y:S02]  /*fce0*/  LOP3.LUT R63, R36, R76, R77, 0xe8, !PT ;  /* 0x0000004c243f7212 */ /* 0x000fe400078ee84d */
[----:B------:R-:W-:-:S02]  /*fcf0*/  IADD3 R43, P2, P3, R18, UR6, R49 ;  /* 0x00000006122b7c10 */ /* 0x000fc4000fb5e031 */
[----:B------:R-:W-:Y:S02]  /*fd00*/  IADD3.X R53, PT, PT, R30, R8, R53, P0, P1 ;  /* 0x000000081e357210 */ /* 0x000fe400007e2435 */
[----:B------:R-:W-:Y:S02]  /*fd10*/  LOP3.LUT R8, R60, R37, R44, 0x96, !PT ;  /* 0x000000253c087212 */ /* 0x000fe400078e962c */
[----:B------:R-:W-:Y:S02]  /*fd20*/  IADD3.X R44, PT, PT, R42, R79, R63, P4, P5 ;  /* 0x0000004f2a2c7210 */ /* 0x000fe400027ea43f */
[----:B------:R-:W-:Y:S01]  /*fd30*/  IADD3.X R49, PT, PT, R7, UR7, R50, P2, P3 ;  /* 0x0000000707317c10 */ /* 0x000fe200097e6432 */
[----:B------:R-:W0:Y:S01]  /*fd40*/  LDCU.128 UR4, c[0x3][0x58c0] ;  /* 0x00cb1800ff0477ac */ /* 0x000e220008000c00 */
[----:B------:R-:W-:-:S05]  /*fd50*/  IADD3 R73, P0, PT, R43, R39, RZ ;  /* 0x000000272b497210 */ /* 0x000fca0007f1e0ff */
[----:B------:R-:W-:Y:S01]  /*fd60*/  IMAD.X R50, R49, 0x1, R44, P0 ;  /* 0x0000000131327824 */ /* 0x000fe200000e062c */
[C-C-:B------:R-:W-:Y:S02]  /*fd70*/  SHF.L.W.U32.HI R37, R25.reuse, 0xd, R30.reuse ;  /* 0x0000000d19257819 */ /* 0x140fe40000010e1e */
[----:B------:R-:W-:Y:S02]  /*fd80*/  SHF.L.W.U32.HI R60, R30, 0x3, R25 ;  /* 0x000000031e3c7819 */ /* 0x000fe40000010e19 */
[----:B------:R-:W-:Y:S02]  /*fd90*/  SHF.R.U64 R84, R25, 0x6, R30 ;  /* 0x0000000619547819 */ /* 0x000fe4000000121e */
[----:B------:R-:W-:Y:S02]  /*fda0*/  SHF.L.W.U32.HI R63, R39, 0x4, R44 ;  /* 0x00000004273f7819 */ /* 0x000fe40000010e2c */
[C-C-:B------:R-:W-:Y:S02]  /*fdb0*/  SHF.L.W.U32.HI R76, R44.reuse, 0x1e, R39.reuse ;  /* 0x0000001e2c4c7819 */ /* 0x140fe40000010e27 */
[----:B------:R-:W-:-:S02]  /*fdc0*/  SHF.L.W.U32.HI R75, R44, 0x19, R39 ;  /* 0x000000192c4b7819 */ /* 0x000fc40000010e27 */
[----:B------:R-:W-:Y:S02]  /*fdd0*/  SHF.L.W.U32.HI R81, R47, 0xd, R16 ;  /* 0x0000000d2f517819 */ /* 0x000fe40000010e10 */
[--C-:B------:R-:W-:Y:S02]  /*fde0*/  SHF.L.W.U32.HI R42, R16, 0x3, R47.reuse ;  /* 0x00000003102a7819 */ /* 0x100fe40000010e2f */
        /* <DEDUP_REMOVED lines=11> */
[--C-:B------:R-:W-:Y:S02]  /*fea0*/  LOP3.LUT R83, R78, R35, R39.reuse, 0xe8, !PT ;  /* 0x000000234e537212 */ /* 0x100fe400078ee827 */
[----:B------:R-:W-:Y:S02]  /*feb0*/  LOP3.LUT R79, R71, R73, R70, 0xb8, !PT ;  /* 0x00000049474f7212 */ /* 0x000fe400078eb846 */
[----:B------:R-:W-:Y:S02]  /*fec0*/  SHF.L.W.U32.HI R35, R44, 0x4, R39 ;  /* 0x000000042c237819 */ /* 0x000fe40000010e27 */
[C-C-:B------:R-:W-:Y:S02]  /*fed0*/  SHF.L.W.U32.HI R42, R39.reuse, 0x1e, R44.reuse ;  /* 0x0000001e272a7819 */ /* 0x140fe40000010e2c */
[----:B------:R-:W-:-:S02]  /*fee0*/  SHF.L.W.U32.HI R37, R39, 0x19, R44 ;  /* 0x0000001927257819 */ /* 0x000fc40000010e2c */
[----:B------:R-:W-:Y:S02]  /*fef0*/  LOP3.LUT R60, R75, R60, R63, 0x96, !PT ;  /* 0x0000003c4b3c7212 */ /* 0x000fe400078e963f */
[----:B------:R-:W-:Y:S02]  /*ff00*/  IADD3 R75, P2, P3, R80, R79, R48 ;  /* 0x0000004f504b7210 */ /* 0x000fe40007b5e030 */
[----:B------:R-:W-:Y:S02]  /*ff10*/  LOP3.LUT R82, R37, R35, R42, 0x96, !PT ;  /* 0x0000002325527212 */ /* 0x000fe400078e962a */
[----:B------:R-:W-:Y:S02]  /*ff20*/  IADD3 R76, P0, P1, R52, R76, R83 ;  /* 0x0000004c344c7210 */ /* 0x000fe4000791e053 */
[----:B------:R-:W-:Y:S02]  /*ff30*/  LOP3.LUT R79, R77, R36, R44, 0xe8, !PT ;  /* 0x000000244d4f7212 */ /* 0x000fe400078ee82c */
[----:B------:R-:W-:-:S02]  /*ff40*/  LOP3.LUT R52, R74, R50, R67, 0xb8, !PT ;  /* 0x000000324a347212 */ /* 0x000fc400078eb843 */
[----:B------:R-:W-:Y:S02]  /*ff50*/  SHF.L.W.U32.HI R35, R30, 0xd, R25 ;  /* 0x0000000d1e237819 */ /* 0x000fe40000010e19 */
[--C-:B------:R-:W-:Y:S02]  /*ff60*/  SHF.L.W.U32.HI R42, R25, 0x3, R30.reuse ;  /* 0x00000003192a7819 */ /* 0x100fe40000010e1e */
[----:B------:R-:W-:Y:S02]  /*ff70*/  SHF.R.U32.HI R86, RZ, 0x6, R30 ;  /* 0x00000006ff567819 */ /* 0x000fe4000001161e */
[C-C-:B------:R-:W-:Y:S02]  /*ff80*/  SHF.L.W.U32.HI R37, R16.reuse, 0x1f, R47.reuse ;  /* 0x0000001f10257819 */ /* 0x140fe40000010e2f */
[C-C-:B------:R-:W-:Y:S02]  /*ff90*/  SHF.L.W.U32.HI R48, R16.reuse, 0x18, R47.reuse ;  /* 0x0000001810307819 */ /* 0x140fe40000010e2f */
[----:B------:R-:W-:-:S02]  /*ffa0*/  SHF.R.U64 R63, R16, 0x7, R47 ;  /* 0x00000007103f7819 */ /* 0x000fc4000000122f */
[----:B------:R-:W-:Y:S02]  /*ffb0*/  IADD3.X R79, PT, PT, R46, R82, R79, P0, P1 ;  /* 0x000000522e4f7210 */ /* 0x000fe400007e244f */
[----:B------:R-:W-:Y:S02]  /*ffc0*/  IADD3.X R52, PT, PT, R60, R52, R51, P2, P3 ;  /* 0x000000343c347210 */ /* 0x000fe400017e6433 */
[----:B0-----:R-:W-:Y:S02]  /*ffd0*/  IADD3 R75, P0, P1, R16, UR4, R75 ;  /* 0x00000004104b7c10 */ /* 0x001fe4000f91e04b */
[----:B------:R-:W-:Y:S02]  /*ffe0*/  LOP3.LUT R86, R86, R35, R42, 0x96, !PT ;  /* 0x0000002356567212 */ /* 0x000fe400078e962a */
[----:B------:R-:W-:Y:S02]  /*fff0*/  LOP3.LUT R35, R63, R37, R48, 0x96, !PT ;  /* 0x000000253f237212 */ /* 0x000fe400078e9630 */
[----:B------:R-:W-:-:S02]  /*10000*/  SHF.L.W.U32.HI R42, R47, 0x1f, R16 ;  /* 0x0000001f2f2a7819 */ /* 0x000fc40000010e10 */
[C---:B------:R-:W-:Y:S02]  /*10010*/  SHF.L.W.U32.HI R37, R47.reuse, 0x18, R16 ;  /* 0x000000182f257819 */ /* 0x040fe40000010e10 */
[----:B------:R-:W-:Y:S02]  /*10020*/  SHF.R.U32.HI R82, RZ, 0x7, R47 ;  /* 0x00000007ff527819 */ /* 0x000fe4000001162f */
[----:B------:R-:W-:Y:S02]  /*10030*/  IADD3.X R52, PT, PT, R47, UR5, R52, P0, P1 ;  /* 0x000000052f347c10 */ /* 0x000fe400087e2434 */
[C-C-:B------:R-:W-:Y:S02]  /*10040*/  SHF.L.W.U32.HI R46, R25.reuse, 0x1f, R30.reuse ;  /* 0x0000001f192e7819 */ /* 0x140fe40000010e1e */
[C-C-:B------:R-:W-:Y:S02]  /*10050*/  SHF.L.W.U32.HI R63, R25.reuse, 0x18, R30.reuse ;  /* 0x00000018193f7819 */ /* 0x140fe40000010e1e */
[----:B------:R-:W-:-:S02]  /*10060*/  SHF.R.U64 R48, R25, 0x7, R30 ;  /* 0x0000000719307819 */ /* 0x000fc4000000121e */
[----:B------:R-:W-:Y:S02]  /*10070*/  IADD3 R60, P0, PT, R75, R76, RZ ;  /* 0x0000004c4b3c7210 */ /* 0x000fe40007f1e0ff */
[----:B------:R-:W-:Y:S02]  /*10080*/  LOP3.LUT R42, R82, R42, R37, 0x96, !PT ;  /* 0x0000002a522a7212 */ /* 0x000fe400078e9625 */
[----:B------:R-:W-:Y:S01]  /*10090*/  LOP3.LUT R37, R48, R46, R63, 0x96, !PT ;  /* 0x0000002e30257212 */ /* 0x000fe200078e963f */
[----:B------:R-:W-:Y:S01]  /*100a0*/  IMAD.X R63, R52, 0x1, R79, P0 ;  /* 0x00000001343f7824 */ /* 0x000fe200000e064f */
[C-C-:B------:R-:W-:Y:S02]  /*100b0*/  SHF.L.W.U32.HI R36, R30.reuse, 0x1f, R25.reuse ;  /* 0x0000001f1e247819 */ /* 0x140fe40000010e19 */
[----:B------:R-:W-:Y:S02]  /*100c0*/  SHF.L.W.U32.HI R51, R30, 0x18, R25 ;  /* 0x000000181e337819 */ /* 0x000fe40000010e19 */
[----:B------:R-:W-:-:S02]  /*100d0*/  SHF.R.U32.HI R80, RZ, 0x7, R30 ;  /* 0x00000007ff507819 */ /* 0x000fc4000001161e */
[----:B------:R-:W-:Y:S02]  /*100e0*/  IADD3 R15, P0, PT, R15, R8, RZ ;  /* 0x000000080f0f7210 */ /* 0x000fe40007f1e0ff */
[----:B------:R-:W-:Y:S02]  /*100f0*/  IADD3 R19, P1, PT, R19, R84, RZ ;  /* 0x0000005413137210 */ /* 0x000fe40007f3e0ff */
[----:B------:R-:W-:Y:S02]  /*10100*/  LOP3.LUT R36, R80, R36, R51, 0x96, !PT ;  /* 0x0000002450247212 */ /* 0x000fe400078e9633 */
[C-C-:B------:R-:W-:Y:S02]  /*10110*/  SHF.L.W.U32.HI R46, R60.reuse, 0x12, R63.reuse ;  /* 0x000000123c2e7819 */ /* 0x140fe40000010e3f */
[----:B------:R-:W-:Y:S02]  /*10120*/  SHF.L.W.U32.HI R51, R60, 0xe, R63 ;  /* 0x0000000e3c337819 */ /* 0x000fe40000010e3f */
[----:B------:R-:W-:Y:S01]  /*10130*/  SHF.L.W.U32.HI R80, R63, 0x17, R60 ;  /* 0x000000173f507819 */ /* 0x000fe20000010e3c */
[----:B------:R-:W-:Y:S01]  /*10140*/  IMAD.X R72, R72, 0x1, R81, P0 ;  /* 0x0000000148487824 */ /* 0x000fe200000e0651 */
[----:B------:R-:W-:Y:S01]  /*10150*/  IADD3 R48, P4, P5, R15, R5, R4 ;  /* 0x000000050f307210 */ /* 0x000fe20007d9e004 */
[----:B------:R-:W-:Y:S01]  /*10160*/  IMAD.X R8, R13, 0x1, R86, P1 ;  /* 0x000000010d087824 */ /* 0x000fe200008e0656 */
[----:B------:R-:W-:-:S02]  /*10170*/  LOP3.LUT R81, R80, R46, R51, 0x96, !PT ;  /* 0x0000002e50517212 */ /* 0x000fc400078e9633 */
[----:B------:R-:W-:Y:S02]  /*10180*/  SHF.L.W.U32.HI R4, R76, 0x4, R79 ;  /* 0x000000044c047819 */ /* 0x000fe40000010e4f */
[C-C-:B------:R-:W-:Y:S02]  /*10190*/  SHF.L.W.U32.HI R5, R79.reuse, 0x1e, R76.reuse ;  /* 0x0000001e4f057819 */ /* 0x140fe40000010e4c */
[----:B------:R-:W-:Y:S02]  /*101a0*/  SHF.L.W.U32.HI R13, R79, 0x19, R76 ;  /* 0x000000194f0d7819 */ /* 0x000fe40000010e4c */
[C-C-:B------:R-:W-:Y:S02]  /*101b0*/  SHF.L.W.U32.HI R46, R63.reuse, 0x12, R60.reuse ;  /* 0x000000123f2e7819 */ /* 0x140fe40000010e3c */
[----:B------:R-:W-:Y:S02]  /*101c0*/  SHF.L.W.U32.HI R51, R63, 0xe, R60 ;  /* 0x0000000e3f337819 */ /* 0x000fe40000010e3c */
[----:B------:R-:W-:-:S02]  /*101d0*/  SHF.L.W.U32.HI R80, R60, 0x17, R63 ;  /* 0x000000173c507819 */ /* 0x000fc40000010e3f */
[----:B------:R-:W-:Y:S02]  /*101e0*/  LOP3.LUT R82, R70, R60, R73, 0xb8, !PT ;  /* 0x0000003c46527212 */ /* 0x000fe400078eb849 */
[----:B------:R-:W-:Y:S02]  /*101f0*/  IADD3 R17, P0, P1, R19, R17, R58 ;  /* 0x0000001113117210 */ /* 0x000fe4000791e03a */
[----:B------:R-:W-:Y:S02]  /*10200*/  LOP3.LUT R83, R13, R4, R5, 0x96, !PT ;  /* 0x000000040d537212 */ /* 0x000fe400078e9605 */
[----:B------:R-:W-:Y:S02]  /*10210*/  LOP3.LUT R46, R80, R46, R51, 0x96, !PT ;  /* 0x0000002e502e7212 */ /* 0x000fe400078e9633 */
[----:B------:R-:W-:Y:S02]  /*10220*/  IADD3 R58, P2, P3, R81, R82, R71 ;  /* 0x00000052513a7210 */ /* 0x000fe40007b5e047 */
[----:B------:R-:W-:-:S02]  /*10230*/  SHF.L.W.U32.HI R4, R79, 0x4, R76 ;  /* 0x000000044f047819 */ /* 0x000fc40000010e4c */
[C-C-:B------:R-:W-:Y:S02]  /*10240*/  SHF.L.W.U32.HI R5, R76.reuse, 0x1e, R79.reuse ;  /* 0x0000001e4c057819 */ /* 0x140fe40000010e4f */
[----:B------:R-:W-:Y:S02]  /*10250*/  SHF.L.W.U32.HI R13, R76, 0x19, R79 ;  /* 0x000000194c0d7819 */ /* 0x000fe40000010e4f */
[----:B------:R-:W-:Y:S02]  /*10260*/  LOP3.LUT R71, R39, R78, R76, 0xe8, !PT ;  /* 0x0000004e27477212 */ /* 0x000fe400078ee84c */
[----:B------:R-:W-:Y:S02]  /*10270*/  LOP3.LUT R51, R67, R63, R50, 0xb8, !PT ;  /* 0x0000003f43337212 */ /* 0x000fe400078eb832 */
[----:B------:R-:W-:Y:S02]  /*10280*/  IADD3.X R57, PT, PT, R72, R6, R57, P4, P5 ;  /* 0x0000000648397210 */ /* 0x000fe400027ea439 */
[----:B------:R-:W-:-:S02]  /*10290*/  LOP3.LUT R6, R13, R4, R5, 0x96, !PT ;  /* 0x000000040d067212 */ /* 0x000fc400078e9605 */
[----:B------:R-:W-:Y:S02]  /*102a0*/  IADD3 R5, P4, P5, R66, R83, R71 ;  /* 0x0000005342057210 */ /* 0x000fe40007d9e047 */
[----:B------:R-:W-:Y:S02]  /*102b0*/  IADD3.X R51, PT, PT, R46, R51, R74, P2, P3 ;  /* 0x000000332e337210 */ /* 0x000fe400017e644a */
[----:B------:R-:W-:Y:S02]  /*102c0*/  LOP3.LUT R77, R44, R77, R79, 0xe8, !PT ;  /* 0x0000004d2c4d7212 */ /* 0x000fe400078ee84f */
[----:B------:R-:W-:Y:S02]  /*102d0*/  IADD3 R58, P2, P3, R25, UR6, R58 ;  /* 0x00000006193a7c10 */ /* 0x000fe4000fb5e03a */
[----:B------:R-:W-:Y:S02]  /*102e0*/  IADD3.X R14, PT, PT, R8, R14, R3, P0, P1 ;  /* 0x0000000e080e7210 */ /* 0x000fe400007e2403 */
[----:B------:R-:W-:-:S02]  /*102f0*/  IADD3.X R6, PT, PT, R54, R6, R77, P4, P5 ;  /* 0x0000000636067210 */ /* 0x000fc400027ea44d */
[----:B------:R-:W-:Y:S01]  /*10300*/  IADD3.X R54, PT, PT, R30, UR7, R51, P2, P3 ;  /* 0x000000071e367c10 */ /* 0x000fe200097e6433 */
[----:B------:R-:W0:Y:S01]  /*10310*/  LDCU.128 UR4, c[0x3][0x58d0] ;  /* 0x00cb1a00ff0477ac */ /* 0x000e220008000c00 */
[----:B------:R-:W-:Y:S02]  /*10320*/  IADD3 R71, P0, PT, R58, R5, RZ ;  /* 0x000000053a477210 */ /* 0x000fe40007f1e0ff */
[C---:B------:R-:W-:Y:S02]  /*10330*/  SHF.L.W.U32.HI R4, R15.reuse, 0xd, R72 ;  /* 0x0000000d0f047819 */ /* 0x040fe40000010e48 */
[----:B------:R-:W-:Y:S01]  /*10340*/  SHF.L.W.U32.HI R13, R72, 0x3, R15 ;  /* 0x00000003480d7819 */ /* 0x000fe20000010e0f */
[----:B------:R-:W-:Y:S01]  /*10350*/  IMAD.X R66, R54, 0x1, R6, P0 ;  /* 0x0000000136427824 */ /* 0x000fe200000e0606 */
[----:B------:R-:W-:Y:S02]  /*10360*/  SHF.R.U64 R46, R15, 0x6, R72 ;  /* 0x000000060f2e7819 */ /* 0x000fe40000001248 */
[----:B------:R-:W-:-:S02]  /*10370*/  SHF.L.W.U32.HI R3, R19, 0xd, R8 ;  /* 0x0000000d13037819 */ /* 0x000fc40000010e08 */
[----:B------:R-:W-:Y:S02]  /*10380*/  LOP3.LUT R4, R46, R4, R13, 0x96, !PT ;  /* 0x000000042e047212 */ /* 0x000fe400078e960d */
[C-C-:B------:R-:W-:Y:S02]  /*10390*/  SHF.L.W.U32.HI R80, R71.reuse, 0x12, R66.reuse ;  /* 0x0000001247507819 */ /* 0x140fe40000010e42 */
[----:B------:R-:W-:Y:S02]  /*103a0*/  SHF.L.W.U32.HI R81, R71, 0xe, R66 ;  /* 0x0000000e47517819 */ /* 0x000fe40000010e42 */
[----:B------:R-:W-:Y:S02]  /*103b0*/  SHF.L.W.U32.HI R82, R66, 0x17, R71 ;  /* 0x0000001742527819 */ /* 0x000fe40000010e47 */
[----:B------:R-:W-:Y:S02]  /*103c0*/  SHF.L.W.U32.HI R74, R8, 0x3, R19 ;  /* 0x00000003084a7819 */ /* 0x000fe40000010e13 */
[----:B------:R-:W-:-:S02]  /*103d0*/  SHF.R.U64 R84, R19, 0x6, R8 ;  /* 0x0000000613547819 */ /* 0x000fc40000001208 */
[----:B------:R-:W-:Y:S02]  /*103e0*/  SHF.L.W.U32.HI R13, R5, 0x4, R6 ;  /* 0x00000004050d7819 */ /* 0x000fe40000010e06 */
[C-C-:B------:R-:W-:Y:S02]  /*103f0*/  SHF.L.W.U32.HI R78, R6.reuse, 0x1e, R5.reuse ;  /* 0x0000001e064e7819 */ /* 0x140fe40000010e05 */
[----:B------:R-:W-:Y:S02]  /*10400*/  SHF.L.W.U32.HI R77, R6, 0x19, R5 ;  /* 0x00000019064d7819 */ /* 0x000fe40000010e05 */
[----:B------:R-:W-:Y:S02]  /*10410*/  SHF.L.W.U32.HI R51, R72, 0xd, R15 ;  /* 0x0000000d48337819 */ /* 0x000fe40000010e0f */
[--C-:B------:R-:W-:Y:S02]  /*10420*/  SHF.L.W.U32.HI R46, R15, 0x3, R72.reuse ;  /* 0x000000030f2e7819 */ /* 0x100fe40000010e48 */
[----:B------:R-:W-:-:S02]  /*10430*/  SHF.R.U32.HI R83, RZ, 0x6, R72 ;  /* 0x00000006ff537819 */ /* 0x000fc40000011648 */
[----:B------:R-:W-:Y:S02]  /*10440*/  LOP3.LUT R80, R82, R80, R81, 0x96, !PT ;  /* 0x0000005052507212 */ /* 0x000fe400078e9651 */
[----:B------:R-:W-:Y:S02]  /*10450*/  LOP3.LUT R84, R84, R3, R74, 0x96, !PT ;  /* 0x0000000354547212 */ /* 0x000fe400078e964a */
[----:B------:R-:W-:Y:S02]  /*10460*/  LOP3.LUT R77, R77, R13, R78, 0x96, !PT ;  /* 0x0000000d4d4d7212 */ /* 0x000fe400078e964e */
[----:B------:R-:W-:Y:S02]  /*10470*/  LOP3.LUT R82, R76, R39, R5, 0xe8, !PT ;  /* 0x000000274c527212 */ /* 0x000fe400078ee805 */
[----:B------:R-:W-:Y:S02]  /*10480*/  LOP3.LUT R51, R83, R51, R46, 0x96, !PT ;  /* 0x0000003353337212 */ /* 0x000fe400078e962e */
[----:B------:R-:W-:-:S02]  /*10490*/  SHF.L.W.U32.HI R39, R66, 0x12, R71 ;  /* 0x0000001242277819 */ /* 0x000fc40000010e47 */
[----:B------:R-:W-:Y:S02]  /*104a0*/  SHF.L.W.U32.HI R74, R66, 0xe, R71 ;  /* 0x0000000e424a7819 */ /* 0x000fe40000010e47 */
[----:B------:R-:W-:Y:S02]  /*104b0*/  SHF.L.W.U32.HI R78, R71, 0x17, R66 ;  /* 0x00000017474e7819 */ /* 0x000fe40000010e42 */
[----:B------:R-:W-:Y:S02]  /*104c0*/  SHF.L.W.U32.HI R3, R6, 0x4, R5 ;  /* 0x0000000406037819 */ /* 0x000fe40000010e05 */
[C-C-:B------:R-:W-:Y:S02]  /*104d0*/  SHF.L.W.U32.HI R46, R5.reuse, 0x1e, R6.reuse ;  /* 0x0000001e052e7819 */ /* 0x140fe40000010e06 */
[----:B------:R-:W-:Y:S02]  /*104e0*/  SHF.L.W.U32.HI R13, R5, 0x19, R6 ;  /* 0x00000019050d7819 */ /* 0x000fe40000010e06 */
[----:B------:R-:W-:-:S02]  /*104f0*/  LOP3.LUT R81, R73, R71, R60, 0xb8, !PT ;  /* 0x0000004749517212 */ /* 0x000fc400078eb83c */
[----:B------:R-:W-:Y:S02]  /*10500*/  LOP3.LUT R39, R78, R39, R74, 0x96, !PT ;  /* 0x000000274e277212 */ /* 0x000fe400078e964a */
[----:B------:R-:W-:Y:S02]  /*10510*/  LOP3.LUT R83, R13, R3, R46, 0x96, !PT ;  /* 0x000000030d537212 */ /* 0x000fe400078e962e */
[----:B------:R-:W-:Y:S02]  /*10520*/  IADD3 R74, P2, P3, R80, R81, R70 ;  /* 0x00000051504a7210 */ /* 0x000fe40007b5e046 */
[----:B------:R-:W-:Y:S02]  /*10530*/  IADD3 R77, P0, P1, R69, R77, R82 ;  /* 0x0000004d454d7210 */ /* 0x000fe4000791e052 */
[C-C-:B------:R-:W-:Y:S02]  /*10540*/  SHF.L.W.U32.HI R13, R15.reuse, 0x1f, R72.reuse ;  /* 0x0000001f0f0d7819 */ /* 0x140fe40000010e48 */
[----:B------:R-:W-:-:S02]  /*10550*/  SHF.L.W.U32.HI R70, R15, 0x18, R72 ;  /* 0x000000180f467819 */ /* 0x000fc40000010e48 */
[----:B------:R-:W-:Y:S02]  /*10560*/  SHF.R.U64 R78, R15, 0x7, R72 ;  /* 0x000000070f4e7819 */ /* 0x000fe40000001248 */
[----:B------:R-:W-:Y:S02]  /*10570*/  LOP3.LUT R69, R79, R44, R6, 0xe8, !PT ;  /* 0x0000002c4f457212 */ /* 0x000fe400078ee806 */
[----:B------:R-:W-:Y:S02]  /*10580*/  LOP3.LUT R80, R50, R66, R63, 0xb8, !PT ;  /* 0x0000004232507212 */ /* 0x000fe400078eb83f */
[----:B------:R-:W-:Y:S02]  /*10590*/  LOP3.LUT R44, R78, R13, R70, 0x96, !PT ;  /* 0x0000000d4e2c7212 */ /* 0x000fe400078e9646 */
[----:B------:R-:W-:Y:S02]  /*105a0*/  IADD3.X R78, PT, PT, R68, R83, R69, P0, P1 ;  /* 0x00000053444e7210 */ /* 0x000fe400007e2445 */
[----:B------:R-:W-:-:S02]  /*105b0*/  IADD3.X R67, PT, PT, R39, R80, R67, P2, P3 ;  /* 0x0000005027437210 */ /* 0x000fc400017e6443 */
[----:B0-----:R-:W-:Y:S02]  /*105c0*/  IADD3 R69, P0, P1, R15, UR4, R74 ;  /* 0x000000040f457c10 */ /* 0x001fe4000f91e04a */
[----:B------:R-:W-:Y:S02]  /*105d0*/  SHF.L.W.U32.HI R3, R8, 0xd, R19 ;  /* 0x0000000d08037819 */ /* 0x000fe40000010e13 */
[--C-:B------:R-:W-:Y:S02]  /*105e0*/  SHF.L.W.U32.HI R46, R19, 0x3, R8.reuse ;  /* 0x00000003132e7819 */ /* 0x100fe40000010e08 */
[----:B------:R-:W-:Y:S02]  /*105f0*/  SHF.R.U32.HI R85, RZ, 0x6, R8 ;  /* 0x00000006ff557819 */ /* 0x000fe40000011608 */
[----:B------:R-:W-:Y:S02]  /*10600*/  IADD3.X R68, PT, PT, R72, UR5, R67, P0, P1 ;  /* 0x0000000548447c10 */ /* 0x000fe400087e2443 */
[----:B------:R-:W-:-:S02]  /*10610*/  IADD3 R70, P0, PT, R69, R77, RZ ;  /* 0x0000004d45467210 */ /* 0x000fc40007f1e0ff */
[----:B------:R-:W-:Y:S02]  /*10620*/  LOP3.LUT R85, R85, R3, R46, 0x96, !PT ;  /* 0x0000000355557212 */ /* 0x000fe400078e962e */
[C-C-:B------:R-:W-:Y:S02]  /*10630*/  SHF.L.W.U32.HI R39, R72.reuse, 0x1f, R15.reuse ;  /* 0x0000001f48277819 */ /* 0x140fe40000010e0f */
[----:B------:R-:W-:Y:S02]  /*10640*/  SHF.L.W.U32.HI R46, R72, 0x18, R15 ;  /* 0x00000018482e7819 */ /* 0x000fe40000010e0f */
[----:B------:R-:W-:Y:S01]  /*10650*/  SHF.R.U32.HI R83, RZ, 0x7, R72 ;  /* 0x00000007ff537819 */ /* 0x000fe20000011648 */
[----:B------:R-:W-:Y:S01]  /*10660*/  IMAD.X R67, R68, 0x1, R78, P0 ;  /* 0x0000000144437824 */ /* 0x000fe200000e064e */
[C-C-:B------:R-:W-:Y:S02]  /*10670*/  SHF.L.W.U32.HI R3, R19.reuse, 0x1f, R8.reuse ;  /* 0x0000001f13037819 */ /* 0x140fe40000010e08 */
[----:B------:R-:W-:-:S02]  /*10680*/  SHF.L.W.U32.HI R80, R19, 0x18, R8 ;  /* 0x0000001813507819 */ /* 0x000fc40000010e08 */
[--C-:B------:R-:W-:Y:S02]  /*10690*/  SHF.R.U64 R81, R19, 0x7, R8.reuse ;  /* 0x0000000713517819 */ /* 0x100fe40000001208 */
[C-C-:B------:R-:W-:Y:S02]  /*106a0*/  SHF.L.W.U32.HI R13, R8.reuse, 0x1f, R19.reuse ;  /* 0x0000001f080d7819 */ /* 0x140fe40000010e13 */
[----:B------:R-:W-:Y:S02]  /*106b0*/  SHF.L.W.U32.HI R74, R8, 0x18, R19 ;  /* 0x00000018084a7819 */ /* 0x000fe40000010e13 */
[----:B------:R-:W-:Y:S02]  /*106c0*/  SHF.R.U32.HI R82, RZ, 0x7, R8 ;  /* 0x00000007ff527819 */ /* 0x000fe40000011608 */
[----:B------:R-:W-:Y:S02]  /*106d0*/  LOP3.LUT R39, R83, R39, R46, 0x96, !PT ;  /* 0x0000002753277212 */ /* 0x000fe400078e962e */
[----:B------:R-:W-:-:S02]  /*106e0*/  LOP3.LUT R46, R81, R3, R80, 0x96, !PT ;  /* 0x00000003512e7212 */ /* 0x000fc400078e9650 */
[----:B------:R-:W-:Y:S02]  /*106f0*/  LOP3.LUT R13, R82, R13, R74, 0x96, !PT ;  /* 0x0000000d520d7212 */ /* 0x000fe400078e964a */
[----:B------:R-:W-:Y:S02]  /*10700*/  IADD3 R41, P0, PT, R41, R4, RZ ;  /* 0x0000000429297210 */ /* 0x000fe40007f1e0ff */
[----:B------:R-:W-:Y:S02]  /*10710*/  IADD3 R3, P1, PT, R59, R84, RZ ;  /* 0x000000543b037210 */ /* 0x000fe40007f3e0ff */
        /* <DEDUP_REMOVED lines=17> */
[----:B------:R-:W-:Y:S02]  /*10830*/  SHF.L.W.U32.HI R45, R78, 0x4, R77 ;  /* 0x000000044e2d7819 */ /* 0x000fe40000010e4d */
[----:B------:R-:W-:-:S02]  /*10840*/  SHF.L.W.U32.HI R62, R77, 0x1e, R78 ;  /* 0x0000001e4d3e7819 */ /* 0x000fc40000010e4e */
[----:B------:R-:W-:Y:S02]  /*10850*/  SHF.L.W.U32.HI R59, R77, 0x19, R78 ;  /* 0x000000194d3b7819 */ /* 0x000fe40000010e4e */
[----:B------:R-:W-:Y:S02]  /*10860*/  IADD3 R74, P2, P3, R81, R82, R73 ;  /* 0x00000052514a7210 */ /* 0x000fe40007b5e049 */
[----:B------:R-:W-:Y:S02]  /*10870*/  LOP3.LUT R61, R63, R67, R66, 0xb8, !PT ;  /* 0x000000433f3d7212 */ /* 0x000fe400078eb842 */
[----:B------:R-:W-:Y:S02]  /*10880*/  LOP3.LUT R80, R5, R76, R77, 0xe8, !PT ;  /* 0x0000004c05507212 */ /* 0x000fe400078ee84d */
[----:B------:R-:W-:Y:S02]  /*10890*/  LOP3.LUT R62, R59, R45, R62, 0x96, !PT ;  /* 0x0000002d3b3e7212 */ /* 0x000fe400078e963e */
[----:B------:R-:W-:-:S02]  /*108a0*/  IADD3.X R51, PT, PT, R28, R29, R38, P4, P5 ;  /* 0x0000001d1c337210 */ /* 0x000fc400027ea426 */
[----:B------:R-:W-:Y:S02]  /*108b0*/  IADD3.X R59, PT, PT, R83, R61, R50, P2, P3 ;  /* 0x0000003d533b7210 */ /* 0x000fe400017e6432 */
[----:B------:R-:W-:Y:S02]  /*108c0*/  IADD3 R80, P4, P5, R43, R84, R80 ;  /* 0x000000542b507210 */ /* 0x000fe40007d9e050 */
[----:B------:R-:W-:Y:S02]  /*108d0*/  LOP3.LUT R50, R6, R79, R78, 0xe8, !PT ;  /* 0x0000004f06327212 */ /* 0x000fe400078ee84e */
[----:B------:R-:W-:Y:S02]  /*108e0*/  IADD3 R45, P2, P3, R19, UR6, R74 ;  /* 0x00000006132d7c10 */ /* 0x000fe4000fb5e04a */
[----:B------:R-:W-:Y:S02]  /*108f0*/  IADD3.X R31, PT, PT, R4, R31, R40, P0, P1 ;  /* 0x0000001f041f7210 */ /* 0x000fe400007e2428 */
[----:B------:R-:W-:-:S02]  /*10900*/  IADD3.X R79, PT, PT, R49, R62, R50, P4, P5 ;  /* 0x0000003e314f7210 */ /* 0x000fc400027ea432 */
[----:B------:R-:W-:Y:S01]  /*10910*/  IADD3.X R59, PT, PT, R8, UR7, R59, P2, P3 ;  /* 0x00000007083b7c10 */ /* 0x000fe200097e643b */
[----:B------:R-:W0:Y:S01]  /*10920*/  LDCU.128 UR4, c[0x3][0x58e0] ;  /* 0x00cb1c00ff0477ac */ /* 0x000e220008000c00 */
[----:B------:R-:W-:Y:S02]  /*10930*/  IADD3 R73, P0, PT, R45, R80, RZ ;  /* 0x000000502d497210 */ /* 0x000fe40007f1e0ff */
[--C-:B------:R-:W-:Y:S02]  /*10940*/  SHF.L.W.U32.HI R81, R41, 0xd, R28.reuse ;  /* 0x0000000d29517819 */ /* 0x100fe40000010e1c */
[C---:B------:R-:W-:Y:S01]  /*10950*/  SHF.L.W.U32.HI R38, R28.reuse, 0x3, R41 ;  /* 0x000000031c267819 */ /* 0x040fe20000010e29 */
[----:B------:R-:W-:Y:S01]  /*10960*/  IMAD.X R62, R59, 0x1, R79, P0 ;  /* 0x000000013b3e7824 */ /* 0x000fe200000e064f */
[----:B------:R-:W-:Y:S02]  /*10970*/  SHF.R.U64 R29, R41, 0x6, R28 ;  /* 0x00000006291d7819 */ /* 0x000fe4000000121c */
[----:B------:R-:W-:-:S02]  /*10980*/  SHF.L.W.U32.HI R50, R28, 0xd, R41 ;  /* 0x0000000d1c327819 */ /* 0x000fc40000010e29 */
[----:B------:R-:W-:Y:S02]  /*10990*/  LOP3.LUT R81, R29, R81, R38, 0x96, !PT ;  /* 0x000000511d517212 */ /* 0x000fe400078e9626 */
[--C-:B------:R-:W-:Y:S02]  /*109a0*/  SHF.L.W.U32.HI R29, R41, 0x3, R28.reuse ;  /* 0x00000003291d7819 */ /* 0x100fe40000010e1c */
[----:B------:R-:W-:Y:S02]  /*109b0*/  SHF.R.U32.HI R82, RZ, 0x6, R28 ;  /* 0x00000006ff527819 */ /* 0x000fe4000001161c */
[C-C-:B------:R-:W-:Y:S02]  /*109c0*/  SHF.L.W.U32.HI R74, R73.reuse, 0x12, R62.reuse ;  /* 0x00000012494a7819 */ /* 0x140fe40000010e3e */
[----:B------:R-:W-:Y:S02]  /*109d0*/  SHF.L.W.U32.HI R83, R73, 0xe, R62 ;  /* 0x0000000e49537819 */ /* 0x000fe40000010e3e */
[----:B------:R-:W-:-:S02]  /*109e0*/  SHF.L.W.U32.HI R76, R62, 0x17, R73 ;  /* 0x000000173e4c7819 */ /* 0x000fc40000010e49 */
[----:B------:R-:W-:Y:S02]  /*109f0*/  SHF.L.W.U32.HI R40, R80, 0x4, R79 ;  /* 0x0000000450287819 */ /* 0x000fe40000010e4f */
[C-C-:B------:R-:W-:Y:S02]  /*10a00*/  SHF.L.W.U32.HI R49, R79.reuse, 0x1e, R80.reuse ;  /* 0x0000001e4f317819 */ /* 0x140fe40000010e50 */
[----:B------:R-:W-:Y:S02]  /*10a10*/  SHF.L.W.U32.HI R61, R79, 0x19, R80 ;  /* 0x000000194f3d7819 */ /* 0x000fe40000010e50 */
[C-C-:B------:R-:W-:Y:S02]  /*10a20*/  SHF.L.W.U32.HI R38, R3.reuse, 0xd, R4.reuse ;  /* 0x0000000d03267819 */ /* 0x140fe40000010e04 */
[----:B------:R-:W-:Y:S02]  /*10a30*/  SHF.L.W.U32.HI R43, R4, 0x3, R3 ;  /* 0x00000003042b7819 */ /* 0x000fe40000010e03 */
[----:B------:R-:W-:-:S02]  /*10a40*/  SHF.R.U64 R84, R3, 0x6, R4 ;  /* 0x0000000603547819 */ /* 0x000fc40000001204 */
[----:B------:R-:W-:Y:S02]  /*10a50*/  LOP3.LUT R50, R82, R50, R29, 0x96, !PT ;  /* 0x0000003252327212 */ /* 0x000fe400078e961d */
[----:B------:R-:W-:Y:S02]  /*10a60*/  LOP3.LUT R74, R76, R74, R83, 0x96, !PT ;  /* 0x0000004a4c4a7212 */ /* 0x000fe400078e9653 */
[----:B------:R-:W-:Y:S02]  /*10a70*/  LOP3.LUT R82, R61, R40, R49, 0x96, !PT ;  /* 0x000000283d527212 */ /* 0x000fe400078e9631 */
[--C-:B------:R-:W-:Y:S02]  /*10a80*/  LOP3.LUT R76, R77, R5, R80.reuse, 0xe8, !PT ;  /* 0x000000054d4c7212 */ /* 0x100fe400078ee850 */
        /* <DEDUP_REMOVED lines=8> */
[----:B------:R-:W-:Y:S02]  /*10b10*/  IADD3 R76, P0, P1, R75, R82, R76 ;  /* 0x000000524b4c7210 */ /* 0x000fe4000791e04c */
[----:B------:R-:W-:Y:S02]  /*10b20*/  LOP3.LUT R75, R78, R6, R79, 0xe8, !PT ;  /* 0x000000064e4b7212 */ /* 0x000fe400078ee84f */
[----:B------:R-:W-:Y:S02]  /*10b30*/  LOP3.LUT R83, R29, R5, R38, 0x96, !PT ;  /* 0x000000051d537212 */ /* 0x000fe400078e9626 */
[----:B------:R-:W-:Y:S02]  /*10b40*/  LOP3.LUT R49, R49, R40, R43, 0x96, !PT ;  /* 0x0000002831317212 */ /* 0x000fe400078e962b */
[----:B------:R-:W-:Y:S02]  /*10b50*/  IADD3 R60, P2, P3, R74, R61, R60 ;  /* 0x0000003d4a3c7210 */ /* 0x000fe40007b5e03c */
[----:B------:R-:W-:-:S02]  /*10b60*/  LOP3.LUT R6, R66, R62, R67, 0xb8, !PT ;  /* 0x0000003e42067212 */ /* 0x000fc400078eb843 */
[----:B------:R-:W-:Y:S02]  /*10b70*/  SHF.L.W.U32.HI R5, R4, 0xd, R3 ;  /* 0x0000000d04057819 */ /* 0x000fe40000010e03 */
[--C-:B------:R-:W-:Y:S02]  /*10b80*/  SHF.L.W.U32.HI R38, R3, 0x3, R4.reuse ;  /* 0x0000000303267819 */ /* 0x100fe40000010e04 */
[----:B------:R-:W-:Y:S02]  /*10b90*/  SHF.R.U32.HI R85, RZ, 0x6, R4 ;  /* 0x00000006ff557819 */ /* 0x000fe40000011604 */
[----:B------:R-:W-:Y:S02]  /*10ba0*/  IADD3.X R75, PT, PT, R52, R83, R75, P0, P1 ;  /* 0x00000053344b7210 */ /* 0x000fe400007e244b */
[----:B------:R-:W-:Y:S02]  /*10bb0*/  IADD3.X R49, PT, PT, R49, R6, R63, P2, P3 ;  /* 0x0000000631317210 */ /* 0x000fe400017e643f */
[----:B------:R-:W-:-:S02]  /*10bc0*/  SHF.L.W.U32.HI R29, R41, 0x1f, R28 ;  /* 0x0000001f291d7819 */ /* 0x000fc40000010e1c */
[C-C-:B------:R-:W-:Y:S02]  /*10bd0*/  SHF.L.W.U32.HI R40, R41.reuse, 0x18, R28.reuse ;  /* 0x0000001829287819 */ /* 0x140fe40000010e1c */
[C---:B------:R-:W-:Y:S02]  /*10be0*/  SHF.R.U64 R43, R41.reuse, 0x7, R28 ;  /* 0x00000007292b7819 */ /* 0x040fe4000000121c */
[----:B0-----:R-:W-:Y:S02]  /*10bf0*/  IADD3 R63, P0, P1, R41, UR4, R60 ;  /* 0x00000004293f7c10 */ /* 0x001fe4000f91e03c */
[----:B------:R-:W-:Y:S02]  /*10c00*/  LOP3.LUT R85, R85, R5, R38, 0x96, !PT ;  /* 0x0000000555557212 */ /* 0x000fe400078e9626 */
[----:B------:R-:W-:Y:S02]  /*10c10*/  LOP3.LUT R38, R43, R29, R40, 0x96, !PT ;  /* 0x0000001d2b267212 */ /* 0x000fe400078e9628 */
[----:B------:R-:W-:-:S02]  /*10c20*/  IADD3.X R60, PT, PT, R28, UR5, R49, P0, P1 ;  /* 0x000000051c3c7c10 */ /* 0x000fc400087e2431 */
[C-C-:B------:R-:W-:Y:S02]  /*10c30*/  SHF.L.W.U32.HI R40, R3.reuse, 0x1f, R4.reuse ;  /* 0x0000001f03287819 */ /* 0x140fe40000010e04 */
[C-C-:B------:R-:W-:Y:S02]  /*10c40*/  SHF.L.W.U32.HI R5, R3.reuse, 0x18, R4.reuse ;  /* 0x0000001803057819 */ /* 0x140fe40000010e04 */
[----:B------:R-:W-:Y:S02]  /*10c50*/  SHF.R.U64 R61, R3, 0x7, R4 ;  /* 0x00000007033d7819 */ /* 0x000fe40000001204 */
[----:B------:R-:W-:Y:S02]  /*10c60*/  IADD3 R74, P0, PT, R63, R76, RZ ;  /* 0x0000004c3f4a7210 */ /* 0x000fe40007f1e0ff */
[----:B------:R-:W-:Y:S02]  /*10c70*/  LOP3.LUT R40, R61, R40, R5, 0x96, !PT ;  /* 0x000000283d287212 */ /* 0x000fe400078e9605 */
[----:B------:R-:W-:Y:S01]  /*10c80*/  SHF.L.W.U32.HI R29, R4, 0x1f, R3 ;  /* 0x0000001f041d7819 */ /* 0x000fe20000010e03 */
[----:B------:R-:W-:Y:S01]  /*10c90*/  IMAD.X R61, R60, 0x1, R75, P0 ;  /* 0x000000013c3d7824 */ /* 0x000fe200000e064b */
[----:B------:R-:W-:-:S02]  /*10ca0*/  SHF.L.W.U32.HI R52, R4, 0x18, R3 ;  /* 0x0000001804347819 */ /* 0x000fc40000010e03 */
[----:B------:R-:W-:Y:S02]  /*10cb0*/  SHF.R.U32.HI R49, RZ, 0x7, R4 ;  /* 0x00000007ff317819 */ /* 0x000fe40000011604 */
[----:B------:R-:W-:Y:S02]  /*10cc0*/  IADD3 R56, P0, PT, R56, R81, RZ ;  /* 0x0000005138387210 */ /* 0x000fe40007f1e0ff */
[C-C-:B------:R-:W-:Y:S02]  /*10cd0*/  SHF.L.W.U32.HI R43, R28.reuse, 0x1f, R41.reuse ;  /* 0x0000001f1c2b7819 */ /* 0x140fe40000010e29 */
[----:B------:R-:W-:Y:S02]  /*10ce0*/  SHF.L.W.U32.HI R6, R28, 0x18, R41 ;  /* 0x000000181c067819 */ /* 0x000fe40000010e29 */
[----:B------:R-:W-:Y:S02]  /*10cf0*/  SHF.R.U32.HI R82, RZ, 0x7, R28 ;  /* 0x00000007ff527819 */ /* 0x000fe4000001161c */
[----:B------:R-:W-:-:S02]  /*10d00*/  LOP3.LUT R29, R49, R29, R52, 0x96, !PT ;  /* 0x0000001d311d7212 */ /* 0x000fc400078e9634 */
[----:B------:R-:W-:Y:S02]  /*10d10*/  IADD3 R5, P1, PT, R65, R84, RZ ;  /* 0x0000005441057210 */ /* 0x000fe40007f3e0ff */
[C-C-:B------:R-:W-:Y:S02]  /*10d20*/  SHF.L.W.U32.HI R52, R74.reuse, 0x12, R61.reuse ;  /* 0x000000124a347819 */ /* 0x140fe40000010e3d */
[----:B------:R-:W-:Y:S02]  /*10d30*/  SHF.L.W.U32.HI R65, R74, 0xe, R61 ;  /* 0x0000000e4a417819 */ /* 0x000fe40000010e3d */
[----:B------:R-:W-:Y:S01]  /*10d40*/  SHF.L.W.U32.HI R81, R61, 0x17, R74 ;  /* 0x000000173d517819 */ /* 0x000fe20000010e4a */
[----:B------:R-:W-:Y:S01]  /*10d50*/  IMAD.X R55, R55, 0x1, R50, P0 ;  /* 0x0000000137377824 */ /* 0x000fe200000e0632 */
[----:B------:R-:W-:Y:S01]  /*10d60*/  LOP3.LUT R43, R82, R43, R6, 0x96, !PT ;  /* 0x0000002b522b7212 */ /* 0x000fe200078e9606 */
[----:B------:R-:W-:Y:S01]  /*10d70*/  IMAD.X R6, R64, 0x1, R85, P1 ;  /* 0x0000000140067824 */ /* 0x000fe200008e0655 */
[----:B------:R-:W-:-:S02]  /*10d80*/  IADD3 R49, P4, P5, R56, R33, R10 ;  /* 0x0000002138317210 */ /* 0x000fc40007d9e00a */
[----:B------:R-:W-:Y:S02]  /*10d90*/  LOP3.LUT R81, R81, R52, R65, 0x96, !PT ;  /* 0x0000003451517212 */ /* 0x000fe400078e9641 */
[----:B------:R-:W-:Y:S02]  /*10da0*/  SHF.L.W.U32.HI R10, R76, 0x4, R75 ;  /* 0x000000044c0a7819 */ /* 0x000fe40000010e4b */
[C-C-:B------:R-:W-:Y:S02]  /*10db0*/  SHF.L.W.U32.HI R33, R75.reuse, 0x1e, R76.reuse ;  /* 0x0000001e4b217819 */ /* 0x140fe40000010e4c */
[----:B------:R-:W-:Y:S02]  /*10dc0*/  SHF.L.W.U32.HI R50, R75, 0x19, R76 ;  /* 0x000000194b327819 */ /* 0x000fe40000010e4c */
[C-C-:B------:R-:W-:Y:S02]  /*10dd0*/  SHF.L.W.U32.HI R52, R61.reuse, 0x12, R74.reuse ;  /* 0x000000123d347819 */ /* 0x140fe40000010e4a */
[----:B------:R-:W-:-:S02]  /*10de0*/  SHF.L.W.U32.HI R65, R61, 0xe, R74 ;  /* 0x0000000e3d417819 */ /* 0x000fc40000010e4a */
[----:B------:R-:W-:Y:S02]  /*10df0*/  SHF.L.W.U32.HI R64, R74, 0x17, R61 ;  /* 0x000000174a407819 */ /* 0x000fe40000010e3d */
[----:B------:R-:W-:Y:S02]  /*10e00*/  LOP3.LUT R82, R70, R74, R73, 0xb8, !PT ;  /* 0x0000004a46527212 */ /* 0x000fe400078eb849 */
[----:B------:R-:W-:Y:S02]  /*10e10*/  IADD3 R34, P0, P1, R5, R34, R27 ;  /* 0x0000002205227210 */ /* 0x000fe4000791e01b */
[----:B------:R-:W-:Y:S02]  /*10e20*/  LOP3.LUT R83, R50, R10, R33, 0x96, !PT ;  /* 0x0000000a32537212 */ /* 0x000fe400078e9621 */
[----:B------:R-:W-:Y:S02]  /*10e30*/  LOP3.LUT R64, R64, R52, R65, 0x96, !PT ;  /* 0x0000003440407212 */ /* 0x000fe400078e9641 */
[----:B------:R-:W-:-:S02]  /*10e40*/  SHF.L.W.U32.HI R10, R75, 0x4, R76 ;  /* 0x000000044b0a7819 */ /* 0x000fc40000010e4c */
[C-C-:B------:R-:W-:Y:S02]  /*10e50*/  SHF.L.W.U32.HI R27, R76.reuse, 0x1e, R75.reuse ;  /* 0x0000001e4c1b7819 */ /* 0x140fe40000010e4b */
[----:B------:R-:W-:Y:S02]  /*10e60*/  SHF.L.W.U32.HI R33, R76, 0x19, R75 ;  /* 0x000000194c217819 */ /* 0x000fe40000010e4b */
[----:B------:R-:W-:Y:S02]  /*10e70*/  IADD3 R50, P2, P3, R81, R82, R71 ;  /* 0x0000005251327210 */ /* 0x000fe40007b5e047 */
[----:B------:R-:W-:Y:S02]  /*10e80*/  LOP3.LUT R77, R80, R77, R76, 0xe8, !PT ;  /* 0x0000004d504d7212 */ /* 0x000fe400078ee84c */
[----:B------:R-:W-:Y:S02]  /*10e90*/  LOP3.LUT R65, R67, R61, R62, 0xb8, !PT ;  /* 0x0000003d43417212 */ /* 0x000fe400078eb83e */
[----:B------:R-:W-:-:S02]  /*10ea0*/  IADD3.X R52, PT, PT, R55, R32, R11, P4, P5 ;  /* 0x0000002037347210 */ /* 0x000fc400027ea40b */
[----:B------:R-:W-:Y:S02]  /*10eb0*/  LOP3.LUT R82, R33, R10, R27, 0x96, !PT ;  /* 0x0000000a21527212 */ /* 0x000fe400078e961b */
[----:B------:R-:W-:Y:S02]  /*10ec0*/  IADD3 R77, P4, P5, R58, R83, R77 ;  /* 0x000000533a4d7210 */ /* 0x000fe40007d9e04d */
[----:B------:R-:W-:Y:S02]  /*10ed0*/  IADD3.X R27, PT, PT, R64, R65, R66, P2, P3 ;  /* 0x00000041401b7210 */ /* 0x000fe400017e6442 */
[----:B------:R-:W-:Y:S02]  /*10ee0*/  LOP3.LUT R33, R79, R78, R75, 0xe8, !PT ;  /* 0x0000004e4f217212 */ /* 0x000fe400078ee84b */
[----:B------:R-:W-:Y:S02]  /*10ef0*/  IADD3 R58, P2, P3, R3, UR6, R50 ;  /* 0x00000006033a7c10 */ /* 0x000fe4000fb5e032 */
[----:B------:R-:W-:-:S02]  /*10f00*/  IADD3.X R23, PT, PT, R6, R23, R24, P0, P1 ;  /* 0x0000001706177210 */ /* 0x000fc400007e2418 */
[----:B------:R-:W-:Y:S02]  /*10f10*/  IADD3.X R82, PT, PT, R54, R82, R33, P4, P5 ;  /* 0x0000005236527210 */ /* 0x000fe400027ea421 */
[----:B------:R-:W-:Y:S01]  /*10f20*/  IADD3.X R54, PT, PT, R4, UR7, R27, P2, P3 ;  /* 0x0000000704367c10 */ /* 0x000fe200097e641b */
[----:B------:R-:W0:Y:S01]  /*10f30*/  LDCU.128 UR4, c[0x3][0x58f0] ;  /* 0x00cb1e00ff0477ac */ /* 0x000e220008000c00 */
[----:B------:R-:W-:Y:S02]  /*10f40*/  IADD3 R71, P0, PT, R58, R77, RZ ;  /* 0x0000004d3a477210 */ /* 0x000fe40007f1e0ff */
[C-C-:B------:R-:W-:Y:S02]  /*10f50*/  SHF.L.W.U32.HI R10, R56.reuse, 0xd, R55.reuse ;  /* 0x0000000d380a7819 */ /* 0x140fe40000010e37 */
[C---:B------:R-:W-:Y:S02]  /*10f60*/  SHF.L.W.U32.HI R11, R55.reuse, 0x3, R56 ;  /* 0x00000003370b7819 */ /* 0x040fe40000010e38 */
[----:B------:R-:W-:Y:S01]  /*10f70*/  SHF.R.U64 R32, R56, 0x6, R55 ;  /* 0x0000000638207819 */ /* 0x000fe20000001237 */
[----:B------:R-:W-:Y:S01]  /*10f80*/  IMAD.X R64, R54, 0x1, R82, P0 ;  /* 0x0000000136407824 */ /* 0x000fe200000e0652 */
[----:B------:R-:W-:-:S02]  /*10f90*/  SHF.L.W.U32.HI R24, R55, 0xd, R56 ;  /* 0x0000000d37187819 */ /* 0x000fc40000010e38 */
[----:B------:R-:W-:Y:S02]  /*10fa0*/  LOP3.LUT R10, R32, R10, R11, 0x96, !PT ;  /* 0x0000000a200a7212 */ /* 0x000fe400078e960b */
[--C-:B------:R-:W-:Y:S02]  /*10fb0*/  SHF.L.W.U32.HI R11, R56, 0x3, R55.reuse ;  /* 0x00000003380b7819 */ /* 0x100fe40000010e37 */
[----:B------:R-:W-:Y:S02]  /*10fc0*/  SHF.R.U32.HI R83, RZ, 0x6, R55 ;  /* 0x00000006ff537819 */ /* 0x000fe40000011637 */
[----:B------:R-:W-:Y:S02]  /*10fd0*/  SHF.L.W.U32.HI R33, R77, 0x4, R82 ;  /* 0x000000044d217819 */ /* 0x000fe40000010e52 */
[C-C-:B------:R-:W-:Y:S02]  /*10fe0*/  SHF.L.W.U32.HI R50, R82.reuse, 0x1e, R77.reuse ;  /* 0x0000001e52327819 */ /* 0x140fe40000010e4d */
[----:B------:R-:W-:-:S02]  /*10ff0*/  SHF.L.W.U32.HI R65, R82, 0x19, R77 ;  /* 0x0000001952417819 */ /* 0x000fc40000010e4d */
[C-C-:B------:R-:W-:Y:S02]  /*11000*/  SHF.L.W.U32.HI R66, R71.reuse, 0x12, R64.reuse ;  /* 0x0000001247427819 */ /* 0x140fe40000010e40 */
[----:B------:R-:W-:Y:S02]  /*11010*/  SHF.L.W.U32.HI R81, R71, 0xe, R64 ;  /* 0x0000000e47517819 */ /* 0x000fe40000010e40 */
[----:B------:R-:W-:Y:S02]  /*11020*/  SHF.L.W.U32.HI R78, R64, 0x17, R71 ;  /* 0x00000017404e7819 */ /* 0x000fe40000010e47 */
[C-C-:B------:R-:W-:Y:S02]  /*11030*/  SHF.L.W.U32.HI R27, R5.reuse, 0xd, R6.reuse ;  /* 0x0000000d051b7819 */ /* 0x140fe40000010e06 */
[----:B------:R-:W-:Y:S02]  /*11040*/  SHF.L.W.U32.HI R32, R6, 0x3, R5 ;  /* 0x0000000306207819 */ /* 0x000fe40000010e05 */
[----:B------:R-:W-:-:S02]  /*11050*/  SHF.R.U64 R85, R5, 0x6, R6 ;  /* 0x0000000605557819 */ /* 0x000fc40000001206 */
[----:B------:R-:W-:Y:S02]  /*11060*/  LOP3.LUT R24, R83, R24, R11, 0x96, !PT ;  /* 0x0000001853187212 */ /* 0x000fe400078e960b */
[----:B------:R-:W-:Y:S02]  /*11070*/  LOP3.LUT R83, R65, R33, R50, 0x96, !PT ;  /* 0x0000002141537212 */ /* 0x000fe400078e9632 */
[----:B------:R-:W-:Y:S02]  /*11080*/  LOP3.LUT R66, R78, R66, R81, 0x96, !PT ;  /* 0x000000424e427212 */ /* 0x000fe400078e9651 */
[C-C-:B------:R-:W-:Y:S02]  /*11090*/  SHF.L.W.U32.HI R33, R64.reuse, 0x12, R71.reuse ;  /* 0x0000001240217819 */ /* 0x140fe40000010e47 */
[----:B------:R-:W-:Y:S02]  /*110a0*/  SHF.L.W.U32.HI R50, R64, 0xe, R71 ;  /* 0x0000000e40327819 */ /* 0x000fe40000010e47 */
[----:B------:R-:W-:-:S02]  /*110b0*/  SHF.L.W.U32.HI R65, R71, 0x17, R64 ;  /* 0x0000001747417819 */ /* 0x000fc40000010e40 */
[----:B------:R-:W-:Y:S02]  /*110c0*/  LOP3.LUT R85, R85, R27, R32, 0x96, !PT ;  /* 0x0000001b55557212 */ /* 0x000fe400078e9620 */
[----:B------:R-:W-:Y:S02]  /*110d0*/  LOP3.LUT R81, R73, R71, R74, 0xb8, !PT ;  /* 0x0000004749517212 */ /* 0x000fe400078eb84a */
[--C-:B------:R-:W-:Y:S02]  /*110e0*/  LOP3.LUT R80, R76, R80, R77.reuse, 0xe8, !PT ;  /* 0x000000504c507212 */ /* 0x100fe400078ee84d */
        /* <DEDUP_REMOVED lines=11> */
[----:B0-----:R-:W-:Y:S02]  /*111a0*/  IADD3 R67, P0, P1, R56, UR4, R65 ;  /* 0x0000000438437c10 */ /* 0x001fe4000f91e041 */
[----:B------:R-:W-:Y:S02]  /*111b0*/  SHF.L.W.U32.HI R11, R6, 0xd, R5 ;  /* 0x0000000d060b7819 */ /* 0x000fe40000010e05 */
[--C-:B------:R-:W-:Y:S02]  /*111c0*/  SHF.L.W.U32.HI R32, R5, 0x3, R6.reuse ;  /* 0x0000000305207819 */ /* 0x100fe40000010e06 */
[----:B------:R-:W-:-:S02]  /*111d0*/  SHF.R.U32.HI R84, RZ, 0x6, R6 ;  /* 0x00000006ff547819 */ /* 0x000fc40000011606 */
[C-C-:B------:R-:W-:Y:S02]  /*111e0*/  SHF.L.W.U32.HI R50, R56.reuse, 0x1f, R55.reuse ;  /* 0x0000001f38327819 */ /* 0x140fe40000010e37 */
[C-C-:B------:R-:W-:Y:S02]  /*111f0*/  SHF.L.W.U32.HI R27, R56.reuse, 0x18, R55.reuse ;  /* 0x00000018381b7819 */ /* 0x140fe40000010e37 */
[----:B------:R-:W-:Y:S02]  /*11200*/  SHF.R.U64 R70, R56, 0x7, R55 ;  /* 0x0000000738467819 */ /* 0x000fe40000001237 */
[----:B------:R-:W-:Y:S02]  /*11210*/  IADD3.X R66, PT, PT, R55, UR5, R66, P0, P1 ;  /* 0x0000000537427c10 */ /* 0x000fe400087e2442 */
[C-C-:B------:R-:W-:Y:S02]  /*11220*/  SHF.L.W.U32.HI R33, R5.reuse, 0x1f, R6.reuse ;  /* 0x0000001f05217819 */ /* 0x140fe40000010e06 */
[----:B------:R-:W-:-:S02]  /*11230*/  SHF.L.W.U32.HI R80, R5, 0x18, R6 ;  /* 0x0000001805507819 */ /* 0x000fc40000010e06 */
[----:B------:R-:W-:Y:S02]  /*11240*/  SHF.R.U64 R65, R5, 0x7, R6 ;  /* 0x0000000705417819 */ /* 0x000fe40000001206 */
[----:B------:R-:W-:Y:S02]  /*11250*/  IADD3 R68, P0, PT, R67, R69, RZ ;  /* 0x0000004543447210 */ /* 0x000fe40007f1e0ff */
[----:B------:R-:W-:Y:S02]  /*11260*/  LOP3.LUT R84, R84, R11, R32, 0x96, !PT ;  /* 0x0000000b54547212 */ /* 0x000fe400078e9620 */
[----:B------:R-:W-:Y:S02]  /*11270*/  LOP3.LUT R50, R70, R50, R27, 0x96, !PT ;  /* 0x0000003246327212 */ /* 0x000fe400078e961b */
[C-C-:B------:R-:W-:Y:S02]  /*11280*/  SHF.L.W.U32.HI R27, R55.reuse, 0x1f, R56.reuse ;  /* 0x0000001f371b7819 */ /* 0x140fe40000010e38 */
[----:B------:R-:W-:-:S02]  /*11290*/  SHF.L.W.U32.HI R32, R55, 0x18, R56 ;  /* 0x0000001837207819 */ /* 0x000fc40000010e38 */
[----:B------:R-:W-:Y:S02]  /*112a0*/  SHF.R.U32.HI R81, RZ, 0x7, R55 ;  /* 0x00000007ff517819 */ /* 0x000fe40000011637 */
[C-C-:B------:R-:W-:Y:S02]  /*112b0*/  SHF.L.W.U32.HI R11, R6.reuse, 0x1f, R5.reuse ;  /* 0x0000001f060b7819 */ /* 0x140fe40000010e05 */
[----:B------:R-:W-:Y:S02]  /*112c0*/  SHF.L.W.U32.HI R70, R6, 0x18, R5 ;  /* 0x0000001806467819 */ /* 0x000fe40000010e05 */
[----:B------:R-:W-:Y:S02]  /*112d0*/  SHF.R.U32.HI R79, RZ, 0x7, R6 ;  /* 0x00000007ff4f7819 */ /* 0x000fe40000011606 */
[----:B------:R-:W-:Y:S01]  /*112e0*/  LOP3.LUT R33, R65, R33, R80, 0x96, !PT ;  /* 0x0000002141217212 */ /* 0x000fe200078e9650 */
[----:B------:R-:W-:Y:S01]  /*112f0*/  IMAD.X R65, R66, 0x1, R78, P0 ;  /* 0x0000000142417824 */ /* 0x000fe200000e064e */
        /* <DEDUP_REMOVED lines=38> */
[----:B------:R-:W-:Y:S02]  /*11560*/  SHF.L.W.U32.HI R16, R11, 0xd, R24 ;  /* 0x0000000d0b107819 */ /* 0x000fe40000010e18 */
[C-C-:B------:R-:W-:Y:S01]  /*11570*/  SHF.L.W.U32.HI R7, R24.reuse, 0x3, R11.reuse ;  /* 0x0000000318077819 */ /* 0x140fe20000010e0b */
        /* <DEDUP_REMOVED lines=8> */
[----:B------:R-:W-:-:S02]  /*11600*/  SHF.R.U64 R83, R9, 0x6, R10 ;  /* 0x0000000609537819 */ /* 0x000fc4000000120a */
[----:B------:R-:W-:Y:S02]  /*11610*/  SHF.L.W.U32.HI R35, R79, 0x4, R80 ;  /* 0x000000044f237819 */ /* 0x000fe40000010e50 */
[C-C-:B------:R-:W-:Y:S02]  /*11620*/  SHF.L.W.U32.HI R76, R80.reuse, 0x1e, R79.reuse ;  /* 0x0000001e504c7819 */ /* 0x140fe40000010e4f */
[----:B------:R-:W-:Y:S02]  /*11630*/  SHF.L.W.U32.HI R45, R80, 0x19, R79 ;  /* 0x00000019502d7819 */ /* 0x000fe40000010e4f */
[C-C-:B------:R-:W-:Y:S02]  /*11640*/  SHF.L.W.U32.HI R73, R57.reuse, 0x12, R70.reuse ;  /* 0x0000001239497819 */ /* 0x140fe40000010e46 */
[----:B------:R-:W-:Y:S02]  /*11650*/  SHF.L.W.U32.HI R84, R57, 0xe, R70 ;  /* 0x0000000e39547819 */ /* 0x000fe40000010e46 */
[----:B------:R-:W-:-:S02]  /*11660*/  SHF.L.W.U32.HI R75, R70, 0x17, R57 ;  /* 0x00000017464b7819 */ /* 0x000fc40000010e39 */
[----:B------:R-:W-:Y:S02]  /*11670*/  LOP3.LUT R47, R81, R47, R18, 0x96, !PT ;  /* 0x0000002f512f7212 */ /* 0x000fe400078e9612 */
[----:B------:R-:W-:Y:S02]  /*11680*/  LOP3.LUT R83, R83, R7, R42, 0x96, !PT ;  /* 0x0000000753537212 */ /* 0x000fe400078e962a */
[----:B------:R-:W-:Y:S02]  /*11690*/  LOP3.LUT R81, R45, R35, R76, 0x96, !PT ;  /* 0x000000232d517212 */ /* 0x000fe400078e964c */
[----:B------:R-:W-:Y:S02]  /*116a0*/  LOP3.LUT R84, R75, R73, R84, 0x96, !PT ;  /* 0x000000494b547212 */ /* 0x000fe400078e9654 */
        /* <DEDUP_REMOVED lines=11> */
[----:B------:R-:W-:Y:S02]  /*11760*/  SHF.L.W.U32.HI R7, R10, 0xd, R9 ;  /* 0x0000000d0a077819 */ /* 0x000fe40000010e09 */
[--C-:B------:R-:W-:Y:S02]  /*11770*/  SHF.L.W.U32.HI R18, R9, 0x3, R10.reuse ;  /* 0x0000000309127819 */ /* 0x100fe40000010e0a */
[----:B------:R-:W-:-:S02]  /*11780*/  SHF.R.U32.HI R86, RZ, 0x6, R10 ;  /* 0x00000006ff567819 */ /* 0x000fc4000001160a */
[C-C-:B------:R-:W-:Y:S02]  /*11790*/  SHF.L.W.U32.HI R35, R11.reuse, 0x1f, R24.reuse ;  /* 0x0000001f0b237819 */ /* 0x140fe40000010e18 */
[C-C-:B------:R-:W-:Y:S02]  /*117a0*/  SHF.L.W.U32.HI R42, R11.reuse, 0x18, R24.reuse ;  /* 0x000000180b2a7819 */ /* 0x140fe40000010e18 */
[----:B------:R-:W-:Y:S02]  /*117b0*/  SHF.R.U64 R63, R11, 0x7, R24 ;  /* 0x000000070b3f7819 */ /* 0x000fe40000001218 */
[----:B------:R-:W-:Y:S02]  /*117c0*/  LOP3.LUT R73, R78, R82, R80, 0xe8, !PT ;  /* 0x000000524e497212 */ /* 0x000fe400078ee850 */
[----:B------:R-:W-:Y:S02]  /*117d0*/  IADD3 R74, P2, P3, R84, R75, R74 ;  /* 0x0000004b544a7210 */ /* 0x000fe40007b5e04a */
[----:B------:R-:W-:-:S02]  /*117e0*/  LOP3.LUT R82, R64, R70, R65, 0xb8, !PT ;  /* 0x0000004640527212 */ /* 0x000fc400078eb841 */
[----:B------:R-:W-:Y:S02]  /*117f0*/  LOP3.LUT R86, R86, R7, R18, 0x96, !PT ;  /* 0x0000000756567212 */ /* 0x000fe400078e9612 */
[----:B------:R-:W-:Y:S02]  /*11800*/  LOP3.LUT R18, R63, R35, R42, 0x96, !PT ;  /* 0x000000233f127212 */ /* 0x000fe400078e962a */
[----:B------:R-:W-:Y:S02]  /*11810*/  IADD3.X R73, PT, PT, R60, R77, R73, P0, P1 ;  /* 0x0000004d3c497210 */ /* 0x000fe400007e2449 */
[----:B------:R-:W-:Y:S02]  /*11820*/  IADD3.X R61, PT, PT, R45, R82, R61, P2, P3 ;  /* 0x000000522d3d7210 */ /* 0x000fe400017e643d */
[----:B0-----:R-:W-:-:S04]  /*11830*/  IADD3 R63, P0, P1, R11, UR4, R74 ;  /* 0x000000040b3f7c10 */ /* 0x001fc8000f91e04a */
[C---:B------:R-:W-:Y:S02]  /*11840*/  IADD3.X R60, PT, PT, R24.reuse, UR5, R61, P0, P1 ;  /* 0x00000005183c7c10 */ /* 0x040fe400087e243d */
[----:B------:R-:W-:Y:S02]  /*11850*/  IADD3 R74, P0, PT, R63, R76, RZ ;  /* 0x0000004c3f4a7210 */ /* 0x000fe40007f1e0ff */
[C-C-:B------:R-:W-:Y:S02]  /*11860*/  SHF.L.W.U32.HI R45, R24.reuse, 0x1f, R11.reuse ;  /* 0x0000001f182d7819 */ /* 0x140fe40000010e0b */
[----:B------:R-:W-:Y:S01]  /*11870*/  SHF.L.W.U32.HI R42, R24, 0x18, R11 ;  /* 0x00000018182a7819 */ /* 0x000fe20000010e0b */
[----:B------:R-:W-:Y:S01]  /*11880*/  IMAD.X R61, R60, 0x1, R73, P0 ;  /* 0x000000013c3d7824 */ /* 0x000fe200000e0649 */
[----:B------:R-:W-:Y:S02]  /*11890*/  SHF.R.U32.HI R81, RZ, 0x7, R24 ;  /* 0x00000007ff517819 */ /* 0x000fe40000011618 */
[----:B------:R-:W-:-:S02]  /*118a0*/  SHF.L.W.U32.HI R7, R9, 0x1f, R10 ;  /* 0x0000001f09077819 */ /* 0x000fc40000010e0a */
[C-C-:B------:R-:W-:Y:S02]  /*118b0*/  SHF.L.W.U32.HI R84, R9.reuse, 0x18, R10.reuse ;  /* 0x0000001809547819 */ /* 0x140fe40000010e0a */
[--C-:B------:R-:W-:Y:S02]  /*118c0*/  SHF.R.U64 R75, R9, 0x7, R10.reuse ;  /* 0x00000007094b7819 */ /* 0x100fe4000000120a */
[C-C-:B------:R-:W-:Y:S02]  /*118d0*/  SHF.L.W.U32.HI R35, R10.reuse, 0x1f, R9.reuse ;  /* 0x0000001f0a237819 */ /* 0x140fe40000010e09 */
[----:B------:R-:W-:Y:S02]  /*118e0*/  SHF.L.W.U32.HI R82, R10, 0x18, R9 ;  /* 0x000000180a527819 */ /* 0x000fe40000010e09 */
[----:B------:R-:W-:Y:S02]  /*118f0*/  SHF.R.U32.HI R77, RZ, 0x7, R10 ;  /* 0x00000007ff4d7819 */ /* 0x000fe4000001160a */
[----:B------:R-:W-:-:S02]  /*11900*/  IADD3 R17, P0, PT, R17, R16, RZ ;  /* 0x0000001011117210 */ /* 0x000fc40007f1e0ff */
[----:B------:R-:W-:Y:S02]  /*11910*/  LOP3.LUT R45, R81, R45, R42, 0x96, !PT ;  /* 0x0000002d512d7212 */ /* 0x000fe400078e962a */
[----:B------:R-:W-:Y:S02]  /*11920*/  LOP3.LUT R42, R75, R7, R84, 0x96, !PT ;  /* 0x000000074b2a7212 */ /* 0x000fe400078e9654 */
[----:B------:R-:W-:Y:S01]  /*11930*/  LOP3.LUT R35, R77, R35, R82, 0x96, !PT ;  /* 0x000000234d237212 */ /* 0x000fe200078e9652 */
[----:B------:R-:W-:Y:S01]  /*11940*/  IMAD.X R16, R14, 0x1, R47, P0 ;  /* 0x000000010e107824 */ /* 0x000fe200000e062f */
[----:B------:R-:W-:Y:S02]  /*11950*/  IADD3 R7, P1, PT, R12, R83, RZ ;  /* 0x000000530c077210 */ /* 0x000fe40007f3e0ff */
[C-C-:B------:R-:W-:Y:S02]  /*11960*/  SHF.L.W.U32.HI R75, R74.reuse, 0x12, R61.reuse ;  /* 0x000000124a4b7819 */ /* 0x140fe40000010e3d */
[----:B------:R-:W-:-:S02]  /*11970*/  SHF.L.W.U32.HI R82, R74, 0xe, R61 ;  /* 0x0000000e4a527819 */ /* 0x000fc40000010e3d */
[----:B------:R-:W-:Y:S02]  /*11980*/  SHF.L.W.U32.HI R77, R61, 0x17, R74 ;  /* 0x000000173d4d7819 */ /* 0x000fe40000010e4a */
[----:B------:R-:W-:Y:S02]  /*11990*/  IADD3 R47, P4, P5, R17, R44, R25 ;  /* 0x0000002c112f7210 */ /* 0x000fe40007d9e019 */
[----:B------:R-:W-:Y:S02]  /*119a0*/  SHF.L.W.U32.HI R14, R76, 0x4, R73 ;  /* 0x000000044c0e7819 */ /* 0x000fe40000010e49 */
[C-C-:B------:R-:W-:Y:S02]  /*119b0*/  SHF.L.W.U32.HI R25, R73.reuse, 0x1e, R76.reuse ;  /* 0x0000001e49197819 */ /* 0x140fe40000010e4c */
[----:B------:R-:W-:Y:S01]  /*119c0*/  SHF.L.W.U32.HI R44, R73, 0x19, R76 ;  /* 0x00000019492c7819 */ /* 0x000fe20000010e4c */
[----:B------:R-:W-:Y:S01]  /*119d0*/  IMAD.X R12, R51, 0x1, R86, P1 ;  /* 0x00000001330c7824 */ /* 0x000fe200008e0656 */
[----:B------:R-:W-:-:S02]  /*119e0*/  LOP3.LUT R77, R77, R75, R82, 0x96, !PT ;  /* 0x0000004b4d4d7212 */ /* 0x000fc400078e9652 */
[----:B------:R-:W-:Y:S02]  /*119f0*/  LOP3.LUT R84, R68, R74, R57, 0xb8, !PT ;  /* 0x0000004a44547212 */ /* 0x000fe400078eb839 */
[C-C-:B------:R-:W-:Y:S02]  /*11a00*/  SHF.L.W.U32.HI R51, R61.reuse, 0x12, R74.reuse ;  /* 0x000000123d337819 */ /* 0x140fe40000010e4a */
[----:B------:R-:W-:Y:S02]  /*11a10*/  SHF.L.W.U32.HI R82, R61, 0xe, R74 ;  /* 0x0000000e3d527819 */ /* 0x000fe40000010e4a */
[----:B------:R-:W-:Y:S02]  /*11a20*/  SHF.L.W.U32.HI R75, R74, 0x17, R61 ;  /* 0x000000174a4b7819 */ /* 0x000fe40000010e3d */
[----:B------:R-:W-:Y:S02]  /*11a30*/  LOP3.LUT R81, R44, R14, R25, 0x96, !PT ;  /* 0x0000000e2c517212 */ /* 0x000fe400078e9619 */
[----:B------:R-:W-:-:S02]  /*11a40*/  IADD3 R44, P2, P3, R77, R84, R71 ;  /* 0x000000544d2c7210 */ /* 0x000fc40007b5e047 */
[----:B------:R-:W-:Y:S02]  /*11a50*/  IADD3 R46, P0, P1, R7, R46, R15 ;  /* 0x0000002e072e7210 */ /* 0x000fe4000791e00f */
[----:B------:R-:W-:Y:S02]  /*11a60*/  LOP3.LUT R71, R79, R69, R76, 0xe8, !PT ;  /* 0x000000454f477212 */ /* 0x000fe400078ee84c */
[----:B------:R-:W-:Y:S02]  /*11a70*/  LOP3.LUT R75, R75, R51, R82, 0x96, !PT ;  /* 0x000000334b4b7212 */ /* 0x000fe400078e9652 */
[----:B------:R-:W-:Y:S02]  /*11a80*/  SHF.L.W.U32.HI R14, R73, 0x4, R76 ;  /* 0x00000004490e7819 */ /* 0x000fe40000010e4c */
[C-C-:B------:R-:W-:Y:S02]  /*11a90*/  SHF.L.W.U32.HI R15, R76.reuse, 0x1e, R73.reuse ;  /* 0x0000001e4c0f7819 */ /* 0x140fe40000010e49 */
[----:B------:R-:W-:-:S02]  /*11aa0*/  SHF.L.W.U32.HI R25, R76, 0x19, R73 ;  /* 0x000000194c197819 */ /* 0x000fc40000010e49 */
[----:B------:R-:W-:Y:S02]  /*11ab0*/  LOP3.LUT R69, R65, R61, R70, 0xb8, !PT ;  /* 0x0000003d41457212 */ /* 0x000fe400078eb846 */
[----:B------:R-:W-:Y:S02]  /*11ac0*/  IADD3.X R51, PT, PT, R16, R39, R30, P4, P5 ;  /* 0x0000002710337210 */ /* 0x000fe400027ea41e */
[----:B------:R-:W-:Y:S02]  /*11ad0*/  LOP3.LUT R82, R25, R14, R15, 0x96, !PT ;  /* 0x0000000e19527212 */ /* 0x000fe400078e960f */
[----:B------:R-:W-:Y:S02]  /*11ae0*/  IADD3.X R39, PT, PT, R75, R69, R64, P2, P3 ;  /* 0x000000454b277210 */ /* 0x000fe400017e6440 */
[----:B------:R-:W-:Y:S02]  /*11af0*/  IADD3 R15, P4, P5, R58, R81, R71 ;  /* 0x000000513a0f7210 */ /* 0x000fe40007d9e047 */
[----:B------:R-:W-:-:S02]  /*11b00*/  LOP3.LUT R69, R80, R78, R73, 0xe8, !PT ;  /* 0x0000004e50457212 */ /* 0x000fc400078ee849 */
[----:B------:R-:W-:Y:S02]  /*11b10*/  IADD3 R58, P2, P3, R9, UR6, R44 ;  /* 0x00000006093a7c10 */ /* 0x000fe4000fb5e02c */
[----:B------:R-:W-:Y:S02]  /*11b20*/  IADD3.X R72, PT, PT, R12, R13, R72, P0, P1 ;  /* 0x0000000d0c487210 */ /* 0x000fe400007e2448 */
[----:B------:R-:W-:Y:S02]  /*11b30*/  IADD3.X R82, PT, PT, R54, R82, R69, P4, P5 ;  /* 0x0000005236527210 */ /* 0x000fe400027ea445 */
[----:B------:R-:W-:Y:S01]  /*11b40*/  IADD3.X R54, PT, PT, R10, UR7, R39, P2, P3 ;  /* 0x000000070a367c10 */ /* 0x000fe200097e6427 */
[----:B------:R-:W0:Y:S01]  /*11b50*/  LDCU.128 UR4, c[0x3][0x5910] ;  /* 0x00cb2200ff0477ac */ /* 0x000e220008000c00 */
[----:B------:R-:W-:Y:S02]  /*11b60*/  IADD3 R69, P0, PT, R58, R15, RZ ;  /* 0x0000000f3a457210 */ /* 0x000fe40007f1e0ff */
[----:B------:R-:W-:-:S02]  /*11b70*/  SHF.L.W.U32.HI R14, R17, 0xd, R16 ;  /* 0x0000000d110e7819 */ /* 0x000fc40000010e10 */
[----:B------:R-:W-:Y:S01]  /*11b80*/  SHF.L.W.U32.HI R25, R16, 0x3, R17 ;  /* 0x0000000310197819 */ /* 0x000fe20000010e11 */
[----:B------:R-:W-:Y:S01]  /*11b90*/  IMAD.X R64, R54, 0x1, R82, P0 ;  /* 0x0000000136407824 */ /* 0x000fe200000e0652 */
[C-C-:B------:R-:W-:Y:S02]  /*11ba0*/  SHF.R.U64 R30, R17.reuse, 0x6, R16.reuse ;  /* 0x00000006111e7819 */ /* 0x140fe40000001210 */
[--C-:B------:R-:W-:Y:S02]  /*11bb0*/  SHF.R.U32.HI R83, RZ, 0x6, R16.reuse ;  /* 0x00000006ff537819 */ /* 0x100fe40000011610 */
[----:B------:R-:W-:Y:S02]  /*11bc0*/  LOP3.LUT R13, R30, R14, R25, 0x96, !PT ;  /* 0x0000000e1e0d7212 */ /* 0x000fe400078e9619 */
[----:B------:R-:W-:Y:S02]  /*11bd0*/  SHF.L.W.U32.HI R14, R16, 0xd, R17 ;  /* 0x0000000d100e7819 */ /* 0x000fe40000010e11 */
[----:B------:R-:W-:-:S02]  /*11be0*/  SHF.L.W.U32.HI R25, R17, 0x3, R16 ;  /* 0x0000000311197819 */ /* 0x000fc40000010e10 */
[C-C-:B------:R-:W-:Y:S02]  /*11bf0*/  SHF.L.W.U32.HI R30, R7.reuse, 0xd, R12.reuse ;  /* 0x0000000d071e7819 */ /* 0x140fe40000010e0c */
[----:B------:R-:W-:Y:S02]  /*11c00*/  SHF.L.W.U32.HI R39, R12, 0x3, R7 ;  /* 0x000000030c277819 */ /* 0x000fe40000010e07 */
[----:B------:R-:W-:Y:S02]  /*11c10*/  SHF.R.U64 R86, R7, 0x6, R12 ;  /* 0x0000000607567819 */ /* 0x000fe4000000120c */
        /* <DEDUP_REMOVED lines=8> */
[----:B------:R-:W-:-:S02]  /*11ca0*/  LOP3.LUT R75, R75, R44, R71, 0x96, !PT ;  /* 0x0000002c4b4b7212 */ /* 0x000fc400078e9647 */
[--C-:B------:R-:W-:Y:S02]  /*11cb0*/  LOP3.LUT R84, R76, R79, R15.reuse, 0xe8, !PT ;  /* 0x0000004f4c547212 */ /* 0x100fe400078ee80f */
        /* <DEDUP_REMOVED lines=8> */
[----:B------:R-:W-:Y:S02]  /*11d40*/  IADD3 R75, P0, P1, R67, R75, R84 ;  /* 0x0000004b434b7210 */ /* 0x000fe4000791e054 */
[----:B------:R-:W-:Y:S02]  /*11d50*/  LOP3.LUT R81, R39, R25, R30, 0x96, !PT ;  /* 0x0000001927517212 */ /* 0x000fe400078e961e */
        /* <DEDUP_REMOVED lines=10> */
[----:B------:R-:W-:Y:S02]  /*11e00*/  IADD3.X R78, PT, PT, R66, R81, R67, P0, P1 ;  /* 0x00000051424e7210 */ /* 0x000fe400007e2443 */
[----:B------:R-:W-:Y:S02]  /*11e10*/  IADD3.X R71, PT, PT, R71, R80, R65, P2, P3 ;  /* 0x0000005047477210 */ /* 0x000fe400017e6441 */
[----:B0-----:R-:W-:-:S02]  /*11e20*/  IADD3 R67, P0, P1, R17, UR4, R68 ;  /* 0x0000000411437c10 */ /* 0x001fc4000f91e044 */
[----:B------:R-:W-:Y:S02]  /*11e30*/  LOP3.LUT R83, R83, R25, R30, 0x96, !PT ;  /* 0x0000001953537212 */ /* 0x000fe400078e961e */
[----:B------:R-:W-:Y:S02]  /*11e40*/  LOP3.LUT R30, R77, R39, R44, 0x96, !PT ;  /* 0x000000274d1e7212 */ /* 0x000fe400078e962c */
[C-C-:B------:R-:W-:Y:S02]  /*11e50*/  SHF.L.W.U32.HI R39, R16.reuse, 0x1f, R17.reuse ;  /* 0x0000001f10277819 */ /* 0x140fe40000010e11 */
[C---:B------:R-:W-:Y:S02]  /*11e60*/  SHF.L.W.U32.HI R44, R16.reuse, 0x18, R17 ;  /* 0x00000018102c7819 */ /* 0x040fe40000010e11 */
[----:B------:R-:W-:Y:S02]  /*11e70*/  SHF.R.U32.HI R79, RZ, 0x7, R16 ;  /* 0x00000007ff4f7819 */ /* 0x000fe40000011610 */
[----:B------:R-:W-:-:S02]  /*11e80*/  IADD3.X R66, PT, PT, R16, UR5, R71, P0, P1 ;  /* 0x0000000510427c10 */ /* 0x000fc400087e2447 */
[C-C-:B------:R-:W-:Y:S02]  /*11e90*/  SHF.L.W.U32.HI R65, R7.reuse, 0x1f, R12.reuse ;  /* 0x0000001f07417819 */ /* 0x140fe40000010e0c */
[C-C-:B------:R-:W-:Y:S02]  /*11ea0*/  SHF.L.W.U32.HI R84, R7.reuse, 0x18, R12.reuse ;  /* 0x0000001807547819 */ /* 0x140fe40000010e0c */
[----:B------:R-:W-:Y:S02]  /*11eb0*/  SHF.R.U64 R77, R7, 0x7, R12 ;  /* 0x00000007074d7819 */ /* 0x000fe4000000120c */
[----:B------:R-:W-:Y:S02]  /*11ec0*/  IADD3 R68, P0, PT, R67, R75, RZ ;  /* 0x0000004b43447210 */ /* 0x000fe40007f1e0ff */
[----:B------:R-:W-:Y:S02]  /*11ed0*/  LOP3.LUT R39, R79, R39, R44, 0x96, !PT ;  /* 0x000000274f277212 */ /* 0x000fe400078e962c */
[----:B------:R-:W-:Y:S01]  /*11ee0*/  LOP3.LUT R44, R77, R65, R84, 0x96, !PT ;  /* 0x000000414d2c7212 */ /* 0x000fe200078e9654 */
[----:B------:R-:W-:Y:S01]  /*11ef0*/  IMAD.X R65, R66, 0x1, R78, P0 ;  /* 0x0000000142417824 */ /* 0x000fe200000e064e */
[----:B------:R-:W-:-:S02]  /*11f00*/  SHF.L.W.U32.HI R25, R12, 0x1f, R7 ;  /* 0x0000001f0c197819 */ /* 0x000fc40000010e07 */
[----:B------:R-:W-:Y:S02]  /*11f10*/  SHF.L.W.U32.HI R80, R12, 0x18, R7 ;  /* 0x000000180c507819 */ /* 0x000fe40000010e07 */
[----:B------:R-:W-:Y:S02]  /*11f20*/  SHF.R.U32.HI R71, RZ, 0x7, R12 ;  /* 0x00000007ff477819 */ /* 0x000fe4000001160c */
[----:B------:R-:W-:Y:S02]  /*11f30*/  IADD3 R26, P0, PT, R26, R13, RZ ;  /* 0x0000000d1a1a7210 */ /* 0x000fe40007f1e0ff */
[----:B------:R-:W-:Y:S02]  /*11f40*/  IADD3 R13, P1, PT, R49, R86, RZ ;  /* 0x00000056310d7210 */ /* 0x000fe40007f3e0ff */
[----:B------:R-:W-:Y:S02]  /*11f50*/  LOP3.LUT R25, R71, R25, R80, 0x96, !PT ;  /* 0x0000001947197212 */ /* 0x000fe400078e9650 */
        /* <DEDUP_REMOVED lines=15> */
[----:B------:R-:W-:Y:S02]  /*12050*/  LOP3.LUT R81, R52, R19, R38, 0x96, !PT ;  /* 0x0000001334517212 */ /* 0x000fe400078e9626 */
[----:B------:R-:W-:Y:S02]  /*12060*/  LOP3.LUT R77, R77, R71, R80, 0x96, !PT ;  /* 0x000000474d4d7212 */ /* 0x000fe400078e9650 */
[----:B------:R-:W-:Y:S02]  /*12070*/  IADD3 R52, P2, P3, R79, R84, R57 ;  /* 0x000000544f347210 */ /* 0x000fe40007b5e039 */
[----:B------:R-:W-:Y:S02]  /*12080*/  SHF.L.W.U32.HI R19, R78, 0x4, R75 ;  /* 0x000000044e137819 */ /* 0x000fe40000010e4b */
[C-C-:B------:R-:W-:Y:S02]  /*12090*/  SHF.L.W.U32.HI R38, R75.reuse, 0x1e, R78.reuse ;  /* 0x0000001e4b267819 */ /* 0x140fe40000010e4e */
[----:B------:R-:W-:-:S02]  /*120a0*/  SHF.L.W.U32.HI R41, R75, 0x19, R78 ;  /* 0x000000194b297819 */ /* 0x000fc40000010e4e */
[----:B------:R-:W-:Y:S02]  /*120b0*/  LOP3.LUT R79, R15, R76, R75, 0xe8, !PT ;  /* 0x0000004c0f4f7212 */ /* 0x000fe400078ee84b */
[----:B------:R-:W-:Y:S02]  /*120c0*/  LOP3.LUT R71, R61, R65, R64, 0xb8, !PT ;  /* 0x000000413d477212 */ /* 0x000fe400078eb840 */
[----:B------:R-:W-:Y:S02]  /*120d0*/  IADD3.X R57, PT, PT, R31, R43, R8, P4, P5 ;  /* 0x0000002b1f397210 */ /* 0x000fe400027ea408 */
[----:B------:R-:W-:Y:S02]  /*120e0*/  LOP3.LUT R38, R41, R19, R38, 0x96, !PT ;  /* 0x0000001329267212 */ /* 0x000fe400078e9626 */
[----:B------:R-:W-:Y:S02]  /*120f0*/  IADD3 R43, P4, P5, R62, R81, R79 ;  /* 0x000000513e2b7210 */ /* 0x000fe40007d9e04f */
[----:B------:R-:W-:-:S02]  /*12100*/  IADD3.X R19, PT, PT, R77, R71, R70, P2, P3 ;  /* 0x000000474d137210 */ /* 0x000fc400017e6446 */
[----:B------:R-:W-:Y:S02]  /*12110*/  LOP3.LUT R84, R82, R73, R78, 0xe8, !PT ;  /* 0x0000004952547212 */ /* 0x000fe400078ee84e */
[----:B------:R-:W-:Y:S02]  /*12120*/  IADD3 R62, P2, P3, R7, UR6, R52 ;  /* 0x00000006073e7c10 */ /* 0x000fe4000fb5e034 */
[----:B------:R-:W-:Y:S02]  /*12130*/  IADD3.X R29, PT, PT, R14, R29, R28, P0, P1 ;  /* 0x0000001d0e1d7210 */ /* 0x000fe400007e241c */
[----:B------:R-:W-:Y:S02]  /*12140*/  IADD3.X R84, PT, PT, R59, R38, R84, P4, P5 ;  /* 0x000000263b547210 */ /* 0x000fe400027ea454 */
[----:B------:R-:W-:Y:S01]  /*12150*/  IADD3.X R59, PT, PT, R12, UR7, R19, P2, P3 ;  /* 0x000000070c3b7c10 */ /* 0x000fe200097e6413 */
[----:B------:R-:W0:Y:S01]  /*12160*/  LDCU.128 UR4, c[0x3][0x5920] ;  /* 0x00cb2400ff0477ac */ /* 0x000e220008000c00 */
[----:B------:R-:W-:-:S02]  /*12170*/  IADD3 R71, P0, PT, R62, R43, RZ ;  /* 0x0000002b3e477210 */ /* 0x000fc40007f1e0ff */
[----:B------:R-:W-:-:S03]  /*12180*/  SHF.L.W.U32.HI R77, R26, 0xd, R31 ;  /* 0x0000000d1a4d7819 */ /* 0x000fc60000010e1f */
[----:B------:R-:W-:Y:S01]  /*12190*/  IMAD.X R70, R59, 0x1, R84, P0 ;  /* 0x000000013b467824 */ /* 0x000fe200000e0654 */
[C-C-:B------:R-:W-:Y:S02]  /*121a0*/  SHF.L.W.U32.HI R8, R31.reuse, 0x3, R26.reuse ;  /* 0x000000031f087819 */ /* 0x140fe40000010e1a */
[C-C-:B------:R-:W-:Y:S02]  /*121b0*/  SHF.R.U64 R41, R26.reuse, 0x6, R31.reuse ;  /* 0x000000061a297819 */ /* 0x140fe4000000121f */
[----:B------:R-:W-:Y:S02]  /*121c0*/  SHF.L.W.U32.HI R52, R31, 0xd, R26 ;  /* 0x0000000d1f347819 */ /* 0x000fe40000010e1a */
[--C-:B------:R-:W-:Y:S02]  /*121d0*/  SHF.L.W.U32.HI R19, R26, 0x3, R31.reuse ;  /* 0x000000031a137819 */ /* 0x100fe40000010e1f */
[----:B------:R-:W-:Y:S02]  /*121e0*/  SHF.R.U32.HI R81, RZ, 0x6, R31 ;  /* 0x00000006ff517819 */ /* 0x000fe4000001161f */
[----:B------:R-:W-:-:S02]  /*121f0*/  SHF.L.W.U32.HI R76, R71, 0x12, R70 ;  /* 0x00000012474c7819 */ /* 0x000fc40000010e46 */
[----:B------:R-:W-:Y:S02]  /*12200*/  SHF.L.W.U32.HI R79, R71, 0xe, R70 ;  /* 0x0000000e474f7819 */ /* 0x000fe40000010e46 */
[----:B------:R-:W-:Y:S02]  /*12210*/  SHF.L.W.U32.HI R80, R70, 0x17, R71 ;  /* 0x0000001746507819 */ /* 0x000fe40000010e47 */
[----:B------:R-:W-:Y:S02]  /*12220*/  LOP3.LUT R77, R41, R77, R8, 0x96, !PT ;  /* 0x0000004d294d7212 */ /* 0x000fe400078e9608 */
[----:B------:R-:W-:Y:S02]  /*12230*/  SHF.L.W.U32.HI R28, R43, 0x4, R84 ;  /* 0x000000042b1c7819 */ /* 0x000fe40000010e54 */
[C-C-:B------:R-:W-:Y:S02]  /*12240*/  SHF.L.W.U32.HI R73, R84.reuse, 0x1e, R43.reuse ;  /* 0x0000001e54497819 */ /* 0x140fe40000010e2b */
[----:B------:R-:W-:-:S02]  /*12250*/  SHF.L.W.U32.HI R38, R84, 0x19, R43 ;  /* 0x0000001954267819 */ /* 0x000fc40000010e2b */
[C-C-:B------:R-:W-:Y:S02]  /*12260*/  SHF.L.W.U32.HI R8, R13.reuse, 0xd, R14.reuse ;  /* 0x0000000d0d087819 */ /* 0x140fe40000010e0e */
[----:B------:R-:W-:Y:S02]  /*12270*/  SHF.L.W.U32.HI R41, R14, 0x3, R13 ;  /* 0x000000030e297819 */ /* 0x000fe40000010e0d */
[----:B------:R-:W-:Y:S02]  /*12280*/  SHF.R.U64 R83, R13, 0x6, R14 ;  /* 0x000000060d537819 */ /* 0x000fe4000000120e */
[----:B------:R-:W-:Y:S02]  /*12290*/  LOP3.LUT R52, R81, R52, R19, 0x96, !PT ;  /* 0x0000003451347212 */ /* 0x000fe400078e9613 */
[----:B------:R-:W-:Y:S02]  /*122a0*/  LOP3.LUT R76, R80, R76, R79, 0x96, !PT ;  /* 0x0000004c504c7212 */ /* 0x000fe400078e964f */
[----:B------:R-:W-:-:S02]  /*122b0*/  LOP3.LUT R81, R38, R28, R73, 0x96, !PT ;  /* 0x0000001c26517212 */ /* 0x000fc400078e9649 */
[----:B------:R-:W-:Y:S02]  /*122c0*/  LOP3.LUT R80, R75, R15, R43, 0xe8, !PT ;  /* 0x0000000f4b507212 */ /* 0x000fe400078ee82b */
[----:B------:R-:W-:Y:S02]  /*122d0*/  LOP3.LUT R83, R83, R8, R41, 0x96, !PT ;  /* 0x0000000853537212 */ /* 0x000fe400078e9629 */
[----:B------:R-:W-:Y:S02]  /*122e0*/  LOP3.LUT R73, R69, R71, R68, 0xb8, !PT ;  /* 0x0000004745497212 */ /* 0x000fe400078eb844 */
[----:B------:R-:W-:Y:S02]  /*122f0*/  SHF.L.W.U32.HI R8, R84, 0x4, R43 ;  /* 0x0000000454087819 */ /* 0x000fe40000010e2b */
[C-C-:B------:R-:W-:Y:S02]  /*12300*/  SHF.L.W.U32.HI R15, R43.reuse, 0x1e, R84.reuse ;  /* 0x0000001e2b0f7819 */ /* 0x140fe40000010e54 */
[----:B------:R-:W-:-:S02]  /*12310*/  SHF.L.W.U32.HI R19, R43, 0x19, R84 ;  /* 0x000000192b137819 */ /* 0x000fc40000010e54 */
[C-C-:B------:R-:W-:Y:S02]  /*12320*/  SHF.L.W.U32.HI R28, R70.reuse, 0x12, R71.reuse ;  /* 0x00000012461c7819 */ /* 0x140fe40000010e47 */
[----:B------:R-:W-:Y:S02]  /*12330*/  SHF.L.W.U32.HI R41, R70, 0xe, R71 ;  /* 0x0000000e46297819 */ /* 0x000fe40000010e47 */
[----:B------:R-:W-:Y:S02]  /*12340*/  SHF.L.W.U32.HI R38, R71, 0x17, R70 ;  /* 0x0000001747267819 */ /* 0x000fe40000010e46 */
[----:B------:R-:W-:Y:S02]  /*12350*/  IADD3 R80, P0, P1, R63, R81, R80 ;  /* 0x000000513f507210 */ /* 0x000fe4000791e050 */
[----:B------:R-:W-:Y:S02]  /*12360*/  IADD3 R63, P2, P3, R76, R73, R74 ;  /* 0x000000494c3f7210 */ /* 0x000fe40007b5e04a */
[----:B------:R-:W-:-:S02]  /*12370*/  LOP3.LUT R79, R19, R8, R15, 0x96, !PT ;  /* 0x00000008134f7212 */ /* 0x000fc400078e960f */
[----:B------:R-:W-:Y:S02]  /*12380*/  LOP3.LUT R41, R38, R28, R41, 0x96, !PT ;  /* 0x0000001c26297212 */ /* 0x000fe400078e9629 */
[----:B------:R-:W-:Y:S02]  /*12390*/  LOP3.LUT R73, R78, R82, R84, 0xe8, !PT ;  /* 0x000000524e497212 */ /* 0x000fe400078ee854 */
[----:B------:R-:W-:Y:S02]  /*123a0*/  LOP3.LUT R28, R64, R70, R65, 0xb8, !PT ;  /* 0x00000046401c7212 */ /* 0x000fe400078eb841 */
[----:B------:R-:W-:Y:S02]  /*123b0*/  IADD3.X R73, PT, PT, R60, R79, R73, P0, P1 ;  /* 0x0000004f3c497210 */ /* 0x000fe400007e2449 */
[----:B------:R-:W-:Y:S02]  /*123c0*/  SHF.L.W.U32.HI R8, R14, 0xd, R13 ;  /* 0x0000000d0e087819 */ /* 0x000fe40000010e0d */
[----:B------:R-:W-:-:S02]  /*123d0*/  SHF.L.W.U32.HI R15, R13, 0x3, R14 ;  /* 0x000000030d0f7819 */ /* 0x000fc40000010e0e */
[----:B------:R-:W-:Y:S02]  /*123e0*/  SHF.R.U32.HI R76, RZ, 0x6, R14 ;  /* 0x00000006ff4c7819 */ /* 0x000fe4000001160e */
[C-C-:B------:R-:W-:Y:S02]  /*123f0*/  SHF.L.W.U32.HI R38, R26.reuse, 0x1f, R31.reuse ;  /* 0x0000001f1a267819 */ /* 0x140fe40000010e1f */
[C-C-:B------:R-:W-:Y:S02]  /*12400*/  SHF.L.W.U32.HI R19, R26.reuse, 0x18, R31.reuse ;  /* 0x000000181a137819 */ /* 0x140fe40000010e1f */
[C---:B------:R-:W-:Y:S02]  /*12410*/  SHF.R.U64 R74, R26.reuse, 0x7, R31 ;  /* 0x000000071a4a7819 */ /* 0x040fe4000000121f */
[----:B------:R-:W-:Y:S02]  /*12420*/  IADD3.X R60, PT, PT, R41, R28, R61, P2, P3 ;  /* 0x0000001c293c7210 */ /* 0x000fe400017e643d */
[----:B0-----:R-:W-:-:S02]  /*12430*/  IADD3 R63, P0, P1, R26, UR4, R63 ;  /* 0x000000041a3f7c10 */ /* 0x001fc4000f91e03f */
[----:B------:R-:W-:Y:S02]  /*12440*/  LOP3.LUT R82, R76, R8, R15, 0x96, !PT ;  /* 0x000000084c527212 */ /* 0x000fe400078e960f */
[----:B------:R-:W-:Y:S02]  /*12450*/  LOP3.LUT R38, R74, R38, R19, 0x96, !PT ;  /* 0x000000264a267212 */ /* 0x000fe400078e9613 */
[----:B------:R-:W-:Y:S02]  /*12460*/  IADD3.X R60, PT, PT, R31, UR5, R60, P0, P1 ;  /* 0x000000051f3c7c10 */ /* 0x000fe400087e243c */
[C-C-:B------:R-:W-:Y:S02]  /*12470*/  SHF.L.W.U32.HI R41, R13.reuse, 0x1f, R14.reuse ;  /* 0x0000001f0d297819 */ /* 0x140fe40000010e0e */
[C-C-:B------:R-:W-:Y:S02]  /*12480*/  SHF.L.W.U32.HI R76, R13.reuse, 0x18, R14.reuse ;  /* 0x000000180d4c7819 */ /* 0x140fe40000010e0e */
[----:B------:R-:W-:-:S02]  /*12490*/  SHF.R.U64 R61, R13, 0x7, R14 ;  /* 0x000000070d3d7819 */ /* 0x000fc4000000120e */
[----:B------:R-:W-:Y:S02]  /*124a0*/  IADD3 R74, P0, PT, R63, R80, RZ ;  /* 0x000000503f4a7210 */ /* 0x000fe40007f1e0ff */
[C-C-:B------:R-:W-:Y:S02]  /*124b0*/  SHF.L.W.U32.HI R19, R31.reuse, 0x1f, R26.reuse ;  /* 0x0000001f1f137819 */ /* 0x140fe40000010e1a */
[----:B------:R-:W-:Y:S02]  /*124c0*/  SHF.L.W.U32.HI R8, R31, 0x18, R26 ;  /* 0x000000181f087819 */ /* 0x000fe40000010e1a */
[----:B------:R-:W-:Y:S02]  /*124d0*/  SHF.R.U32.HI R81, RZ, 0x7, R31 ;  /* 0x00000007ff517819 */ /* 0x000fe4000001161f */
[----:B------:R-:W-:Y:S01]  /*124e0*/  LOP3.LUT R41, R61, R41, R76, 0x96, !PT ;  /* 0x000000293d297212 */ /* 0x000fe200078e964c */
[----:B------:R-:W-:Y:S01]  /*124f0*/  IMAD.X R61, R60, 0x1, R73, P0 ;  /* 0x000000013c3d7824 */ /* 0x000fe200000e0649 */
[----:B------:R-:W-:-:S02]  /*12500*/  LOP3.LUT R19, R81, R19, R8, 0x96, !PT ;  /* 0x0000001351137212 */ /* 0x000fc400078e9608 */
[C-C-:B------:R-:W-:Y:S02]  /*12510*/  SHF.L.W.U32.HI R28, R14.reuse, 0x1f, R13.reuse ;  /* 0x0000001f0e1c7819 */ /* 0x140fe40000010e0d */
[----:B------:R-:W-:Y:S02]  /*12520*/  SHF.L.W.U32.HI R15, R14, 0x18, R13 ;  /* 0x000000180e0f7819 */ /* 0x000fe40000010e0d */
[----:B------:R-:W-:Y:S02]  /*12530*/  SHF.R.U32.HI R79, RZ, 0x7, R14 ;  /* 0x00000007ff4f7819 */ /* 0x000fe4000001160e */
[----:B------:R-:W-:Y:S02]  /*12540*/  IADD3 R34, P0, PT, R34, R77, RZ ;  /* 0x0000004d22227210 */ /* 0x000fe40007f1e0ff */
[----:B------:R-:W-:Y:S02]  /*12550*/  IADD3 R8, P1, PT, R48, R83, RZ ;  /* 0x0000005330087210 */ /* 0x000fe40007f3e0ff */
[----:B------:R-:W-:-:S02]  /*12560*/  SHF.L.W.U32.HI R48, R74, 0x12, R61 ;  /* 0x000000124a307819 */ /* 0x000fc40000010e3d */
[----:B------:R-:W-:Y:S02]  /*12570*/  SHF.L.W.U32.HI R77, R74, 0xe, R61 ;  /* 0x0000000e4a4d7819 */ /* 0x000fe40000010e3d */
[----:B------:R-:W-:Y:S01]  /*12580*/  SHF.L.W.U32.HI R76, R61, 0x17, R74 ;  /* 0x000000173d4c7819 */ /* 0x000fe20000010e4a */
[----:B------:R-:W-:Y:S01]  /*12590*/  IMAD.X R23, R23, 0x1, R52, P0 ;  /* 0x0000000117177824 */ /* 0x000fe200000e0634 */
[----:B------:R-:W-:Y:S01]  /*125a0*/  LOP3.LUT R28, R79, R28, R15, 0x96, !PT ;  /* 0x0000001c4f1c7212 */ /* 0x000fe200078e960f */
[----:B------:R-:W-:Y:S01]  /*125b0*/  IMAD.X R15, R53, 0x1, R82, P1 ;  /* 0x00000001350f7824 */ /* 0x000fe200008e0652 */
[----:B------:R-:W-:Y:S02]  /*125c0*/  IADD3 R52, P4, P5, R34, R50, R3 ;  /* 0x0000003222347210 */ /* 0x000fe40007d9e003 */
[----:B------:R-:W-:Y:S02]  /*125d0*/  LOP3.LUT R79, R76, R48, R77, 0x96, !PT ;  /* 0x000000304c4f7212 */ /* 0x000fe400078e964d */
[----:B------:R-:W-:-:S02]  /*125e0*/  LOP3.LUT R82, R68, R74, R71, 0xb8, !PT ;  /* 0x0000004a44527212 */ /* 0x000fc400078eb847 */
[----:B------:R-:W-:Y:S02]  /*125f0*/  SHF.L.W.U32.HI R3, R80, 0x4, R73 ;  /* 0x0000000450037819 */ /* 0x000fe40000010e49 */
[C-C-:B------:R-:W-:Y:S02]  /*12600*/  SHF.L.W.U32.HI R48, R73.reuse, 0x1e, R80.reuse ;  /* 0x0000001e49307819 */ /* 0x140fe40000010e50 */
[----:B------:R-:W-:Y:S02]  /*12610*/  SHF.L.W.U32.HI R50, R73, 0x19, R80 ;  /* 0x0000001949327819 */ /* 0x000fe40000010e50 */
[C-C-:B------:R-:W-:Y:S02]  /*12620*/  SHF.L.W.U32.HI R53, R61.reuse, 0x12, R74.reuse ;  /* 0x000000123d357819 */ /* 0x140fe40000010e4a */
[----:B------:R-:W-:Y:S02]  /*12630*/  SHF.L.W.U32.HI R76, R61, 0xe, R74 ;  /* 0x0000000e3d4c7819 */ /* 0x000fe40000010e4a */
[----:B------:R-:W-:-:S02]  /*12640*/  SHF.L.W.U32.HI R77, R74, 0x17, R61 ;  /* 0x000000174a4d7819 */ /* 0x000fc40000010e3d */
[----:B------:R-:W-:Y:S02]  /*12650*/  IADD3 R33, P0, P1, R8, R33, R56 ;  /* 0x0000002108217210 */ /* 0x000fe4000791e038 */
[----:B------:R-:W-:Y:S02]  /*12660*/  IADD3 R56, P2, P3, R79, R82, R69 ;  /* 0x000000524f387210 */ /* 0x000fe40007b5e045 */
[----:B------:R-:W-:Y:S02]  /*12670*/  LOP3.LUT R81, R50, R3, R48, 0x96, !PT ;  /* 0x0000000332517212 */ /* 0x000fe400078e9630 */
[----:B------:R-:W-:Y:S02]  /*12680*/  LOP3.LUT R76, R77, R53, R76, 0x96, !PT ;  /* 0x000000354d4c7212 */ /* 0x000fe400078e964c */
[----:B------:R-:W-:Y:S02]  /*12690*/  LOP3.LUT R69, R65, R61, R70, 0xb8, !PT ;  /* 0x0000003d41457212 */ /* 0x000fe400078eb846 */
[----:B------:R-:W-:-:S02]  /*126a0*/  SHF.L.W.U32.HI R3, R73, 0x4, R80 ;  /* 0x0000000449037819 */ /* 0x000fc40000010e50 */
[C-C-:B------:R-:W-:Y:S02]  /*126b0*/  SHF.L.W.U32.HI R48, R80.reuse, 0x1e, R73.reuse ;  /* 0x0000001e50307819 */ /* 0x140fe40000010e49 */
[----:B------:R-:W-:Y:S02]  /*126c0*/  SHF.L.W.U32.HI R50, R80, 0x19, R73 ;  /* 0x0000001950327819 */ /* 0x000fe40000010e49 */
[----:B------:R-:W-:Y:S02]  /*126d0*/  LOP3.LUT R77, R43, R75, R80, 0xe8, !PT ;  /* 0x0000004b2b4d7212 */ /* 0x000fe400078ee850 */
[----:B------:R-:W-:Y:S02]  /*126e0*/  IADD3.X R53, PT, PT, R23, R27, R4, P4, P5 ;  /* 0x0000001b17357210 */ /* 0x000fe400027ea404 */
[----:B------:R-:W-:Y:S02]  /*126f0*/  IADD3.X R27, PT, PT, R76, R69, R64, P2, P3 ;  /* 0x000000454c1b7210 */ /* 0x000fe400017e6440 */
[----:B------:R-:W-:-:S02]  /*12700*/  LOP3.LUT R48, R50, R3, R48, 0x96, !PT ;  /* 0x0000000332307212 */ /* 0x000fc400078e9630 */
[----:B------:R-:W-:Y:S02]  /*12710*/  IADD3 R77, P4, P5, R58, R81, R77 ;  /* 0x000000513a4d7210 */ /* 0x000fe40007d9e04d */
[----:B------:R-:W-:Y:S02]  /*12720*/  LOP3.LUT R69, R84, R78, R73, 0xe8, !PT ;  /* 0x0000004e54457212 */ /* 0x000fe400078ee849 */
[----:B------:R-:W-:Y:S02]  /*12730*/  IADD3 R58, P2, P3, R13, UR6, R56 ;  /* 0x000000060d3a7c10 */ /* 0x000fe4000fb5e038 */
[----:B------:R-:W-:Y:S02]  /*12740*/  IADD3.X R32, PT, PT, R15, R32, R55, P0, P1 ;  /* 0x000000200f207210 */ /* 0x000fe400007e2437 */
[----:B------:R-:W-:Y:S02]  /*12750*/  IADD3.X R54, PT, PT, R54, R48, R69, P4, P5 ;  /* 0x0000003036367210 */ /* 0x000fe400027ea445 */
[----:B------:R-:W-:Y:S01]  /*12760*/  IADD3.X R64, PT, PT, R14, UR7, R27, P2, P3 ;  /* 0x000000070e407c10 */ /* 0x000fe200097e641b */
[----:B------:R-:W0:Y:S01]  /*12770*/  LDCU.128 UR4, c[0x3][0x5930] ;  /* 0x00cb2600ff0477ac */ /* 0x000e220008000c00 */
[----:B------:R-:W-:-:S02]  /*12780*/  IADD3 R69, P0, PT, R58, R77, RZ ;  /* 0x0000004d3a457210 */ /* 0x000fc40007f1e0ff */
[--C-:B------:R-:W-:Y:S02]  /*12790*/  SHF.L.W.U32.HI R4, R34, 0xd, R23.reuse ;  /* 0x0000000d22047819 */ /* 0x100fe40000010e17 */
[C---:B------:R-:W-:Y:S01]  /*127a0*/  SHF.L.W.U32.HI R3, R23.reuse, 0x3, R34 ;  /* 0x0000000317037819 */ /* 0x040fe20000010e22 */
[----:B------:R-:W-:Y:S01]  /*127b0*/  IMAD.X R76, R64, 0x1, R54, P0 ;  /* 0x00000001404c7824 */ /* 0x000fe200000e0636 */
[C-C-:B------:R-:W-:Y:S02]  /*127c0*/  SHF.R.U64 R50, R34.reuse, 0x6, R23.reuse ;  /* 0x0000000622327819 */ /* 0x140fe40000001217 */
[----:B------:R-:W-:Y:S02]  /*127d0*/  SHF.L.W.U32.HI R55, R23, 0xd, R34 ;  /* 0x0000000d17377819 */ /* 0x000fe40000010e22 */
[--C-:B------:R-:W-:Y:S02]  /*127e0*/  SHF.L.W.U32.HI R48, R34, 0x3, R23.reuse ;  /* 0x0000000322307819 */ /* 0x100fe40000010e17 */
[----:B------:R-:W-:-:S02]  /*127f0*/  SHF.R.U32.HI R82, RZ, 0x6, R23 ;  /* 0x00000006ff527819 */ /* 0x000fc40000011617 */
[----:B------:R-:W-:Y:S02]  /*12800*/  LOP3.LUT R4, R50, R4, R3, 0x96, !PT ;  /* 0x0000000432047212 */ /* 0x000fe400078e9603 */
[----:B------:R-:W-:Y:S02]  /*12810*/  SHF.L.W.U32.HI R27, R77, 0x4, R54 ;  /* 0x000000044d1b7819 */ /* 0x000fe40000010e36 */
[C-C-:B------:R-:W-:Y:S02]  /*12820*/  SHF.L.W.U32.HI R56, R54.reuse, 0x1e, R77.reuse ;  /* 0x0000001e36387819 */ /* 0x140fe40000010e4d */
[----:B------:R-:W-:Y:S02]  /*12830*/  SHF.L.W.U32.HI R75, R54, 0x19, R77 ;  /* 0x00000019364b7819 */ /* 0x000fe40000010e4d */
[----:B------:R-:W-:Y:S02]  /*12840*/  SHF.L.W.U32.HI R3, R8, 0xd, R15 ;  /* 0x0000000d08037819 */ /* 0x000fe40000010e0f */
[----:B------:R-:W-:-:S02]  /*12850*/  SHF.L.W.U32.HI R50, R15, 0x3, R8 ;  /* 0x000000030f327819 */ /* 0x000fc40000010e08 */
[----:B------:R-:W-:Y:S02]  /*12860*/  SHF.R.U64 R86, R8, 0x6, R15 ;  /* 0x0000000608567819 */ /* 0x000fe4000000120f */
[C-C-:B------:R-:W-:Y:S02]  /*12870*/  SHF.L.W.U32.HI R78, R69.reuse, 0x12, R76.reuse ;  /* 0x00000012454e7819 */ /* 0x140fe40000010e4c */
[----:B------:R-:W-:Y:S02]  /*12880*/  SHF.L.W.U32.HI R79, R69, 0xe, R76 ;  /* 0x0000000e454f7819 */ /* 0x000fe40000010e4c */
[----:B------:R-:W-:Y:S02]  /*12890*/  SHF.L.W.U32.HI R81, R76, 0x17, R69 ;  /* 0x000000174c517819 */ /* 0x000fe40000010e45 */
[----:B------:R-:W-:Y:S02]  /*128a0*/  LOP3.LUT R55, R82, R55, R48, 0x96, !PT ;  /* 0x0000003752377212 */ /* 0x000fe400078e9630 */
[----:B------:R-:W-:-:S02]  /*128b0*/  LOP3.LUT R82, R75, R27, R56, 0x96, !PT ;  /* 0x0000001b4b527212 */ /* 0x000fc400078e9638 */
[----:B------:R-:W-:Y:S02]  /*128c0*/  LOP3.LUT R86, R86, R3, R50, 0x96, !PT ;  /* 0x0000000356567212 */ /* 0x000fe400078e9632 */
[----:B------:R-:W-:Y:S02]  /*128d0*/  LOP3.LUT R56, R80, R43, R77, 0xe8, !PT ;  /* 0x0000002b50387212 */ /* 0x000fe400078ee84d */
[----:B------:R-:W-:Y:S02]  /*128e0*/  LOP3.LUT R78, R81, R78, R79, 0x96, !PT ;  /* 0x0000004e514e7212 */ /* 0x000fe400078e964f */
[C-C-:B------:R-:W-:Y:S02]  /*128f0*/  SHF.L.W.U32.HI R43, R76.reuse, 0x12, R69.reuse ;  /* 0x000000124c2b7819 */ /* 0x140fe40000010e45 */
[----:B------:R-:W-:Y:S02]  /*12900*/  SHF.L.W.U32.HI R50, R76, 0xe, R69 ;  /* 0x0000000e4c327819 */ /* 0x000fe40000010e45 */
[----:B------:R-:W-:-:S02]  /*12910*/  SHF.L.W.U32.HI R75, R69, 0x17, R76 ;  /* 0x00000017454b7819 */ /* 0x000fc40000010e4c */
[----:B------:R-:W-:Y:S02]  /*12920*/  SHF.L.W.U32.HI R3, R54, 0x4, R77 ;  /* 0x0000000436037819 */ /* 0x000fe40000010e4d */
[C-C-:B------:R-:W-:Y:S02]  /*12930*/  SHF.L.W.U32.HI R48, R77.reuse, 0x1e, R54.reuse ;  /* 0x0000001e4d307819 */ /* 0x140fe40000010e36 */
[----:B------:R-:W-:Y:S02]  /*12940*/  SHF.L.W.U32.HI R27, R77, 0x19, R54 ;  /* 0x000000194d1b7819 */ /* 0x000fe40000010e36 */
[----:B------:R-:W-:Y:S02]  /*12950*/  LOP3.LUT R79, R71, R69, R74, 0xb8, !PT ;  /* 0x00000045474f7212 */ /* 0x000fe400078eb84a */
[----:B------:R-:W-:Y:S02]  /*12960*/  IADD3 R56, P0, P1, R67, R82, R56 ;  /* 0x0000005243387210 */ /* 0x000fe4000791e038 */
[----:B------:R-:W-:-:S02]  /*12970*/  LOP3.LUT R43, R75, R43, R50, 0x96, !PT ;  /* 0x0000002b4b2b7212 */ /* 0x000fc400078e9632 */
[----:B------:R-:W-:Y:S02]  /*12980*/  LOP3.LUT R81, R27, R3, R48, 0x96, !PT ;  /* 0x000000031b517212 */ /* 0x000fe400078e9630 */
[----:B------:R-:W-:Y:S02]  /*12990*/  IADD3 R67, P2, P3, R78, R79, R68 ;  /* 0x0000004f4e437210 */ /* 0x000fe40007b5e044 */
        /* <DEDUP_REMOVED lines=8> */
[C-C-:B------:R-:W-:Y:S02]  /*12a20*/  SHF.L.W.U32.HI R50, R34.reuse, 0x1f, R23.reuse ;  /* 0x0000001f22327819 */ /* 0x140fe40000010e17 */
[----:B------:R-:W-:-:S02]  /*12a30*/  SHF.L.W.U32.HI R27, R34, 0x18, R23 ;  /* 0x00000018221b7819 */ /* 0x000fc40000010e17 */
[----:B------:R-:W-:Y:S02]  /*12a40*/  SHF.R.U64 R78, R34, 0x7, R23 ;  /* 0x00000007224e7819 */ /* 0x000fe40000001217 */
[----:B------:R-:W-:Y:S02]  /*12a50*/  IADD3.X R66, PT, PT, R23, UR5, R66, P0, P1 ;  /* 0x0000000517427c10 */ /* 0x000fe400087e2442 */
[----:B------:R-:W-:Y:S02]  /*12a60*/  LOP3.LUT R84, R79, R3, R48, 0x96, !PT ;  /* 0x000000034f547212 */ /* 0x000fe400078e9630 */
[----:B------:R-:W-:Y:S02]  /*12a70*/  LOP3.LUT R50, R78, R50, R27, 0x96, !PT ;  /* 0x000000324e327212 */ /* 0x000fe400078e961b */
[C-C-:B------:R-:W-:Y:S02]  /*12a80*/  SHF.L.W.U32.HI R43, R8.reuse, 0x1f, R15.reuse ;  /* 0x0000001f082b7819 */ /* 0x140fe40000010e0f */
[----:B------:R-:W-:-:S02]  /*12a90*/  SHF.L.W.U32.HI R82, R8, 0x18, R15 ;  /* 0x0000001808527819 */ /* 0x000fc40000010e0f */
[----:B------:R-:W-:Y:S02]  /*12aa0*/  SHF.R.U64 R65, R8, 0x7, R15 ;  /* 0x0000000708417819 */ /* 0x000fe4000000120f */
[----:B------:R-:W-:Y:S02]  /*12ab0*/  IADD3 R68, P0, PT, R67, R56, RZ ;  /* 0x0000003843447210 */ /* 0x000fe40007f1e0ff */
[C-C-:B------:R-:W-:Y:S02]  /*12ac0*/  SHF.L.W.U32.HI R27, R23.reuse, 0x1f, R34.reuse ;  /* 0x0000001f171b7819 */ /* 0x140fe40000010e22 */
[----:B------:R-:W-:Y:S02]  /*12ad0*/  SHF.L.W.U32.HI R48, R23, 0x18, R34 ;  /* 0x0000001817307819 */ /* 0x000fe40000010e22 */
[----:B------:R-:W-:Y:S02]  /*12ae0*/  SHF.R.U32.HI R81, RZ, 0x7, R23 ;  /* 0x00000007ff517819 */ /* 0x000fe40000011617 */
[----:B------:R-:W-:-:S02]  /*12af0*/  SHF.L.W.U32.HI R3, R15, 0x1f, R8 ;  /* 0x0000001f0f037819 */ /* 0x000fc40000010e08 */
[----:B------:R-:W-:Y:S02]  /*12b00*/  SHF.L.W.U32.HI R78, R15, 0x18, R8 ;  /* 0x000000180f4e7819 */ /* 0x000fe40000010e08 */
[----:B------:R-:W-:Y:S02]  /*12b10*/  SHF.R.U32.HI R79, RZ, 0x7, R15 ;  /* 0x00000007ff4f7819 */ /* 0x000fe4000001160f */
[----:B------:R-:W-:Y:S01]  /*12b20*/  LOP3.LUT R43, R65, R43, R82, 0x96, !PT ;  /* 0x0000002b412b7212 */ /* 0x000fe200078e9652 */
[----:B------:R-:W-:Y:S01]  /*12b30*/  IMAD.X R65, R66, 0x1, R75, P0 ;  /* 0x0000000142417824 */ /* 0x000fe200000e064b */
[----:B------:R-:W-:Y:S02]  /*12b40*/  LOP3.LUT R27, R81, R27, R48, 0x96, !PT ;  /* 0x0000001b511b7212 */ /* 0x000fe400078e9630 */
[----:B------:R-:W-:Y:S02]  /*12b50*/  LOP3.LUT R48, R79, R3, R78, 0x96, !PT ;  /* 0x000000034f307212 */ /* 0x000fe400078e964e */
[----:B------:R-:W-:-:S02]  /*12b60*/  IADD3 R3, P1, PT, R47, R86, RZ ;  /* 0x000000562f037210 */ /* 0x000fc40007f3e0ff */
[----:B------:R-:W-:Y:S02]  /*12b70*/  IADD3 R37, P0, PT, R37, R4, RZ ;  /* 0x0000000425257210 */ /* 0x000fe40007f1e0ff */
[C-C-:B------:R-:W-:Y:S02]  /*12b80*/  SHF.L.W.U32.HI R78, R68.reuse, 0x12, R65.reuse ;  /* 0x00000012444e7819 */ /* 0x140fe40000010e41 */
[----:B------:R-:W-:Y:S02]  /*12b90*/  SHF.L.W.U32.HI R79, R68, 0xe, R65 ;  /* 0x0000000e444f7819 */ /* 0x000fe40000010e41 */
[----:B------:R-:W-:Y:S01]  /*12ba0*/  SHF.L.W.U32.HI R81, R65, 0x17, R68 ;  /* 0x0000001741517819 */ /* 0x000fe20000010e44 */
[----:B------:R-:W-:Y:S01]  /*12bb0*/  IMAD.X R4, R51, 0x1, R84, P1 ;  /* 0x0000000133047824 */ /* 0x000fe200008e0654 */
[----:B------:R-:W-:Y:S01]  /*12bc0*/  IADD3 R47, P4, P5, R37, R18, R5 ;  /* 0x00000012252f7210 */ /* 0x000fe20007d9e005 */
        /* <DEDUP_REMOVED lines=9> */
[----:B------:R-:W-:Y:S02]  /*12c60*/  IADD3 R42, P0, P1, R3, R42, R11 ;  /* 0x0000002a032a7210 */ /* 0x000fe4000791e00b */
        /* <DEDUP_REMOVED lines=29> */
[----:B------:R-:W-:-:S02]  /*12e40*/  SHF.L.W.U32.HI R73, R79, 0x19, R78 ;  /* 0x000000194f497819 */ /* 0x000fc40000010e4e */
[----:B------:R-:W-:Y:S02]  /*12e50*/  SHF.L.W.U32.HI R11, R36, 0xd, R37 ;  /* 0x0000000d240b7819 */ /* 0x000fe40000010e25 */
[--C-:B------:R-:W-:Y:S02]  /*12e60*/  SHF.L.W.U32.HI R6, R37, 0x3, R36.reuse ;  /* 0x0000000325067819 */ /* 0x100fe40000010e24 */
[----:B------:R-:W-:Y:S02]  /*12e70*/  SHF.R.U32.HI R83, RZ, 0x6, R36 ;  /* 0x00000006ff537819 */ /* 0x000fe40000011624 */
[C-C-:B------:R-:W-:Y:S02]  /*12e80*/  SHF.L.W.U32.HI R18, R3.reuse, 0xd, R4.reuse ;  /* 0x0000000d03127819 */ /* 0x140fe40000010e04 */
[----:B------:R-:W-:Y:S02]  /*12e90*/  SHF.L.W.U32.HI R35, R4, 0x3, R3 ;  /* 0x0000000304237819 */ /* 0x000fe40000010e03 */
[----:B------:R-:W-:-:S02]  /*12ea0*/  SHF.R.U64 R84, R3, 0x6, R4 ;  /* 0x0000000603547819 */ /* 0x000fc40000001204 */
        /* <DEDUP_REMOVED lines=26> */
[C-C-:B------:R-:W-:Y:S02]  /*13050*/  SHF.L.W.U32.HI R35, R3.reuse, 0x3, R4.reuse ;  /* 0x0000000303237819 */ /* 0x140fe40000010e04 */
[--C-:B------:R-:W-:Y:S02]  /*13060*/  SHF.R.U32.HI R86, RZ, 0x6, R4.reuse ;  /* 0x00000006ff567819 */ /* 0x100fe40000011604 */
[----:B------:R-:W-:Y:S02]  /*13070*/  IADD3.X R60, PT, PT, R36, UR5, R81, P0, P1 ;  /* 0x00000005243c7c10 */ /* 0x000fe400087e2451 */
[----:B------:R-:W-:-:S02]  /*13080*/  SHF.L.W.U32.HI R54, R3, 0x1f, R4 ;  /* 0x0000001f03367819 */ /* 0x000fc40000010e04 */
[C-C-:B------:R-:W-:Y:S02]  /*13090*/  SHF.L.W.U32.HI R61, R3.reuse, 0x18, R4.reuse ;  /* 0x00000018033d7819 */ /* 0x140fe40000010e04 */
[----:B------:R-:W-:Y:S02]  /*130a0*/  SHF.R.U64 R80, R3, 0x7, R4 ;  /* 0x0000000703507819 */ /* 0x000fe40000001204 */
[----:B------:R-:W-:Y:S02]  /*130b0*/  IADD3 R70, P0, PT, R63, R73, RZ ;  /* 0x000000493f467210 */ /* 0x000fe40007f1e0ff */
[----:B------:R-:W-:Y:S02]  /*130c0*/  LOP3.LUT R86, R86, R6, R35, 0x96, !PT ;  /* 0x0000000656567212 */ /* 0x000fe400078e9623 */
[C-C-:B------:R-:W-:Y:S02]  /*130d0*/  SHF.L.W.U32.HI R18, R36.reuse, 0x1f, R37.reuse ;  /* 0x0000001f24127819 */ /* 0x140fe40000010e25 */
[----:B------:R-:W-:-:S02]  /*130e0*/  SHF.L.W.U32.HI R35, R36, 0x18, R37 ;  /* 0x0000001824237819 */ /* 0x000fc40000010e25 */
[----:B------:R-:W-:Y:S02]  /*130f0*/  SHF.R.U32.HI R82, RZ, 0x7, R36 ;  /* 0x00000007ff527819 */ /* 0x000fe40000011624 */
[----:B------:R-:W-:Y:S01]  /*13100*/  LOP3.LUT R54, R80, R54, R61, 0x96, !PT ;  /* 0x0000003650367212 */ /* 0x000fe200078e963d */
[----:B------:R-:W-:Y:S01]  /*13110*/  IMAD.X R61, R60, 0x1, R74, P0 ;  /* 0x000000013c3d7824 */ /* 0x000fe200000e064a */
[C-C-:B------:R-:W-:Y:S02]  /*13120*/  SHF.L.W.U32.HI R6, R4.reuse, 0x1f, R3.reuse ;  /* 0x0000001f04067819 */ /* 0x140fe40000010e03 */
[----:B------:R-:W-:Y:S02]  /*13130*/  SHF.L.W.U32.HI R77, R4, 0x18, R3 ;  /* 0x00000018044d7819 */ /* 0x000fe40000010e03 */
[----:B------:R-:W-:Y:S02]  /*13140*/  SHF.R.U32.HI R81, RZ, 0x7, R4 ;  /* 0x00000007ff517819 */ /* 0x000fe40000011604 */
[----:B------:R-:W-:-:S02]  /*13150*/  IADD3 R46, P0, PT, R46, R5, RZ ;  /* 0x000000052e2e7210 */ /* 0x000fc40007f1e0ff */
[----:B------:R-:W-:Y:S02]  /*13160*/  LOP3.LUT R18, R82, R18, R35, 0x96, !PT ;  /* 0x0000001252127212 */ /* 0x000fe400078e9623 */
        /* <DEDUP_REMOVED lines=39> */
[C-C-:B------:R-:W-:Y:S02]  /*133e0*/  SHF.R.U64 R39, R46.reuse, 0x6, R11.reuse ;  /* 0x000000062e277819 */ /* 0x140fe4000000120b */
[----:B------:R-:W-:-:S02]  /*133f0*/  SHF.L.W.U32.HI R17, R46, 0x3, R11 ;  /* 0x000000032e117819 */ /* 0x000fc40000010e0b */
[----:B------:R-:W-:Y:S02]  /*13400*/  LOP3.LUT R9, R39, R9, R10, 0x96, !PT ;  /* 0x0000000927097212 */ /* 0x000fe400078e960a */
[----:B------:R-:W-:Y:S02]  /*13410*/  SHF.L.W.U32.HI R10, R11, 0xd, R46 ;  /* 0x0000000d0b0a7819 */ /* 0x000fe40000010e2e */
        /* <DEDUP_REMOVED lines=27> */
[----:B------:R-:W-:-:S02]  /*135d0*/  LOP3.LUT R68, R62, R64, R61, 0xb8, !PT ;  /* 0x000000403e447212 */ /* 0x000fc400078eb83d */
[----:B------:R-:W-:Y:S02]  /*135e0*/  IADD3.X R75, PT, PT, R66, R78, R75, P0, P1 ;  /* 0x0000004e424b7210 */ /* 0x000fe400007e244b */
[C-C-:B------:R-:W-:Y:S02]  /*135f0*/  SHF.L.W.U32.HI R30, R46.reuse, 0x1f, R11.reuse ;  /* 0x0000001f2e1e7819 */ /* 0x140fe40000010e0b */
[C-C-:B------:R-:W-:Y:S02]  /*13600*/  SHF.L.W.U32.HI R39, R46.reuse, 0x18, R11.reuse ;  /* 0x000000182e277819 */ /* 0x140fe40000010e0b */
[----:B------:R-:W-:Y:S02]  /*13610*/  SHF.R.U64 R81, R46, 0x7, R11 ;  /* 0x000000072e517819 */ /* 0x000fe4000000120b */
[----:B------:R-:W-:Y:S02]  /*13620*/  IADD3.X R66, PT, PT, R72, R68, R65, P2, P3 ;  /* 0x0000004448427210 */ /* 0x000fe400017e6441 */
[----:B0-----:R-:W-:-:S02]  /*13630*/  IADD3 R67, P0, P1, R46, UR4, R67 ;  /* 0x000000042e437c10 */ /* 0x001fc4000f91e043 */
[----:B------:R-:W-:Y:S02]  /*13640*/  SHF.L.W.U32.HI R16, R6, 0xd, R5 ;  /* 0x0000000d06107819 */ /* 0x000fe40000010e05 */
[--C-:B------:R-:W-:Y:S02]  /*13650*/  SHF.L.W.U32.HI R17, R5, 0x3, R6.reuse ;  /* 0x0000000305117819 */ /* 0x100fe40000010e06 */
[----:B------:R-:W-:Y:S02]  /*13660*/  SHF.R.U32.HI R84, RZ, 0x6, R6 ;  /* 0x00000006ff547819 */ /* 0x000fe40000011606 */
[----:B------:R-:W-:Y:S02]  /*13670*/  LOP3.LUT R30, R81, R30, R39, 0x96, !PT ;  /* 0x0000001e511e7212 */ /* 0x000fe400078e9627 */
        /* <DEDUP_REMOVED lines=14> */
[----:B------:R-:W-:-:S02]  /*13760*/  LOP3.LUT R17, R82, R17, R16, 0x96, !PT ;  /* 0x0000001152117212 */ /* 0x000fc400078e9610 */
[----:B------:R-:W-:Y:S02]  /*13770*/  LOP3.LUT R16, R81, R72, R79, 0x96, !PT ;  /* 0x0000004851107212 */ /* 0x000fe400078e964f */
[----:B------:R-:W-:Y:S02]  /*13780*/  IADD3 R40, P0, PT, R40, R9, RZ ;  /* 0x0000000928287210 */ /* 0x000fe40007f1e0ff */
[C-C-:B------:R-:W-:Y:S02]  /*13790*/  SHF.L.W.U32.HI R72, R68.reuse, 0x12, R65.reuse ;  /* 0x0000001244487819 */ /* 0x140fe40000010e41 */
[----:B------:R-:W-:Y:S02]  /*137a0*/  SHF.L.W.U32.HI R79, R68, 0xe, R65 ;  /* 0x0000000e444f7819 */ /* 0x000fe40000010e41 */
[----:B------:R-:W-:Y:S02]  /*137b0*/  SHF.L.W.U32.HI R78, R65, 0x17, R68 ;  /* 0x00000017414e7819 */ /* 0x000fe40000010e44 */
[----:B------:R-:W-:Y:S01]  /*137c0*/  IADD3 R9, P1, PT, R52, R85, RZ ;  /* 0x0000005534097210 */ /* 0x000fe20007f3e0ff */
[----:B------:R-:W-:Y:S01]  /*137d0*/  IMAD.X R29, R29, 0x1, R10, P0 ;  /* 0x000000011d1d7824 */ /* 0x000fe200000e060a */
[----:B------:R-:W-:-:S02]  /*137e0*/  LOP3.LUT R81, R78, R72, R79, 0x96, !PT ;  /* 0x000000484e517212 */ /* 0x000fc400078e964f */
[----:B------:R-:W-:Y:S01]  /*137f0*/  SHF.L.W.U32.HI R72, R65, 0x12, R68 ;  /* 0x0000001241487819 */ /* 0x000fe20000010e44 */
[----:B------:R-:W-:Y:S01]  /*13800*/  IMAD.X R10, R53, 0x1, R84, P1 ;  /* 0x00000001350a7824 */ /* 0x000fe200008e0654 */
[----:B------:R-:W-:Y:S02]  /*13810*/  SHF.L.W.U32.HI R79, R65, 0xe, R68 ;  /* 0x0000000e414f7819 */ /* 0x000fe40000010e44 */
[----:B------:R-:W-:Y:S02]  /*13820*/  SHF.L.W.U32.HI R78, R68, 0x17, R65 ;  /* 0x00000017444e7819 */ /* 0x000fe40000010e41 */
[----:B------:R-:W-:Y:S02]  /*13830*/  IADD3 R52, P4, P5, R40, R38, R7 ;  /* 0x0000002628347210 */ /* 0x000fe40007d9e007 */
[----:B------:R-:W-:Y:S02]  /*13840*/  LOP3.LUT R82, R70, R68, R69, 0xb8, !PT ;  /* 0x0000004446527212 */ /* 0x000fe400078eb845 */
[----:B------:R-:W-:-:S02]  /*13850*/  SHF.L.W.U32.HI R7, R76, 0x4, R75 ;  /* 0x000000044c077819 */ /* 0x000fc40000010e4b */
[C-C-:B------:R-:W-:Y:S02]  /*13860*/  SHF.L.W.U32.HI R38, R75.reuse, 0x1e, R76.reuse ;  /* 0x0000001e4b267819 */ /* 0x140fe40000010e4c */
[----:B------:R-:W-:Y:S02]  /*13870*/  SHF.L.W.U32.HI R53, R75, 0x19, R76 ;  /* 0x000000194b357819 */ /* 0x000fe40000010e4c */
[----:B------:R-:W-:Y:S02]  /*13880*/  LOP3.LUT R78, R78, R72, R79, 0x96, !PT ;  /* 0x000000484e4e7212 */ /* 0x000fe400078e964f */
[----:B------:R-:W-:Y:S02]  /*13890*/  IADD3 R72, P2, P3, R81, R82, R71 ;  /* 0x0000005251487210 */ /* 0x000fe40007b5e047 */
[----:B------:R-:W-:Y:S02]  /*138a0*/  IADD3 R41, P0, P1, R9, R41, R26 ;  /* 0x0000002909297210 */ /* 0x000fe4000791e01a */
[----:B------:R-:W-:-:S02]  /*138b0*/  LOP3.LUT R83, R53, R7, R38, 0x96, !PT ;  /* 0x0000000735537212 */ /* 0x000fc400078e9626 */
[--C-:B------:R-:W-:Y:S02]  /*138c0*/  LOP3.LUT R82, R77, R73, R76.reuse, 0xe8, !PT ;  /* 0x000000494d527212 */ /* 0x100fe400078ee84c */
[----:B------:R-:W-:Y:S02]  /*138d0*/  SHF.L.W.U32.HI R7, R75, 0x4, R76 ;  /* 0x000000044b077819 */ /* 0x000fe40000010e4c */
[C-C-:B------:R-:W-:Y:S02]  /*138e0*/  SHF.L.W.U32.HI R26, R76.reuse, 0x1e, R75.reuse ;  /* 0x0000001e4c1a7819 */ /* 0x140fe40000010e4b */
[----:B------:R-:W-:Y:S02]  /*138f0*/  SHF.L.W.U32.HI R38, R76, 0x19, R75 ;  /* 0x000000194c267819 */ /* 0x000fe40000010e4b */
[----:B------:R-:W-:Y:S02]  /*13900*/  LOP3.LUT R71, R61, R65, R64, 0xb8, !PT ;  /* 0x000000413d477212 */ /* 0x000fe400078eb840 */
[----:B------:R-:W-:-:S02]  /*13910*/  IADD3.X R53, PT, PT, R29, R19, R12, P4, P5 ;  /* 0x000000131d357210 */ /* 0x000fc400027ea40c */
[----:B------:R-:W-:Y:S02]  /*13920*/  IADD3 R19, P4, P5, R51, R83, R82 ;  /* 0x0000005333137210 */ /* 0x000fe40007d9e052 */
[----:B------:R-:W-:Y:S02]  /*13930*/  LOP3.LUT R26, R38, R7, R26, 0x96, !PT ;  /* 0x00000007261a7212 */ /* 0x000fe400078e961a */
        /* <DEDUP_REMOVED lines=9> */
[----:B------:R-:W-:Y:S02]  /*139d0*/  SHF.L.W.U32.HI R7, R29, 0x3, R40 ;  /* 0x000000031d077819 */ /* 0x000fe40000010e28 */
[----:B------:R-:W-:Y:S01]  /*139e0*/  SHF.R.U64 R38, R40, 0x6, R29 ;  /* 0x0000000628267819 */ /* 0x000fe2000000121d */
[----:B------:R-:W-:Y:S01]  /*139f0*/  IMAD.X R72, R59, 0x1, R82, P0 ;  /* 0x000000013b487824 */ /* 0x000fe200000e0652 */
        /* <DEDUP_REMOVED lines=26> */
[----:B------:R-:W-:Y:S02]  /*13ba0*/  IADD3 R73, P0, P1, R63, R83, R84 ;  /* 0x000000533f497210 */ /* 0x000fe4000791e054 */
[----:B------:R-:W-:Y:S02]  /*13bb0*/  LOP3.LUT R51, R74, R38, R51, 0x96, !PT ;  /* 0x000000264a337212 */ /* 0x000fe400078e9633 */
        /* <DEDUP_REMOVED lines=65> */
[C-C-:B------:R-:W-:Y:S02]  /*13fd0*/  SHF.L.W.U32.HI R13, R33.reuse, 0xd, R32.reuse ;  /* 0x0000000d210d7819 */ /* 0x140fe40000010e20 */
[----:B------:R-:W-:Y:S01]  /*13fe0*/  SHF.L.W.U32.HI R14, R32, 0x3, R33 ;  /* 0x00000003200e7819 */ /* 0x000fe20000010e21 */
        /* <DEDUP_REMOVED lines=15> */
[----:B------:R-:W-:Y:S02]  /*140e0*/  LOP3.LUT R77, R83, R77, R14, 0x96, !PT ;  /* 0x0000004d534d7212 */ /* 0x000fe400078e960e */
[----:B------:R-:W-:Y:S02]  /*140f0*/  LOP3.LUT R80, R80, R76, R81, 0x96, !PT ;  /* 0x0000004c50507212 */ /* 0x000fe400078e9651 */
[----:B------:R-:W-:Y:S02]  /*14100*/  LOP3.LUT R84, R84, R23, R34, 0x96, !PT ;  /* 0x0000001754547212 */ /* 0x000fe400078e9622 */
[----:B------:R-:W-:Y:S02]  /*14110*/  LOP3.LUT R83, R75, R27, R50, 0x96, !PT ;  /* 0x0000001b4b537212 */ /* 0x000fe400078e9632 */
[--C-:B------:R-:W-:Y:S02]  /*14120*/  LOP3.LUT R76, R73, R19, R78.reuse, 0xe8, !PT ;  /* 0x00000013494c7212 */ /* 0x100fe400078ee84e */
        /* <DEDUP_REMOVED lines=26> */
[C-C-:B------:R-:W-:Y:S01]  /*142d0*/  SHF.L.W.U32.HI R50, R7.reuse, 0x1f, R12.reuse ;  /* 0x0000001f07327819 */ /* 0x140fe20000010e0c */
[----:B------:R-:W-:Y:S01]  /*142e0*/  IMAD.X R65, R66, 0x1, R75, P0 ;  /* 0x0000000142417824 */ /* 0x000fe200000e064b */
[C-C-:B------:R-:W-:Y:S02]  /*142f0*/  SHF.L.W.U32.HI R19, R7.reuse, 0x18, R12.reuse ;  /* 0x0000001807137819 */ /* 0x140fe40000010e0c */
[----:B------:R-:W-:Y:S02]  /*14300*/  SHF.R.U64 R81, R7, 0x7, R12 ;  /* 0x0000000707517819 */ /* 0x000fe4000000120c */
[C-C-:B------:R-:W-:Y:S02]  /*14310*/  SHF.L.W.U32.HI R23, R12.reuse, 0x1f, R7.reuse ;  /* 0x0000001f0c177819 */ /* 0x140fe40000010e07 */
[----:B------:R-:W-:-:S02]  /*14320*/  SHF.L.W.U32.HI R80, R12, 0x18, R7 ;  /* 0x000000180c507819 */ /* 0x000fc40000010e07 */
[----:B------:R-:W-:Y:S02]  /*14330*/  SHF.R.U32.HI R82, RZ, 0x7, R12 ;  /* 0x00000007ff527819 */ /* 0x000fe4000001160c */
[----:B------:R-:W-:Y:S02]  /*14340*/  LOP3.LUT R50, R81, R50, R19, 0x96, !PT ;  /* 0x0000003251327212 */ /* 0x000fe400078e9613 */
[----:B------:R-:W-:Y:S02]  /*14350*/  LOP3.LUT R23, R82, R23, R80, 0x96, !PT ;  /* 0x0000001752177212 */ /* 0x000fe400078e9650 */
[----:B------:R-:W-:Y:S02]  /*14360*/  IADD3 R19, P0, PT, R42, R13, RZ ;  /* 0x0000000d2a137210 */ /* 0x000fe40007f1e0ff */
[C-C-:B------:R-:W-:Y:S02]  /*14370*/  SHF.L.W.U32.HI R27, R32.reuse, 0x1f, R33.reuse ;  /* 0x0000001f201b7819 */ /* 0x140fe40000010e21 */
[----:B------:R-:W-:-:S02]  /*14380*/  SHF.L.W.U32.HI R14, R32, 0x18, R33 ;  /* 0x00000018200e7819 */ /* 0x000fc40000010e21 */
[----:B------:R-:W-:Y:S02]  /*14390*/  SHF.R.U32.HI R83, RZ, 0x7, R32 ;  /* 0x00000007ff537819 */ /* 0x000fe40000011620 */
        /* <DEDUP_REMOVED lines=36> */
[----:B------:R-:W-:Y:S02]  /*145e0*/  SHF.L.W.U32.HI R15, R19, 0xd, R24 ;  /* 0x0000000d130f7819 */ /* 0x000fe40000010e18 */
[----:B------:R-:W-:Y:S01]  /*145f0*/  SHF.L.W.U32.HI R8, R24, 0x3, R19 ;  /* 0x0000000318087819 */ /* 0x000fe20000010e13 */
[----:B------:R-:W-:Y:S01]  /*14600*/  IMAD.X R72, R59, 0x1, R42, P0 ;  /* 0x000000013b487824 */ /* 0x000fe200000e062a */
[----:B------:R-:W-:-:S02]  /*14610*/  SHF.R.U64 R45, R19, 0x6, R24 ;  /* 0x00000006132d7819 */ /* 0x000fc40000001218 */
[----:B------:R-:W-:Y:S02]  /*14620*/  SHF.L.W.U32.HI R80, R24, 0xd, R19 ;  /* 0x0000000d18507819 */ /* 0x000fe40000010e13 */
[----:B------:R-:W-:Y:S02]  /*14630*/  LOP3.LUT R15, R45, R15, R8, 0x96, !PT ;  /* 0x0000000f2d0f7212 */ /* 0x000fe400078e9608 */
[--C-:B------:R-:W-:Y:S02]  /*14640*/  SHF.L.W.U32.HI R37, R19, 0x3, R24.reuse ;  /* 0x0000000313257819 */ /* 0x100fe40000010e18 */
[----:B------:R-:W-:Y:S02]  /*14650*/  SHF.R.U32.HI R83, RZ, 0x6, R24 ;  /* 0x00000006ff537819 */ /* 0x000fe40000011618 */
[----:B------:R-:W-:Y:S02]  /*14660*/  SHF.L.W.U32.HI R8, R13, 0xd, R14 ;  /* 0x0000000d0d087819 */ /* 0x000fe40000010e0e */
[----:B------:R-:W-:-:S02]  /*14670*/  SHF.L.W.U32.HI R45, R14, 0x3, R13 ;  /* 0x000000030e2d7819 */ /* 0x000fc40000010e0d */
[----:B------:R-:W-:Y:S02]  /*14680*/  SHF.R.U64 R85, R13, 0x6, R14 ;  /* 0x000000060d557819 */ /* 0x000fe4000000120e */
        /* <DEDUP_REMOVED lines=21> */
[C-C-:B------:R-:W-:Y:S02]  /*147e0*/  SHF.L.W.U32.HI R18, R19.reuse, 0x1f, R24.reuse ;  /* 0x0000001f13127819 */ /* 0x140fe40000010e18 */
[----:B------:R-:W-:-:S02]  /*147f0*/  SHF.L.W.U32.HI R45, R19, 0x18, R24 ;  /* 0x00000018132d7819 */ /* 0x000fc40000010e18 */
[----:B------:R-:W-:Y:S02]  /*14800*/  SHF.R.U64 R74, R19, 0x7, R24 ;  /* 0x00000007134a7819 */ /* 0x000fe40000001218 */
[----:B------:R-:W-:Y:S02]  /*14810*/  LOP3.LUT R79, R75, R79, R42, 0xe8, !PT ;  /* 0x0000004f4b4f7212 */ /* 0x000fe400078ee82a */
[----:B------:R-:W-:Y:S02]  /*14820*/  IADD3 R70, P2, P3, R82, R81, R70 ;  /* 0x0000005152467210 */ /* 0x000fe40007b5e046 */
[----:B------:R-:W-:Y:S02]  /*14830*/  LOP3.LUT R36, R64, R72, R65, 0xb8, !PT ;  /* 0x0000004840247212 */ /* 0x000fe400078eb841 */
[----:B------:R-:W-:Y:S02]  /*14840*/  LOP3.LUT R18, R74, R18, R45, 0x96, !PT ;  /* 0x000000124a127212 */ /* 0x000fe400078e962d */
[----:B------:R-:W-:-:S02]  /*14850*/  IADD3.X R74, PT, PT, R60, R83, R79, P0, P1 ;  /* 0x000000533c4a7210 */ /* 0x000fc400007e244f */
[----:B------:R-:W-:Y:S02]  /*14860*/  IADD3.X R79, PT, PT, R63, R36, R61, P2, P3 ;  /* 0x000000243f4f7210 */ /* 0x000fe400017e643d */
[----:B0-----:R-:W-:Y:S02]  /*14870*/  IADD3 R63, P0, P1, R19, UR4, R70 ;  /* 0x00000004133f7c10 */ /* 0x001fe4000f91e046 */
[----:B------:R-:W-:Y:S02]  /*14880*/  SHF.L.W.U32.HI R8, R14, 0xd, R13 ;  /* 0x0000000d0e087819 */ /* 0x000fe40000010e0d */
[----:B------:R-:W-:Y:S02]  /*14890*/  IADD3.X R60, PT, PT, R24, UR5, R79, P0, P1 ;  /* 0x00000005183c7c10 */ /* 0x000fe400087e244f */
[--C-:B------:R-:W-:Y:S02]  /*148a0*/  SHF.L.W.U32.HI R37, R13, 0x3, R14.reuse ;  /* 0x000000030d257819 */ /* 0x100fe40000010e0e */
[----:B------:R-:W-:-:S02]  /*148b0*/  SHF.R.U32.HI R84, RZ, 0x6, R14 ;  /* 0x00000006ff547819 */ /* 0x000fc4000001160e */
        /* <DEDUP_REMOVED lines=10> */
[C-C-:B------:R-:W-:Y:S02]  /*14960*/  SHF.L.W.U32.HI R45, R24.reuse, 0x1f, R19.reuse ;  /* 0x0000001f182d7819 */ /* 0x140fe40000010e13 */
[----:B------:R-:W-:Y:S02]  /*14970*/  SHF.L.W.U32.HI R8, R24, 0x18, R19 ;  /* 0x0000001818087819 */ /* 0x000fe40000010e13 */
[----:B------:R-:W-:Y:S02]  /*14980*/  SHF.R.U32.HI R82, RZ, 0x7, R24 ;  /* 0x00000007ff527819 */ /* 0x000fe40000011618 */
[----:B------:R-:W-:-:S02]  /*14990*/  LOP3.LUT R37, R79, R37, R78, 0x96, !PT ;  /* 0x000000254f257212 */ /* 0x000fc400078e964e */
[----:B------:R-:W-:Y:S02]  /*149a0*/  IADD3 R44, P0, PT, R44, R15, RZ ;  /* 0x0000000f2c2c7210 */ /* 0x000fe40007f1e0ff */
[----:B------:R-:W-:Y:S02]  /*149b0*/  LOP3.LUT R45, R82, R45, R8, 0x96, !PT ;  /* 0x0000002d522d7212 */ /* 0x000fe400078e9608 */
        /* <DEDUP_REMOVED lines=19> */
[----:B------:R-:W-:Y:S02]  /*14af0*/  LOP3.LUT R69, R65, R61, R72, 0xb8, !PT ;  /* 0x0000003d41457212 */ /* 0x000fe400078eb848 */
[--C-:B------:R-:W-:Y:S02]  /*14b00*/  SHF.L.W.U32.HI R3, R74, 0x4, R73.reuse ;  /* 0x000000044a037819 */ /* 0x100fe40000010e49 */
[C-C-:B------:R-:W-:Y:S02]  /*14b10*/  SHF.L.W.U32.HI R30, R73.reuse, 0x1e, R74.reuse ;  /* 0x0000001e491e7819 */ /* 0x140fe40000010e4a */
[----:B------:R-:W-:Y:S02]  /*14b20*/  SHF.L.W.U32.HI R46, R73, 0x19, R74 ;  /* 0x00000019492e7819 */ /* 0x000fe40000010e4a */
[----:B------:R-:W-:Y:S02]  /*14b30*/  LOP3.LUT R78, R77, R76, R73, 0xe8, !PT ;  /* 0x0000004c4d4e7212 */ /* 0x000fe400078ee849 */
[----:B------:R-:W-:-:S02]  /*14b40*/  IADD3.X R53, PT, PT, R25, R17, R4, P4, P5 ;  /* 0x0000001119357210 */ /* 0x000fc400027ea404 */
[----:B------:R-:W-:Y:S02]  /*14b50*/  IADD3.X R17, PT, PT, R79, R69, R64, P2, P3 ;  /* 0x000000454f117210 */ /* 0x000fe400017e6440 */
[----:B------:R-:W-:Y:S02]  /*14b60*/  LOP3.LUT R30, R46, R3, R30, 0x96, !PT ;  /* 0x000000032e1e7212 */ /* 0x000fe400078e961e */
[----:B------:R-:W-:Y:S02]  /*14b70*/  IADD3 R78, P4, P5, R57, R83, R78 ;  /* 0x00000053394e7210 */ /* 0x000fe40007d9e04e */
        /* <DEDUP_REMOVED lines=29> */
[C-C-:B------:R-:W-:Y:S02]  /*14d50*/  SHF.L.W.U32.HI R17, R64.reuse, 0x12, R69.reuse ;  /* 0x0000001240117819 */ /* 0x140fe40000010e45 */
[----:B------:R-:W-:Y:S02]  /*14d60*/  SHF.L.W.U32.HI R46, R64, 0xe, R69 ;  /* 0x0000000e402e7819 */ /* 0x000fe40000010e45 */
[----:B------:R-:W-:Y:S02]  /*14d70*/  SHF.L.W.U32.HI R75, R69, 0x17, R64 ;  /* 0x00000017454b7819 */ /* 0x000fe40000010e40 */
[----:B------:R-:W-:Y:S02]  /*14d80*/  SHF.L.W.U32.HI R3, R79, 0x4, R78 ;  /* 0x000000044f037819 */ /* 0x000fe40000010e4e */
[C-C-:B------:R-:W-:Y:S02]  /*14d90*/  SHF.L.W.U32.HI R30, R78.reuse, 0x1e, R79.reuse ;  /* 0x0000001e4e1e7819 */ /* 0x140fe40000010e4f */
[----:B------:R-:W-:-:S02]  /*14da0*/  SHF.L.W.U32.HI R11, R78, 0x19, R79 ;  /* 0x000000194e0b7819 */ /* 0x000fc40000010e4f */
[----:B------:R-:W-:Y:S02]  /*14db0*/  LOP3.LUT R77, R71, R69, R70, 0xb8, !PT ;  /* 0x00000045474d7212 */ /* 0x000fe400078eb846 */
[----:B------:R-:W-:Y:S02]  /*14dc0*/  IADD3 R76, P0, P1, R67, R83, R76 ;  /* 0x00000053434c7210 */ /* 0x000fe4000791e04c */
[----:B------:R-:W-:Y:S02]  /*14dd0*/  LOP3.LUT R17, R75, R17, R46, 0x96, !PT ;  /* 0x000000114b117212 */ /* 0x000fe400078e962e */
[----:B------:R-:W-:Y:S02]  /*14de0*/  LOP3.LUT R82, R11, R3, R30, 0x96, !PT ;  /* 0x000000030b527212 */ /* 0x000fe400078e961e */
[----:B------:R-:W-:Y:S02]  /*14df0*/  IADD3 R67, P2, P3, R80, R77, R68 ;  /* 0x0000004d50437210 */ /* 0x000fe40007b5e044 */
[----:B------:R-:W-:-:S02]  /*14e00*/  LOP3.LUT R75, R74, R42, R79, 0xe8, !PT ;  /* 0x0000002a4a4b7212 */ /* 0x000fc400078ee84f */
[----:B------:R-:W-:Y:S02]  /*14e10*/  LOP3.LUT R68, R72, R64, R61, 0xb8, !PT ;  /* 0x0000004048447212 */ /* 0x000fe400078eb83d */
[----:B------:R-:W-:Y:S02]  /*14e20*/  IADD3.X R75, PT, PT, R66, R82, R75, P0, P1 ;  /* 0x00000052424b7210 */ /* 0x000fe400007e244b */
[----:B------:R-:W-:Y:S02]  /*14e30*/  IADD3.X R66, PT, PT, R17, R68, R65, P2, P3 ;  /* 0x0000004411427210 */ /* 0x000fe400017e6441 */
[----:B0-----:R-:W-:Y:S02]  /*14e40*/  IADD3 R67, P0, P1, R44, UR4, R67 ;  /* 0x000000042c437c10 */ /* 0x001fe4000f91e043 */
[----:B------:R-:W-:Y:S02]  /*14e50*/  SHF.L.W.U32.HI R3, R15, 0xd, R8 ;  /* 0x0000000d0f037819 */ /* 0x000fe40000010e08 */
[----:B------:R-:W-:-:S02]  /*14e60*/  SHF.L.W.U32.HI R30, R8, 0x3, R15 ;  /* 0x00000003081e7819 */ /* 0x000fc40000010e0f */
[----:B------:R-:W-:Y:S02]  /*14e70*/  SHF.R.U32.HI R86, RZ, 0x6, R15 ;  /* 0x00000006ff567819 */ /* 0x000fe4000001160f */
[C-C-:B------:R-:W-:Y:S02]  /*14e80*/  SHF.L.W.U32.HI R11, R44.reuse, 0x1f, R25.reuse ;  /* 0x0000001f2c0b7819 */ /* 0x140fe40000010e19 */
[C-C-:B------:R-:W-:Y:S02]  /*14e90*/  SHF.L.W.U32.HI R46, R44.reuse, 0x18, R25.reuse ;  /* 0x000000182c2e7819 */ /* 0x140fe40000010e19 */
[----:B------:R-:W-:Y:S02]  /*14ea0*/  SHF.R.U64 R77, R44, 0x7, R25 ;  /* 0x000000072c4d7819 */ /* 0x000fe40000001219 */
[----:B------:R-:W-:Y:S02]  /*14eb0*/  IADD3.X R66, PT, PT, R25, UR5, R66, P0, P1 ;  /* 0x0000000519427c10 */ /* 0x000fe400087e2442 */
[----:B------:R-:W-:-:S02]  /*14ec0*/  SHF.L.W.U32.HI R17, R8, 0x1f, R15 ;  /* 0x0000001f08117819 */ /* 0x000fc40000010e0f */
[C-C-:B------:R-:W-:Y:S02]  /*14ed0*/  SHF.L.W.U32.HI R80, R8.reuse, 0x18, R15.reuse ;  /* 0x0000001808507819 */ /* 0x140fe40000010e0f */
[----:B------:R-:W-:Y:S02]  /*14ee0*/  SHF.R.U64 R65, R8, 0x7, R15 ;  /* 0x0000000708417819 */ /* 0x000fe4000000120f */
[----:B------:R-:W-:Y:S02]  /*14ef0*/  IADD3 R68, P0, PT, R67, R76, RZ ;  /* 0x0000004c43447210 */ /* 0x000fe40007f1e0ff */
[----:B------:R-:W-:Y:S02]  /*14f00*/  LOP3.LUT R86, R86, R3, R30, 0x96, !PT ;  /* 0x0000000356567212 */ /* 0x000fe400078e961e */
[----:B------:R-:W-:Y:S02]  /*14f10*/  LOP3.LUT R42, R77, R11, R46, 0x96, !PT ;  /* 0x0000000b4d2a7212 */ /* 0x000fe400078e962e */
[----:B------:R-:W-:-:S02]  /*14f20*/  SHF.L.W.U32.HI R11, R25, 0x1f, R44 ;  /* 0x0000001f190b7819 */ /* 0x000fc40000010e2c */
[----:B------:R-:W-:Y:S02]  /*14f30*/  SHF.L.W.U32.HI R30, R25, 0x18, R44 ;  /* 0x00000018191e7819 */ /* 0x000fe40000010e2c */
        /* <DEDUP_REMOVED lines=25> */
[----:B------:R-:W-:Y:S02]  /*150d0*/  IADD3 R51, P0, P1, R3, R51, R40 ;  /* 0x0000003303337210 */ /* 0x000fe4000791e028 */
[----:B------:R-:W-:Y:S02]  /*150e0*/  LOP3.LUT R80, R77, R55, R80, 0x96, !PT ;  /* 0x000000374d507212 */ /* 0x000fe400078e9650 */
[----:B------:R-:W-:Y:S02]  /*150f0*/  IADD3 R71, P2, P3, R81, R82, R71 ;  /* 0x0000005251477210 */ /* 0x000fe40007b5e047 */
[----:B------:R-:W-:-:S02]  /*15100*/  LOP3.LUT R47, R61, R65, R64, 0xb8, !PT ;  /* 0x000000413d2f7212 */ /* 0x000fc400078eb840 */
[--C-:B------:R-:W-:Y:S02]  /*15110*/  SHF.L.W.U32.HI R5, R75, 0x4, R76.reuse ;  /* 0x000000044b057819 */ /* 0x100fe40000010e4c */
[C-C-:B------:R-:W-:Y:S02]  /*15120*/  SHF.L.W.U32.HI R38, R76.reuse, 0x1e, R75.reuse ;  /* 0x0000001e4c267819 */ /* 0x140fe40000010e4b */
[----:B------:R-:W-:Y:S02]  /*15130*/  SHF.L.W.U32.HI R40, R76, 0x19, R75 ;  /* 0x000000194c287819 */ /* 0x000fe40000010e4b */
[----:B------:R-:W-:Y:S02]  /*15140*/  LOP3.LUT R77, R78, R73, R76, 0xe8, !PT ;  /* 0x000000494e4d7212 */ /* 0x000fe400078ee84c */
[----:B------:R-:W-:Y:S02]  /*15150*/  IADD3.X R55, PT, PT, R28, R31, R6, P4, P5 ;  /* 0x0000001f1c377210 */ /* 0x000fe400027ea406 */
[----:B------:R-:W-:-:S02]  /*15160*/  IADD3.X R72, PT, PT, R80, R47, R72, P2, P3 ;  /* 0x0000002f50487210 */ /* 0x000fc400017e6448 */
[----:B------:R-:W-:Y:S02]  /*15170*/  LOP3.LUT R38, R40, R5, R38, 0x96, !PT ;  /* 0x0000000528267212 */ /* 0x000fe400078e9626 */
        /* <DEDUP_REMOVED lines=9> */
[C-C-:B------:R-:W-:Y:S02]  /*15210*/  SHF.L.W.U32.HI R5, R28.reuse, 0x3, R41.reuse ;  /* 0x000000031c057819 */ /* 0x140fe40000010e29 */
        /* <DEDUP_REMOVED lines=18> */
[----:B------:R-:W-:Y:S02]  /*15340*/  SHF.L.W.U32.HI R5, R80, 0x4, R77 ;  /* 0x0000000450057819 */ /* 0x000fe40000010e4d */
[C-C-:B------:R-:W-:Y:S02]  /*15350*/  SHF.L.W.U32.HI R38, R77.reuse, 0x1e, R80.reuse ;  /* 0x0000001e4d267819 */ /* 0x140fe40000010e50 */
[----:B------:R-:W-:-:S02]  /*15360*/  SHF.L.W.U32.HI R29, R77, 0x19, R80 ;  /* 0x000000194d1d7819 */ /* 0x000fc40000010e50 */
[----:B------:R-:W-:Y:S02]  /*15370*/  LOP3.LUT R78, R76, R78, R77, 0xe8, !PT ;  /* 0x0000004e4c4e7212 */ /* 0x000fe400078ee84d */
        /* <DEDUP_REMOVED lines=8> */
[C-C-:B------:R-:W-:Y:S02]  /*15400*/  SHF.L.W.U32.HI R31, R41.reuse, 0x1f, R28.reuse ;  /* 0x0000001f291f7819 */ /* 0x140fe40000010e1c */
[C-C-:B------:R-:W-:Y:S02]  /*15410*/  SHF.L.W.U32.HI R40, R41.reuse, 0x18, R28.reuse ;  /* 0x0000001829287819 */ /* 0x140fe40000010e1c */
[----:B------:R-:W-:-:S02]  /*15420*/  SHF.R.U64 R63, R41, 0x7, R28 ;  /* 0x00000007293f7819 */ /* 0x000fc4000000121c */
        /* <DEDUP_REMOVED lines=27> */
[----:B------:R-:W-:Y:S02]  /*155e0*/  IADD3 R43, P0, PT, R43, R6, RZ ;  /* 0x000000062b2b7210 */ /* 0x000fe40007f1e0ff */
[C-C-:B------:R-:W-:Y:S02]  /*155f0*/  SHF.L.W.U32.HI R49, R70.reuse, 0x12, R61.reuse ;  /* 0x0000001246317819 */ /* 0x140fe40000010e3d */
[----:B------:R-:W-:Y:S02]  /*15600*/  SHF.L.W.U32.HI R78, R70, 0xe, R61 ;  /* 0x0000000e464e7819 */ /* 0x000fe40000010e3d */
[C-C-:B------:R-:W-:Y:S01]  /*15610*/  SHF.L.W.U32.HI R79, R61.reuse, 0x17, R70.reuse ;  /* 0x000000173d4f7819 */ /* 0x140fe20000010e46 */
[----:B------:R-:W-:Y:S01]  /*15620*/  IMAD.X R6, R56, 0x1, R83, P1 ;  /* 0x0000000138067824 */ /* 0x000fe200008e0653 */
[----:B------:R-:W-:Y:S01]  /*15630*/  SHF.L.W.U32.HI R56, R61, 0x12, R70 ;  /* 0x000000123d387819 */ /* 0x000fe20000010e46 */
[----:B------:R-:W-:Y:S01]  /*15640*/  IMAD.X R48, R48, 0x1, R47, P0 ;  /* 0x0000000130307824 */ /* 0x000fe200000e062f */
[----:B------:R-:W-:-:S02]  /*15650*/  LOP3.LUT R81, R79, R49, R78, 0x96, !PT ;  /* 0x000000314f517212 */ /* 0x000fc400078e964e */
[----:B------:R-:W-:Y:S02]  /*15660*/  SHF.L.W.U32.HI R79, R61, 0xe, R70 ;  /* 0x0000000e3d4f7819 */ /* 0x000fe40000010e46 */
[----:B------:R-:W-:Y:S02]  /*15670*/  SHF.L.W.U32.HI R78, R70, 0x17, R61 ;  /* 0x00000017464e7819 */ /* 0x000fe40000010e3d */
[----:B------:R-:W-:Y:S02]  /*15680*/  IADD3 R47, P4, P5, R43, R34, R9 ;  /* 0x000000222b2f7210 */ /* 0x000fe40007d9e009 */
[----:B------:R-:W-:Y:S02]  /*15690*/  LOP3.LUT R82, R68, R70, R71, 0xb8, !PT ;  /* 0x0000004644527212 */ /* 0x000fe400078eb847 */
[----:B------:R-:W-:Y:S02]  /*156a0*/  SHF.L.W.U32.HI R9, R73, 0x4, R74 ;  /* 0x0000000449097819 */ /* 0x000fe40000010e4a */
[----:B------:R-:W-:-:S02]  /*156b0*/  SHF.L.W.U32.HI R34, R74, 0x1e, R73 ;  /* 0x0000001e4a227819 */ /* 0x000fc40000010e49 */
[----:B------:R-:W-:Y:S02]  /*156c0*/  SHF.L.W.U32.HI R49, R74, 0x19, R73 ;  /* 0x000000194a317819 */ /* 0x000fe40000010e49 */
[----:B------:R-:W-:Y:S02]  /*156d0*/  LOP3.LUT R79, R78, R56, R79, 0x96, !PT ;  /* 0x000000384e4f7212 */ /* 0x000fe400078e964f */
[----:B------:R-:W-:Y:S02]  /*156e0*/  IADD3 R56, P2, P3, R81, R82, R69 ;  /* 0x0000005251387210 */ /* 0x000fe40007b5e045 */
[----:B------:R-:W-:Y:S02]  /*156f0*/  IADD3 R50, P0, P1, R5, R50, R33 ;  /* 0x0000003205327210 */ /* 0x000fe4000791e021 */
[----:B------:R-:W-:Y:S02]  /*15700*/  LOP3.LUT R83, R49, R9, R34, 0x96, !PT ;  /* 0x0000000931537212 */ /* 0x000fe400078e9622 */
        /* <DEDUP_REMOVED lines=64> */
[----:B------:R-:W-:Y:S01]  /*15b10*/  SHF.L.W.U32.HI R27, R48, 0x1f, R43 ;  /* 0x0000001f301b7819 */ /* 0x000fe20000010e2b */
[----:B------:R-:W-:Y:S01]  /*15b20*/  IMAD.X R65, R66, 0x1, R75, P0 ;  /* 0x0000000142417824 */ /* 0x000fe200000e064b */
[----:B------:R-:W-:Y:S02]  /*15b30*/  SHF.L.W.U32.HI R10, R48, 0x18, R43 ;  /* 0x00000018300a7819 */ /* 0x000fe40000010e2b */
[----:B------:R-:W-:Y:S02]  /*15b40*/  SHF.R.U32.HI R83, RZ, 0x7, R48 ;  /* 0x00000007ff537819 */ /* 0x000fe40000011630 */
        /* <DEDUP_REMOVED lines=15> */
[----:B------:R-:W-:-:S02]  /*15c40*/  IADD3 R33, P4, P5, R54, R18, R7 ;  /* 0x0000001236217210 */ /* 0x000fc40007d9e007 */
[----:B------:R-:W-:Y:S01]  /*15c50*/  LOP3.LUT R81, R80, R52, R77, 0x96, !PT ;  /* 0x0000003450517212 */ /* 0x000fe200078e964d */
[----:B------:R-:W-:Y:S01]  /*15c60*/  IMAD.X R35, R35, 0x1, R82, P0 ;  /* 0x0000000123237824 */ /* 0x000fe200000e0652 */
        /* <DEDUP_REMOVED lines=24> */
[C-C-:B------:R-:W-:Y:S02]  /*15df0*/  SHF.L.W.U32.HI R7, R54.reuse, 0xd, R35.reuse ;  /* 0x0000000d36077819 */ /* 0x140fe40000010e23 */
[----:B------:R-:W-:Y:S02]  /*15e00*/  SHF.L.W.U32.HI R12, R35, 0x3, R54 ;  /* 0x00000003230c7819 */ /* 0x000fe40000010e36 */
[----:B------:R-:W-:Y:S02]  /*15e10*/  SHF.R.U64 R62, R54, 0x6, R35 ;  /* 0x00000006363e7819 */ /* 0x000fe40000001223 */
[----:B------:R-:W-:Y:S01]  /*15e20*/  IADD3.X R59, PT, PT, R6, UR7, R19, P2, P3 ;  /* 0x00000007063b7c10 */ /* 0x000fe200097e6413 */
[----:B------:R-:W0:Y:S01]  /*15e30*/  LDCU.128 UR4, c[0x3][0x59c0] ;  /* 0x00cb3800ff0477ac */ /* 0x000e220008000c00 */
[----:B------:R-:W-:-:S02]  /*15e40*/  IADD3 R71, P0, PT, R53, R77, RZ ;  /* 0x0000004d35477210 */ /* 0x000fc40007f1e0ff */
[----:B------:R-:W-:-:S03]  /*15e50*/  LOP3.LUT R74, R62, R7, R12, 0x96, !PT ;  /* 0x000000073e4a7212 */ /* 0x000fc600078e960c */
[----:B------:R-:W-:Y:S01]  /*15e60*/  IMAD.X R62, R59, 0x1, R24, P0 ;  /* 0x000000013b3e7824 */ /* 0x000fe200000e0618 */
[----:B------:R-:W-:Y:S02]  /*15e70*/  SHF.L.W.U32.HI R7, R35, 0xd, R54 ;  /* 0x0000000d23077819 */ /* 0x000fe40000010e36 */
[--C-:B------:R-:W-:Y:S02]  /*15e80*/  SHF.L.W.U32.HI R12, R54, 0x3, R35.reuse ;  /* 0x00000003360c7819 */ /* 0x100fe40000010e23 */
[----:B------:R-:W-:Y:S02]  /*15e90*/  SHF.R.U32.HI R83, RZ, 0x6, R35 ;  /* 0x00000006ff537819 */ /* 0x000fe40000011623 */
[----:B------:R-:W-:Y:S02]  /*15ea0*/  SHF.L.W.U32.HI R45, R77, 0x4, R24 ;  /* 0x000000044d2d7819 */ /* 0x000fe40000010e18 */
[C-C-:B------:R-:W-:Y:S02]  /*15eb0*/  SHF.L.W.U32.HI R72, R24.reuse, 0x1e, R77.reuse ;  /* 0x0000001e18487819 */ /* 0x140fe40000010e4d */
[----:B------:R-:W-:-:S02]  /*15ec0*/  SHF.L.W.U32.HI R73, R24, 0x19, R77 ;  /* 0x0000001918497819 */ /* 0x000fc40000010e4d */
[C-C-:B------:R-:W-:Y:S02]  /*15ed0*/  SHF.L.W.U32.HI R18, R10.reuse, 0xd, R9.reuse ;  /* 0x0000000d0a127819 */ /* 0x140fe40000010e09 */
[----:B------:R-:W-:Y:S02]  /*15ee0*/  SHF.L.W.U32.HI R19, R9, 0x3, R10 ;  /* 0x0000000309137819 */ /* 0x000fe40000010e0a */
        /* <DEDUP_REMOVED lines=47> */
[----:B------:R-:W-:Y:S02]  /*161e0*/  IADD3 R39, P0, PT, R39, R74, RZ ;  /* 0x0000004a27277210 */ /* 0x000fe40007f1e0ff */
[----:B------:R-:W-:Y:S02]  /*161f0*/  LOP3.LUT R12, R81, R78, R79, 0x96, !PT ;  /* 0x0000004e510c7212 */ /* 0x000fe400078e964f */
        /* <DEDUP_REMOVED lines=28> */
[C-C-:B------:R-:W-:Y:S02]  /*163c0*/  SHF.L.W.U32.HI R14, R39.reuse, 0xd, R16.reuse ;  /* 0x0000000d270e7819 */ /* 0x140fe40000010e10 */
[----:B------:R-:W-:Y:S02]  /*163d0*/  SHF.L.W.U32.HI R13, R16, 0x3, R39 ;  /* 0x00000003100d7819 */ /* 0x000fe40000010e27 */
[----:B------:R-:W-:Y:S02]  /*163e0*/  SHF.R.U64 R57, R39, 0x6, R16 ;  /* 0x0000000627397819 */ /* 0x000fe40000001210 */
[----:B------:R-:W-:-:S02]  /*163f0*/  LOP3.LUT R75, R24, R75, R73, 0xe8, !PT ;  /* 0x0000004b184b7212 */ /* 0x000fc400078ee849 */
[----:B------:R-:W-:Y:S02]  /*16400*/  IADD3 R55, P2, P3, R10, UR6, R69 ;  /* 0x000000060a377c10 */ /* 0x000fe4000fb5e045 */
[----:B------:R-:W-:Y:S02]  /*16410*/  IADD3.X R30, PT, PT, R7, R30, R25, P0, P1 ;  /* 0x0000001e071e7210 */ /* 0x000fe400007e2419 */
[----:B------:R-:W-:Y:S02]  /*16420*/  LOP3.LUT R14, R57, R14, R13, 0x96, !PT ;  /* 0x0000000e390e7212 */ /* 0x000fe400078e960d */
[----:B------:R-:W-:Y:S02]  /*16430*/  IADD3.X R78, PT, PT, R58, R44, R75, P4, P5 ;  /* 0x0000002c3a4e7210 */ /* 0x000fe400027ea44b */
[----:B------:R-:W-:Y:S01]  /*16440*/  IADD3.X R57, PT, PT, R9, UR7, R64, P2, P3 ;  /* 0x0000000709397c10 */ /* 0x000fe200097e6440 */
[----:B------:R-:W0:Y:S01]  /*16450*/  LDCU.128 UR4, c[0x3][0x59d0] ;  /* 0x00cb3a00ff0477ac */ /* 0x000e220008000c00 */
[----:B------:R-:W-:-:S05]  /*16460*/  IADD3 R69, P0, PT, R55, R79, RZ ;  /* 0x0000004f37457210 */ /* 0x000fca0007f1e0ff */
[----:B------:R-:W-:Y:S01]  /*16470*/  IMAD.X R58, R57, 0x1, R78, P0 ;  /* 0x00000001393a7824 */ /* 0x000fe200000e064e */
[----:B------:R-:W-:Y:S02]  /*16480*/  SHF.L.W.U32.HI R81, R16, 0xd, R39 ;  /* 0x0000000d10517819 */ /* 0x000fe40000010e27 */
        /* <DEDUP_REMOVED lines=34> */
[----:B------:R-:W-:-:S02]  /*166b0*/  SHF.L.W.U32.HI R13, R7, 0xd, R46 ;  /* 0x0000000d070d7819 */ /* 0x000fc40000010e2e */
[--C-:B------:R-:W-:Y:S02]  /*166c0*/  SHF.L.W.U32.HI R44, R46, 0x3, R7.reuse ;  /* 0x000000032e2c7819 */ /* 0x100fe40000010e07 */
[----:B------:R-:W-:Y:S02]  /*166d0*/  SHF.R.U32.HI R86, RZ, 0x6, R7 ;  /* 0x00000006ff567819 */ /* 0x000fe40000011607 */
[----:B------:R-:W-:Y:S02]  /*166e0*/  IADD3.X R83, PT, PT, R76, R24, R65, P2, P3 ;  /* 0x000000184c537210 */ /* 0x000fe400017e6441 */
[----:B0-----:R-:W-:Y:S02]  /*166f0*/  IADD3 R67, P0, P1, R39, UR4, R68 ;  /* 0x0000000427437c10 */ /* 0x001fe4000f91e044 */
[----:B------:R-:W-:Y:S02]  /*16700*/  LOP3.LUT R86, R86, R13, R44, 0x96, !PT ;  /* 0x0000000d56567212 */ /* 0x000fe400078e962c */
[----:B------:R-:W-:-:S02]  /*16710*/  IADD3.X R64, PT, PT, R16, UR5, R83, P0, P1 ;  /* 0x0000000510407c10 */ /* 0x000fc400087e2453 */
[C-C-:B------:R-:W-:Y:S02]  /*16720*/  SHF.L.W.U32.HI R44, R46.reuse, 0x1f, R7.reuse ;  /* 0x0000001f2e2c7819 */ /* 0x140fe40000010e07 */
[C-C-:B------:R-:W-:Y:S02]  /*16730*/  SHF.L.W.U32.HI R65, R46.reuse, 0x18, R7.reuse ;  /* 0x000000182e417819 */ /* 0x140fe40000010e07 */
[----:B------:R-:W-:Y:S02]  /*16740*/  SHF.R.U64 R76, R46, 0x7, R7 ;  /* 0x000000072e4c7819 */ /* 0x000fe40000001207 */
[----:B------:R-:W-:Y:S02]  /*16750*/  IADD3 R66, P0, PT, R67, R74, RZ ;  /* 0x0000004a43427210 */ /* 0x000fe40007f1e0ff */
        /* <DEDUP_REMOVED lines=26> */
[----:B------:R-:W-:Y:S02]  /*16900*/  LOP3.LUT R80, R80, R76, R77, 0x96, !PT ;  /* 0x0000004c50507212 */ /* 0x000fe400078e964d */
[----:B------:R-:W-:Y:S02]  /*16910*/  IADD3 R40, P0, P1, R47, R40, R41 ;  /* 0x000000282f287210 */ /* 0x000fe4000791e029 */
[----:B------:R-:W-:Y:S02]  /*16920*/  LOP3.LUT R68, R68, R8, R49, 0x96, !PT ;  /* 0x0000000844447212 */ /* 0x000fe400078e9631 */
[----:B------:R-:W-:Y:S02]  /*16930*/  LOP3.LUT R76, R79, R72, R74, 0xe8, !PT ;  /* 0x000000484f4c7212 */ /* 0x000fe400078ee84a */
[----:B------:R-:W-:-:S02]  /*16940*/  IADD3 R71, P2, P3, R81, R82, R71 ;  /* 0x0000005251477210 */ /* 0x000fc40007b5e047 */
[----:B------:R-:W-:Y:S02]  /*16950*/  SHF.L.W.U32.HI R8, R75, 0x4, R74 ;  /* 0x000000044b087819 */ /* 0x000fe40000010e4a */
[C-C-:B------:R-:W-:Y:S02]  /*16960*/  SHF.L.W.U32.HI R41, R74.reuse, 0x1e, R75.reuse ;  /* 0x0000001e4a297819 */ /* 0x140fe40000010e4b */
[----:B------:R-:W-:Y:S02]  /*16970*/  SHF.L.W.U32.HI R49, R74, 0x19, R75 ;  /* 0x000000194a317819 */ /* 0x000fe40000010e4b */
[----:B------:R-:W-:Y:S02]  /*16980*/  LOP3.LUT R77, R61, R65, R58, 0xb8, !PT ;  /* 0x000000413d4d7212 */ /* 0x000fe400078eb83a */
[----:B------:R-:W-:Y:S02]  /*16990*/  IADD3.X R38, PT, PT, R26, R38, R15, P4, P5 ;  /* 0x000000261a267210 */ /* 0x000fe400027ea40f */
[----:B------:R-:W-:-:S02]  /*169a0*/  IADD3 R76, P4, P5, R53, R68, R76 ;  /* 0x00000044354c7210 */ /* 0x000fc40007d9e04c */
[----:B------:R-:W-:Y:S02]  /*169b0*/  LOP3.LUT R41, R49, R8, R41, 0x96, !PT ;  /* 0x0000000831297212 */ /* 0x000fe400078e9629 */
        /* <DEDUP_REMOVED lines=72> */
[----:B------:R-:W-:Y:S01]  /*16e40*/  SHF.L.W.U32.HI R78, R61, 0x17, R68 ;  /* 0x000000173d4e7819 */ /* 0x000fe20000010e44 */
[----:B------:R-:W-:Y:S01]  /*16e50*/  IMAD.X R49, R32, 0x1, R81, P0 ;  /* 0x0000000120317824 */ /* 0x000fe200000e0651 */
[----:B------:R-:W-:-:S02]  /*16e60*/  IADD3 R33, P1, PT, R33, R86, RZ ;  /* 0x0000005621217210 */ /* 0x000fc40007f3e0ff */
[----:B------:R-:W-:Y:S02]  /*16e70*/  IADD3 R34, P4, P5, R50, R34, R3 ;  /* 0x0000002232227210 */ /* 0x000fe40007d9e003 */
[----:B------:R-:W-:Y:S02]  /*16e80*/  LOP3.LUT R81, R78, R70, R79, 0x96, !PT ;  /* 0x000000464e517212 */ /* 0x000fe400078e964f */
[----:B------:R-:W-:Y:S02]  /*16e90*/  SHF.L.W.U32.HI R3, R73, 0x4, R72 ;  /* 0x0000000449037819 */ /* 0x000fe40000010e48 */
[C-C-:B------:R-:W-:Y:S02]  /*16ea0*/  SHF.L.W.U32.HI R32, R72.reuse, 0x1e, R73.reuse ;  /* 0x0000001e48207819 */ /* 0x140fe40000010e49 */
[----:B------:R-:W-:Y:S02]  /*16eb0*/  SHF.L.W.U32.HI R70, R72, 0x19, R73 ;  /* 0x0000001948467819 */ /* 0x000fe40000010e49 */
[----:B------:R-:W-:Y:S01]  /*16ec0*/  LOP3.LUT R82, R66, R68, R71, 0xb8, !PT ;  /* 0x0000004442527212 */ /* 0x000fe200078eb847 */
[----:B------:R-:W-:Y:S01]  /*16ed0*/  IMAD.X R52, R52, 0x1, R85, P1 ;  /* 0x0000000134347824 */ /* 0x000fe200008e0655 */
[----:B------:R-:W-:-:S02]  /*16ee0*/  SHF.L.W.U32.HI R78, R61, 0x12, R68 ;  /* 0x000000123d4e7819 */ /* 0x000fc40000010e44 */
[----:B------:R-:W-:Y:S02]  /*16ef0*/  SHF.L.W.U32.HI R79, R61, 0xe, R68 ;  /* 0x0000000e3d4f7819 */ /* 0x000fe40000010e44 */
[----:B------:R-:W-:Y:S02]  /*16f00*/  SHF.L.W.U32.HI R80, R68, 0x17, R61 ;  /* 0x0000001744507819 */ /* 0x000fe40000010e3d */
[----:B------:R-:W-:Y:S02]  /*16f10*/  IADD3 R56, P0, P1, R33, R56, R43 ;  /* 0x0000003821387210 */ /* 0x000fe4000791e02b */
[----:B------:R-:W-:Y:S02]  /*16f20*/  LOP3.LUT R83, R70, R3, R32, 0x96, !PT ;  /* 0x0000000346537212 */ /* 0x000fe400078e9620 */
[----:B------:R-:W-:Y:S02]  /*16f30*/  IADD3 R70, P2, P3, R81, R82, R69 ;  /* 0x0000005251467210 */ /* 0x000fe40007b5e045 */
[----:B------:R-:W-:-:S02]  /*16f40*/  SHF.L.W.U32.HI R3, R72, 0x4, R73 ;  /* 0x0000000448037819 */ /* 0x000fc40000010e49 */
[C-C-:B------:R-:W-:Y:S02]  /*16f50*/  SHF.L.W.U32.HI R32, R73.reuse, 0x1e, R72.reuse ;  /* 0x0000001e49207819 */ /* 0x140fe40000010e48 */
[----:B------:R-:W-:Y:S02]  /*16f60*/  SHF.L.W.U32.HI R43, R73, 0x19, R72 ;  /* 0x00000019492b7819 */ /* 0x000fe40000010e48 */
[----:B------:R-:W-:Y:S02]  /*16f70*/  LOP3.LUT R78, R80, R78, R79, 0x96, !PT ;  /* 0x0000004e504e7212 */ /* 0x000fe400078e964f */
        /* <DEDUP_REMOVED lines=48> */
[----:B------:R-:W-:Y:S02]  /*17280*/  SHF.L.W.U32.HI R3, R52, 0xd, R33 ;  /* 0x0000000d34037819 */ /* 0x000fe40000010e21 */
[--C-:B------:R-:W-:Y:S02]  /*17290*/  SHF.L.W.U32.HI R4, R33, 0x3, R52.reuse ;  /* 0x0000000321047819 */ /* 0x100fe40000010e34 */
[----:B------:R-:W-:Y:S02]  /*172a0*/  SHF.R.U32.HI R84, RZ, 0x6, R52 ;  /* 0x00000006ff547819 */ /* 0x000fe40000011634 */
[----:B------:R-:W-:Y:S02]  /*172b0*/  IADD3.X R69, PT, PT, R64, R82, R69, P0, P1 ;  /* 0x0000005240457210 */ /* 0x000fe400007e2445 */
[C-C-:B------:R-:W-:Y:S02]  /*172c0*/  SHF.L.W.U32.HI R32, R50.reuse, 0x1f, R49.reuse ;  /* 0x0000001f32207819 */ /* 0x140fe40000010e31 */
[----:B------:R-:W-:-:S02]  /*172d0*/  SHF.L.W.U32.HI R43, R50, 0x18, R49 ;  /* 0x00000018322b7819 */ /* 0x000fc40000010e31 */
[----:B------:R-:W-:Y:S02]  /*172e0*/  SHF.R.U64 R80, R50, 0x7, R49 ;  /* 0x0000000732507819 */ /* 0x000fe40000001231 */
[----:B------:R-:W-:Y:S02]  /*172f0*/  IADD3.X R64, PT, PT, R76, R66, R65, P2, P3 ;  /* 0x000000424c407210 */ /* 0x000fe400017e6441 */
        /* <DEDUP_REMOVED lines=57> */
[--C-:B------:R-:W-:Y:S02]  /*17690*/  SHF.R.U64 R86, R76, 0x6, R77.reuse ;  /* 0x000000064c567819 */ /* 0x100fe4000000124d */
[----:B------:R-:W-:-:S02]  /*176a0*/  SHF.R.U32.HI R85, RZ, 0x6, R77 ;  /* 0x00000006ff557819 */ /* 0x000fc4000001164d */
[----:B------:R-:W-:Y:S02]  /*176b0*/  LOP3.LUT R86, R86, R5, R6, 0x96, !PT ;  /* 0x0000000556567212 */ /* 0x000fe400078e9606 */
[----:B------:R-:W-:Y:S02]  /*176c0*/  SHF.L.W.U32.HI R5, R77, 0xd, R76 ;  /* 0x0000000d4d057819 */ /* 0x000fe40000010e4c */
[----:B------:R-:W-:Y:S02]  /*176d0*/  SHF.L.W.U32.HI R6, R76, 0x3, R77 ;  /* 0x000000034c067819 */ /* 0x000fe40000010e4d */
[C-C-:B------:R-:W-:Y:S02]  /*176e0*/  SHF.L.W.U32.HI R62, R42.reuse, 0xd, R37.reuse ;  /* 0x0000000d2a3e7819 */ /* 0x140fe40000010e25 */
[----:B------:R-:W-:Y:S02]  /*176f0*/  SHF.L.W.U32.HI R73, R37, 0x3, R42 ;  /* 0x0000000325497819 */ /* 0x000fe40000010e2a */
[----:B------:R-:W-:-:S02]  /*17700*/  SHF.R.U64 R84, R42, 0x6, R37 ;  /* 0x000000062a547819 */ /* 0x000fc40000001225 */
[C-C-:B------:R-:W-:Y:S02]  /*17710*/  SHF.L.W.U32.HI R78, R35.reuse, 0x12, R36.reuse ;  /* 0x00000012234e7819 */ /* 0x140fe40000010e24 */
[----:B------:R-:W-:Y:S02]  /*17720*/  SHF.L.W.U32.HI R79, R35, 0xe, R36 ;  /* 0x0000000e234f7819 */ /* 0x000fe40000010e24 */
        /* <DEDUP_REMOVED lines=8> */
[C-C-:B------:R-:W-:Y:S02]  /*177b0*/  SHF.L.W.U32.HI R6, R76.reuse, 0x1f, R77.reuse ;  /* 0x0000001f4c067819 */ /* 0x140fe40000010e4d */
[----:B------:R-:W-:-:S02]  /*177c0*/  SHF.L.W.U32.HI R5, R76, 0x18, R77 ;  /* 0x000000184c057819 */ /* 0x000fc40000010e4d */
[----:B------:R-:W-:Y:S02]  /*177d0*/  SHF.R.U64 R82, R76, 0x7, R77 ;  /* 0x000000074c527819 */ /* 0x000fe4000000124d */
        /* <DEDUP_REMOVED lines=9> */
[----:B------:R-:W-:Y:S02]  /*17870*/  LOP3.LUT R82, R72, R59, R62, 0x96, !PT ;  /* 0x0000003b48527212 */ /* 0x000fe400078e963e */
[----:B------:R-:W-:-:S02]  /*17880*/  IADD3 R73, P3, P4, R80, R81, R68 ;  /* 0x0000005150497210 */ /* 0x000fc40007c7e044 */
[----:B------:R-:W-:Y:S02]  /*17890*/  SHF.L.W.U32.HI R5, R54, 0x4, R71 ;  /* 0x0000000436057819 */ /* 0x000fe40000010e47 */
[C-C-:B------:R-:W-:Y:S02]  /*178a0*/  SHF.L.W.U32.HI R68, R71.reuse, 0x1e, R54.reuse ;  /* 0x0000001e47447819 */ /* 0x140fe40000010e36 */
[----:B------:R-:W-:Y:S02]  /*178b0*/  SHF.L.W.U32.HI R59, R71, 0x19, R54 ;  /* 0x00000019473b7819 */ /* 0x000fe40000010e36 */
[----:B------:R-:W-:Y:S02]  /*178c0*/  LOP3.LUT R72, R58, R36, R65, 0xb8, !PT ;  /* 0x000000243a487212 */ /* 0x000fe400078eb841 */
[----:B------:R-:W-:Y:S02]  /*178d0*/  LOP3.LUT R74, R70, R74, R71, 0xe8, !PT ;  /* 0x0000004a464a7212 */ /* 0x000fe400078ee847 */
[----:B------:R-:W-:-:S02]  /*178e0*/  LOP3.LUT R5, R59, R5, R68, 0x96, !PT ;  /* 0x000000053b057212 */ /* 0x000fc400078e9644 */
[----:B------:R-:W-:Y:S02]  /*178f0*/  IADD3 R62, P0, PT, R17, R86, RZ ;  /* 0x00000056113e7210 */ /* 0x000fe40007f1e0ff */
[----:B------:R-:W-:Y:S02]  /*17900*/  IADD3.X R68, PT, PT, R78, R72, R61, P3, P4 ;  /* 0x000000484e447210 */ /* 0x000fe40001fe843d */
[----:B0-----:R-:W-:Y:S02]  /*17910*/  IADD3 R59, P4, P5, R76, UR4, R73 ;  /* 0x000000044c3b7c10 */ /* 0x001fe4000fd9e049 */
[----:B------:R-:W-:Y:S02]  /*17920*/  IADD3 R63, P2, P1, R63, R82, R74 ;  /* 0x000000523f3f7210 */ /* 0x000fe4000795e04a */
[----:B------:R-:W-:Y:S01]  /*17930*/  LOP3.LUT R75, R69, R75, R54, 0xe8, !PT ;  /* 0x0000004b454b7212 */ /* 0x000fe200078ee836 */
[----:B------:R-:W-:Y:S01]  /*17940*/  IMAD.X R73, R30, 0x1, R85, P0 ;  /* 0x000000011e497824 */ /* 0x000fe200000e0655 */
[----:B------:R-:W-:-:S02]  /*17950*/  IADD3.X R17, PT, PT, R77, UR5, R68, P4, P5 ;  /* 0x000000054d117c10 */ /* 0x000fc4000a7ea444 */
[----:B------:R-:W-:Y:S02]  /*17960*/  IADD3.X R60, PT, PT, R60, R5, R75, P2, P1 ;  /* 0x000000053c3c7210 */ /* 0x000fe400017e244b */
[----:B------:R-:W-:Y:S02]  /*17970*/  IADD3 R30, P4, PT, R59, R63, RZ ;  /* 0x0000003f3b1e7210 */ /* 0x000fe40007f9e0ff */
[----:B------:R-:W-:-:S03]  /*17980*/  IADD3 R61, P3, PT, R31, R84, RZ ;  /* 0x000000541f3d7210 */ /* 0x000fc60007f7e0ff */
[----:B------:R-:W-:Y:S01]  /*17990*/  IMAD.X R31, R17, 0x1, R60, P4 ;  /* 0x00000001111f7824 */ /* 0x000fe200020e063c */
[C-C-:B------:R-:W-:Y:S01]  /*179a0*/  SHF.L.W.U32.HI R5, R77.reuse, 0x1f, R76.reuse ;  /* 0x0000001f4d057819 */ /* 0x140fe20000010e4c */
[----:B------:R-:W-:Y:S01]  /*179b0*/  IMAD.X R38, R38, 0x1, R83, P3 ;  /* 0x0000000126267824 */ /* 0x000fe200018e0653 */
[----:B------:R-:W-:Y:S02]  /*179c0*/  SHF.L.W.U32.HI R76, R77, 0x18, R76 ;  /* 0x000000184d4c7819 */ /* 0x000fe40000010e4c */
[----:B------:R-:W-:Y:S02]  /*179d0*/  IADD3 R25, P0, P1, R62, R25, R10 ;  /* 0x000000193e197210 */ /* 0x000fe4000791e00a */
[----:B------:R-:W-:Y:S02]  /*179e0*/  IADD3 R44, P2, P3, R61, R44, R39 ;  /* 0x0000002c3d2c7210 */ /* 0x000fe40007b5e027 */
[----:B------:R-:W-:Y:S02]  /*179f0*/  SHF.R.U32.HI R77, RZ, 0x7, R77 ;  /* 0x00000007ff4d7819 */ /* 0x000fe4000001164d */
[----:B------:R-:W-:-:S02]  /*17a00*/  SHF.L.W.U32.HI R10, R30, 0x12, R31 ;  /* 0x000000121e0a7819 */ /* 0x000fc40000010e1f */
[----:B------:R-:W-:Y:S02]  /*17a10*/  SHF.L.W.U32.HI R39, R30, 0xe, R31 ;  /* 0x0000000e1e277819 */ /* 0x000fe40000010e1f */
[----:B------:R-:W-:Y:S02]  /*17a20*/  SHF.L.W.U32.HI R68, R31, 0x17, R30 ;  /* 0x000000171f447819 */ /* 0x000fe40000010e1e */
[----:B------:R-:W-:Y:S02]  /*17a30*/  LOP3.LUT R5, R77, R5, R76, 0x96, !PT ;  /* 0x000000054d057212 */ /* 0x000fe400078e964c */
[----:B------:R-:W-:Y:S02]  /*17a40*/  IADD3.X R13, PT, PT, R38, R13, R16, P2, P3 ;  /* 0x0000000d260d7210 */ /* 0x000fe400017e6410 */
        /* <DEDUP_REMOVED lines=8> */
[C---:B------:R-:W-:Y:S02]  /*17ad0*/  IADD3.X R24, PT, PT, R73.reuse, R24, R9, P0, P1 ;  /* 0x0000001849187210 */ /* 0x040fe400007e2409 */
[C-C-:B------:R-:W-:Y:S02]  /*17ae0*/  SHF.L.W.U32.HI R9, R62.reuse, 0xd, R73.reuse ;  /* 0x0000000d3e097819 */ /* 0x140fe40000010e49 */
[----:B------:R-:W-:Y:S02]  /*17af0*/  SHF.L.W.U32.HI R10, R73, 0x3, R62 ;  /* 0x00000003490a7819 */ /* 0x000fe40000010e3e */
[----:B------:R-:W-:Y:S02]  /*17b00*/  SHF.R.U64 R79, R62, 0x6, R73 ;  /* 0x000000063e4f7819 */ /* 0x000fe40000001249 */
[----:B------:R-:W-:Y:S02]  /*17b10*/  LOP3.LUT R72, R74, R72, R75, 0x96, !PT ;  /* 0x000000484a487212 */ /* 0x000fe400078e964b */
[----:B------:R-:W-:-:S02]  /*17b20*/  LOP3.LUT R78, R68, R16, R39, 0x96, !PT ;  /* 0x00000010444e7212 */ /* 0x000fc400078e9627 */
[----:B------:R-:W-:Y:S02]  /*17b30*/  IADD3 R75, P2, P3, R77, R76, R57 ;  /* 0x0000004c4d4b7210 */ /* 0x000fe40007b5e039 */
[--C-:B------:R-:W-:Y:S02]  /*17b40*/  SHF.L.W.U32.HI R16, R60, 0x4, R63.reuse ;  /* 0x000000043c107819 */ /* 0x100fe40000010e3f */
[C-C-:B------:R-:W-:Y:S02]  /*17b50*/  SHF.L.W.U32.HI R39, R63.reuse, 0x1e, R60.reuse ;  /* 0x0000001e3f277819 */ /* 0x140fe40000010e3c */
[----:B------:R-:W-:Y:S02]  /*17b60*/  SHF.L.W.U32.HI R57, R63, 0x19, R60 ;  /* 0x000000193f397819 */ /* 0x000fe40000010e3c */
[----:B------:R-:W-:Y:S02]  /*17b70*/  LOP3.LUT R68, R71, R70, R63, 0xe8, !PT ;  /* 0x0000004647447212 */ /* 0x000fe400078ee83f */
[----:B------:R-:W-:-:S02]  /*17b80*/  LOP3.LUT R79, R79, R9, R10, 0x96, !PT ;  /* 0x000000094f4f7212 */ /* 0x000fc400078e960a */
[----:B------:R-:W-:Y:S02]  /*17b90*/  SHF.L.W.U32.HI R9, R73, 0xd, R62 ;  /* 0x0000000d49097819 */ /* 0x000fe40000010e3e */
[--C-:B------:R-:W-:Y:S02]  /*17ba0*/  SHF.L.W.U32.HI R10, R62, 0x3, R73.reuse ;  /* 0x000000033e0a7819 */ /* 0x100fe40000010e49 */
[----:B------:R-:W-:Y:S02]  /*17bb0*/  SHF.R.U32.HI R80, RZ, 0x6, R73 ;  /* 0x00000006ff507819 */ /* 0x000fe40000011649 */
[----:B------:R-:W-:Y:S02]  /*17bc0*/  LOP3.LUT R77, R65, R31, R36, 0xb8, !PT ;  /* 0x0000001f414d7212 */ /* 0x000fe400078eb824 */
[----:B------:R-:W-:Y:S02]  /*17bd0*/  LOP3.LUT R57, R57, R16, R39, 0x96, !PT ;  /* 0x0000001039397212 */ /* 0x000fe400078e9627 */
[----:B------:R-:W-:-:S02]  /*17be0*/  IADD3 R68, P0, P1, R55, R78, R68 ;  /* 0x0000004e37447210 */ /* 0x000fc4000791e044 */
[----:B------:R-:W-:Y:S02]  /*17bf0*/  LOP3.LUT R39, R54, R69, R60, 0xe8, !PT ;  /* 0x0000004536277212 */ /* 0x000fe400078ee83c */
[----:B------:R-:W-:Y:S02]  /*17c00*/  LOP3.LUT R80, R80, R9, R10, 0x96, !PT ;  /* 0x0000000950507212 */ /* 0x000fe400078e960a */
[----:B------:R-:W-:Y:S02]  /*17c10*/  IADD3.X R58, PT, PT, R72, R77, R58, P2, P3 ;  /* 0x0000004d483a7210 */ /* 0x000fe400017e643a */
[C-C-:B------:R-:W-:Y:S02]  /*17c20*/  SHF.L.W.U32.HI R10, R61.reuse, 0xd, R38.reuse ;  /* 0x0000000d3d0a7819 */ /* 0x140fe40000010e26 */
[----:B------:R-:W-:Y:S02]  /*17c30*/  SHF.L.W.U32.HI R55, R38, 0x3, R61 ;  /* 0x0000000326377819 */ /* 0x000fe40000010e3d */
[----:B------:R-:W-:-:S02]  /*17c40*/  SHF.R.U64 R70, R61, 0x6, R38 ;  /* 0x000000063d467819 */ /* 0x000fc40000001226 */
[----:B------:R-:W-:Y:S02]  /*17c50*/  SHF.L.W.U32.HI R9, R38, 0xd, R61 ;  /* 0x0000000d26097819 */ /* 0x000fe40000010e3d */
[--C-:B------:R-:W-:Y:S02]  /*17c60*/  SHF.L.W.U32.HI R16, R61, 0x3, R38.reuse ;  /* 0x000000033d107819 */ /* 0x100fe40000010e26 */
[----:B------:R-:W-:Y:S02]  /*17c70*/  SHF.R.U32.HI R76, RZ, 0x6, R38 ;  /* 0x00000006ff4c7819 */ /* 0x000fe40000011626 */
[----:B------:R-:W-:Y:S02]  /*17c80*/  IADD3 R42, P2, P3, R42, UR6, R75 ;  /* 0x000000062a2a7c10 */ /* 0x000fe4000fb5e04b */
[----:B------:R-:W-:Y:S02]  /*17c90*/  IADD3.X R39, PT, PT, R48, R57, R39, P0, P1 ;  /* 0x0000003930277210 */ /* 0x000fe400007e2427 */
[----:B------:R-:W-:-:S02]  /*17ca0*/  LOP3.LUT R75, R70, R10, R55, 0x96, !PT ;  /* 0x0000000a464b7212 */ /* 0x000fc400078e9637 */
[----:B------:R-:W-:Y:S02]  /*17cb0*/  LOP3.LUT R76, R76, R9, R16, 0x96, !PT ;  /* 0x000000094c4c7212 */ /* 0x000fe400078e9610 */
[----:B------:R-:W-:Y:S01]  /*17cc0*/  IADD3.X R37, PT, PT, R37, UR7, R58, P2, P3 ;  /* 0x0000000725257c10 */ /* 0x000fe200097e643a */
[----:B------:R-:W0:Y:S01]  /*17cd0*/  LDCU.128 UR4, c[0x3][0x5a10] ;  /* 0x00cb4200ff0477ac */ /* 0x000e220008000c00 */
[----:B------:R-:W-:Y:S02]  /*17ce0*/  SHF.L.W.U32.HI R10, R68, 0x4, R39 ;  /* 0x00000004440a7819 */ /* 0x000fe40000010e27 */
[C-C-:B------:R-:W-:Y:S02]  /*17cf0*/  SHF.L.W.U32.HI R57, R39.reuse, 0x1e, R68.reuse ;  /* 0x0000001e27397819 */ /* 0x140fe40000010e44 */
[----:B------:R-:W-:Y:S02]  /*17d00*/  SHF.L.W.U32.HI R58, R39, 0x19, R68 ;  /* 0x00000019273a7819 */ /* 0x000fe40000010e44 */
[----:B------:R-:W-:-:S02]  /*17d10*/  IADD3 R9, P0, PT, R42, R68, RZ ;  /* 0x000000442a097210 */ /* 0x000fc40007f1e0ff */
[----:B------:R-:W-:Y:S02]  /*17d20*/  LOP3.LUT R72, R58, R10, R57, 0x96, !PT ;  /* 0x0000000a3a487212 */ /* 0x000fe400078e9639 */
[----:B------:R-:W-:Y:S01]  /*17d30*/  SHF.L.W.U32.HI R16, R39, 0x4, R68 ;  /* 0x0000000427107819 */ /* 0x000fe20000010e44 */
[--C-:B------:R-:W-:Y:S01]  /*17d40*/  IMAD.X R10, R37, 0x1, R39.reuse, P0 ;  /* 0x00000001250a7824 */ /* 0x100fe200000e0627 */
[C-C-:B------:R-:W-:Y:S02]  /*17d50*/  SHF.L.W.U32.HI R55, R68.reuse, 0x1e, R39.reuse ;  /* 0x0000001e44377819 */ /* 0x140fe40000010e27 */
[----:B------:R-:W-:Y:S02]  /*17d60*/  SHF.L.W.U32.HI R48, R68, 0x19, R39 ;  /* 0x0000001944307819 */ /* 0x000fe40000010e27 */
[----:B------:R-:W-:Y:S02]  /*17d70*/  SHF.L.W.U32.HI R57, R9, 0xe, R10 ;  /* 0x0000000e09397819 */ /* 0x000fe40000010e0a */
[----:B------:R-:W-:-:S02]  /*17d80*/  LOP3.LUT R74, R48, R16, R55, 0x96, !PT ;  /* 0x00000010304a7212 */ /* 0x000fc400078e9637 */
[C-C-:B------:R-:W-:Y:S02]  /*17d90*/  SHF.L.W.U32.HI R48, R9.reuse, 0x12, R10.reuse ;  /* 0x0000001209307819 */ /* 0x140fe40000010e0a */
[C-C-:B------:R-:W-:Y:S02]  /*17da0*/  SHF.L.W.U32.HI R69, R10.reuse, 0x17, R9.reuse ;  /* 0x000000170a457819 */ /* 0x140fe40000010e09 */
[C-C-:B------:R-:W-:Y:S02]  /*17db0*/  SHF.L.W.U32.HI R16, R10.reuse, 0x12, R9.reuse ;  /* 0x000000120a107819 */ /* 0x140fe40000010e09 */
[----:B------:R-:W-:Y:S02]  /*17dc0*/  SHF.L.W.U32.HI R55, R10, 0xe, R9 ;  /* 0x0000000e0a377819 */ /* 0x000fe40000010e09 */
[----:B------:R-:W-:Y:S02]  /*17dd0*/  SHF.L.W.U32.HI R58, R9, 0x17, R10 ;  /* 0x00000017093a7819 */ /* 0x000fe40000010e0a */
[----:B------:R-:W-:-:S02]  /*17de0*/  LOP3.LUT R70, R63, R71, R68, 0xe8, !PT ;  /* 0x000000473f467212 */ /* 0x000fc400078ee844 */
[----:B------:R-:W-:Y:S02]  /*17df0*/  LOP3.LUT R48, R69, R48, R57, 0x96, !PT ;  /* 0x0000003045307212 */ /* 0x000fe400078e9639 */
[----:B------:R-:W-:Y:S02]  /*17e00*/  LOP3.LUT R57, R35, R9, R30, 0xb8, !PT ;  /* 0x0000000923397212 */ /* 0x000fe400078eb81e */
[----:B------:R-:W-:Y:S02]  /*17e10*/  LOP3.LUT R58, R58, R16, R55, 0x96, !PT ;  /* 0x000000103a3a7212 */ /* 0x000fe400078e9637 */
[----:B------:R-:W-:Y:S02]  /*17e20*/  IADD3 R40, P1, PT, R40, R79, RZ ;  /* 0x0000004f28287210 */ /* 0x000fe40007f3e0ff */
[----:B------:R-:W-:Y:S02]  /*17e30*/  IADD3 R67, P2, P3, R67, R72, R70 ;  /* 0x0000004843437210 */ /* 0x000fe40007b5e046 */
[----:B------:R-:W-:-:S02]  /*17e40*/  LOP3.LUT R55, R60, R54, R39, 0xe8, !PT ;  /* 0x000000363c377212 */ /* 0x000fc400078ee827 */
[----:B------:R-:W-:Y:S02]  /*17e50*/  IADD3 R57, P4, P5, R48, R57, R66 ;  /* 0x0000003930397210 */ /* 0x000fe40007d9e042 */
[----:B------:R-:W-:Y:S02]  /*17e60*/  LOP3.LUT R16, R36, R10, R31, 0xb8, !PT ;  /* 0x0000000a24107212 */ /* 0x000fe400078eb81f */
[----:B------:R-:W-:Y:S01]  /*17e70*/  IADD3.X R64, PT, PT, R64, R74, R55, P2, P3 ;  /* 0x0000004a40407210 */ /* 0x000fe200017e6437 */
[----:B------:R-:W-:Y:S01]  /*17e80*/  IMAD.X R55, R29, 0x1, R80, P1 ;  /* 0x000000011d377824 */ /* 0x000fe200008e0650 */
[----:B------:R-:W-:Y:S02]  /*17e90*/  IADD3.X R16, PT, PT, R58, R16, R65, P4, P5 ;  /* 0x000000103a107210 */ /* 0x000fe400027ea441 */
[----:B0-----:R-:W-:Y:S02]  /*17ea0*/  IADD3 R62, P1, P2, R62, UR4, R57 ;  /* 0x000000043e3e7c10 */ /* 0x001fe4000fa3e039 */
[----:B------:R-:W-:-:S02]  /*17eb0*/  IADD3 R34, P0, PT, R34, R75, RZ ;  /* 0x0000004b22227210 */ /* 0x000fc40007f1e0ff */
[----:B------:R-:W-:Y:S02]  /*17ec0*/  IADD3.X R73, PT, PT, R73, UR5, R16, P1, P2 ;  /* 0x0000000549497c10 */ /* 0x000fe40008fe4410 */
[----:B------:R-:W-:Y:S01]  /*17ed0*/  IADD3 R16, P1, PT, R62, R67, RZ ;  /* 0x000000433e107210 */ /* 0x000fe20007f3e0ff */
[----:B------:R-:W-:Y:S01]  /*17ee0*/  IMAD.X R29, R27, 0x1, R76, P0 ;  /* 0x000000011b1d7824 */ /* 0x000fe200000e064c */
[--C-:B------:R-:W-:Y:S02]  /*17ef0*/  SHF.L.W.U32.HI R48, R67, 0x4, R64.reuse ;  /* 0x0000000443307819 */ /* 0x100fe40000010e40 */
[C-C-:B------:R-:W-:Y:S02]  /*17f00*/  SHF.L.W.U32.HI R57, R64.reuse, 0x1e, R67.reuse ;  /* 0x0000001e40397819 */ /* 0x140fe40000010e43 */
[--C-:B------:R-:W-:Y:S01]  /*17f10*/  SHF.L.W.U32.HI R54, R64, 0x19, R67.reuse ;  /* 0x0000001940367819 */ /* 0x100fe20000010e43 */
[----:B------:R-:W-:Y:S01]  /*17f20*/  IMAD.X R27, R73, 0x1, R64, P1 ;  /* 0x00000001491b7824 */ /* 0x000fe200008e0640 */
[----:B------:R-:W-:-:S02]  /*17f30*/  LOP3.LUT R66, R68, R63, R67, 0xe8, !PT ;  /* 0x0000003f44427212 */ /* 0x000fc400078ee843 */
[----:B------:R-:W-:Y:S02]  /*17f40*/  LOP3.LUT R69, R54, R48, R57, 0x96, !PT ;  /* 0x0000003036457212 */ /* 0x000fe400078e9639 */
[----:B------:R-:W-:Y:S02]  /*17f50*/  SHF.L.W.U32.HI R48, R64, 0x4, R67 ;  /* 0x0000000440307819 */ /* 0x000fe40000010e43 */
[C-C-:B------:R-:W-:Y:S02]  /*17f60*/  SHF.L.W.U32.HI R57, R67.reuse, 0x1e, R64.reuse ;  /* 0x0000001e43397819 */ /* 0x140fe40000010e40 */
[----:B------:R-:W-:Y:S02]  /*17f70*/  SHF.L.W.U32.HI R54, R67, 0x19, R64 ;  /* 0x0000001943367819 */ /* 0x000fe40000010e40 */
[C-C-:B------:R-:W-:Y:S02]  /*17f80*/  SHF.L.W.U32.HI R58, R16.reuse, 0x12, R27.reuse ;  /* 0x00000012103a7819 */ /* 0x140fe40000010e1b */
[----:B------:R-:W-:-:S02]  /*17f90*/  SHF.L.W.U32.HI R63, R16, 0xe, R27 ;  /* 0x0000000e103f7819 */ /* 0x000fc40000010e1b */
[----:B------:R-:W-:Y:S02]  /*17fa0*/  SHF.L.W.U32.HI R65, R27, 0x17, R16 ;  /* 0x000000171b417819 */ /* 0x000fe40000010e10 */
[----:B------:R-:W-:Y:S02]  /*17fb0*/  IADD3 R41, P1, P0, R40, R41, R46 ;  /* 0x0000002928297210 */ /* 0x000fe4000783e02e */
[----:B------:R-:W-:Y:S02]  /*17fc0*/  LOP3.LUT R70, R54, R48, R57, 0x96, !PT ;  /* 0x0000003036467212 */ /* 0x000fe400078e9639 */
[----:B------:R-:W-:Y:S02]  /*17fd0*/  IADD3 R57, P2, P3, R11, R69, R66 ;  /* 0x000000450b397210 */ /* 0x000fe40007b5e042 */
[----:B------:R-:W-:Y:S02]  /*17fe0*/  LOP3.LUT R46, R39, R60, R64, 0xe8, !PT ;  /* 0x0000003c272e7212 */ /* 0x000fe400078ee840 */
[----:B------:R-:W-:-:S02]  /*17ff0*/  LOP3.LUT R63, R65, R58, R63, 0x96, !PT ;  /* 0x0000003a413f7212 */ /* 0x000fc400078e963f */
[C-C-:B------:R-:W-:Y:S02]  /*18000*/  SHF.L.W.U32.HI R11, R27.reuse, 0x12, R16.reuse ;  /* 0x000000121b0b7819 */ /* 0x140fe40000010e10 */
[----:B------:R-:W-:Y:S02]  /*18010*/  SHF.L.W.U32.HI R48, R27, 0xe, R16 ;  /* 0x0000000e1b307819 */ /* 0x000fe40000010e10 */
[----:B------:R-:W-:Y:S02]  /*18020*/  SHF.L.W.U32.HI R54, R16, 0x17, R27 ;  /* 0x0000001710367819 */ /* 0x000fe40000010e1b */
[----:B------:R-:W-:Y:S02]  /*18030*/  LOP3.LUT R58, R30, R16, R9, 0xb8, !PT ;  /* 0x000000101e3a7212 */ /* 0x000fe400078eb809 */
[----:B------:R-:W-:Y:S02]  /*18040*/  IADD3.X R46, PT, PT, R53, R70, R46, P2, P3 ;  /* 0x00000046352e7210 */ /* 0x000fe400017e642e */
[----:B------:R-:W-:-:S02]  /*18050*/  IADD3 R28, P2, P3, R34, R28, R51 ;  /* 0x0000001c221c7210 */ /* 0x000fc40007b5e033 */
[----:B------:R-:W-:Y:S02]  /*18060*/  LOP3.LUT R53, R54, R11, R48, 0x96, !PT ;  /* 0x0000000b36357212 */ /* 0x000fe400078e9630 */
[----:B------:R-:W-:Y:S02]  /*18070*/  IADD3 R54, P4, P5, R63, R58, R35 ;  /* 0x0000003a3f367210 */ /* 0x000fe40007d9e023 */
[----:B------:R-:W-:Y:S02]  /*18080*/  LOP3.LUT R51, R31, R27, R10, 0xb8, !PT ;  /* 0x0000001b1f337212 */ /* 0x000fe400078eb80a */
[----:B------:R-:W-:Y:S02]  /*18090*/  IADD3.X R8, PT, PT, R55, R8, R7, P1, P0 ;  /* 0x0000000837087210 */ /* 0x000fe40000fe0407 */
[----:B------:R-:W-:Y:S02]  /*180a0*/  IADD3.X R15, PT, PT, R29, R15, R26, P2, P3 ;  /* 0x0000000f1d0f7210 */ /* 0x000fe400017e641a */
[----:B------:R-:W-:-:S02]  /*180b0*/  IADD3.X R51, PT, PT, R53, R51, R36, P4, P5 ;  /* 0x0000003335337210 */ /* 0x000fc400027ea424 */
[C-C-:B------:R-:W-:Y:S02]  /*180c0*/  SHF.L.W.U32.HI R7, R40.reuse, 0xd, R55.reuse ;  /* 0x0000000d28077819 */ /* 0x140fe40000010e37 */
[----:B------:R-:W-:Y:S02]  /*180d0*/  SHF.L.W.U32.HI R26, R55, 0x3, R40 ;  /* 0x00000003371a7819 */ /* 0x000fe40000010e28 */
[----:B------:R-:W-:Y:S02]  /*180e0*/  SHF.R.U64 R69, R40, 0x6, R55 ;  /* 0x0000000628457819 */ /* 0x000fe40000001237 */
[----:B------:R-:W-:Y:S02]  /*180f0*/  IADD3 R61, P2, P3, R61, UR6, R54 ;  /* 0x000000063d3d7c10 */ /* 0x000fe4000fb5e036 */
[----:B------:R-:W-:Y:S02]  /*18100*/  SHF.L.W.U32.HI R11, R57, 0x4, R46 ;  /* 0x00000004390b7819 */ /* 0x000fe40000010e2e */
[----:B------:R-:W-:-:S02]  /*18110*/  SHF.L.W.U32.HI R48, R46, 0x1e, R57 ;  /* 0x0000001e2e307819 */ /* 0x000fc40000010e39 */
[----:B------:R-:W-:Y:S02]  /*18120*/  SHF.L.W.U32.HI R35, R46, 0x19, R57 ;  /* 0x000000192e237819 */ /* 0x000fe40000010e39 */
[----:B------:R-:W-:Y:S02]  /*18130*/  LOP3.LUT R69, R69, R7, R26, 0x96, !PT ;  /* 0x0000000745457212 */ /* 0x000fe400078e961a */
[----:B------:R-:W-:Y:S01]  /*18140*/  IADD3.X R38, PT, PT, R38, UR7, R51, P2, P3 ;  /* 0x0000000726267c10 */ /* 0x000fe200097e6433 */
[----:B------:R-:W0:Y:S01]  /*18150*/  LDCU.128 UR4, c[0x3][0x5a20] ;  /* 0x00cb4400ff0477ac */ /* 0x000e220008000c00 */
[----:B------:R-:W-:Y:S02]  /*18160*/  LOP3.LUT R48, R35, R11, R48, 0x96, !PT ;  /* 0x0000000b23307212 */ /* 0x000fe400078e9630 */
[----:B------:R-:W-:Y:S02]  /*18170*/  IADD3 R7, P2, PT, R61, R57, RZ ;  /* 0x000000393d077210 */ /* 0x000fe40007f5e0ff */
[----:B------:R-:W-:-:S02]  /*18180*/  SHF.L.W.U32.HI R11, R46, 0x4, R57 ;  /* 0x000000042e0b7819 */ /* 0x000fc40000010e39 */
[C-C-:B------:R-:W-:Y:S02]  /*18190*/  SHF.L.W.U32.HI R36, R57.reuse, 0x1e, R46.reuse ;  /* 0x0000001e39247819 */ /* 0x140fe40000010e2e */
[--C-:B------:R-:W-:Y:S02]  /*181a0*/  SHF.L.W.U32.HI R35, R57, 0x19, R46.reuse ;  /* 0x0000001939237819 */ /* 0x100fe40000010e2e */
[----:B------:R-:W-:Y:S01]  /*181b0*/  LOP3.LUT R68, R67, R68, R57, 0xe8, !PT ;  /* 0x0000004443447212 */ /* 0x000fe200078ee839 */
[----:B------:R-:W-:Y:S01]  /*181c0*/  IMAD.X R26, R38, 0x1, R46, P2 ;  /* 0x00000001261a7824 */ /* 0x000fe200010e062e */
[----:B------:R-:W-:Y:S02]  /*181d0*/  LOP3.LUT R53, R35, R11, R36, 0x96, !PT ;  /* 0x0000000b23357212 */ /* 0x000fe400078e9624 */
[----:B------:R-:W-:Y:S02]  /*181e0*/  SHF.L.W.U32.HI R11, R55, 0xd, R40 ;  /* 0x0000000d370b7819 */ /* 0x000fe40000010e28 */
[----:B------:R-:W-:-:S02]  /*181f0*/  SHF.L.W.U32.HI R36, R40, 0x3, R55 ;  /* 0x0000000328247819 */ /* 0x000fc40000010e37 */
[----:B------:R-:W-:Y:S02]  /*18200*/  SHF.R.U32.HI R66, RZ, 0x6, R55 ;  /* 0x00000006ff427819 */ /* 0x000fe40000011637 */
[----:B------:R-:W-:Y:S02]  /*18210*/  IADD3 R59, P0, P1, R59, R48, R68 ;  /* 0x000000303b3b7210 */ /* 0x000fe4000791e044 */
[----:B------:R-:W-:Y:S02]  /*18220*/  LOP3.LUT R58, R64, R39, R46, 0xe8, !PT ;  /* 0x00000027403a7212 */ /* 0x000fe400078ee82e */
[C-C-:B------:R-:W-:Y:S02]  /*18230*/  SHF.L.W.U32.HI R35, R34.reuse, 0xd, R29.reuse ;  /* 0x0000000d22237819 */ /* 0x140fe40000010e1d */
[----:B------:R-:W-:Y:S02]  /*18240*/  SHF.L.W.U32.HI R48, R29, 0x3, R34 ;  /* 0x000000031d307819 */ /* 0x000fe40000010e22 */
[----:B------:R-:W-:-:S02]  /*18250*/  SHF.R.U64 R65, R34, 0x6, R29 ;  /* 0x0000000622417819 */ /* 0x000fc4000000121d */
[C-C-:B------:R-:W-:Y:S02]  /*18260*/  SHF.L.W.U32.HI R39, R7.reuse, 0x12, R26.reuse ;  /* 0x0000001207277819 */ /* 0x140fe40000010e1a */
[----:B------:R-:W-:Y:S02]  /*18270*/  SHF.L.W.U32.HI R54, R7, 0xe, R26 ;  /* 0x0000000e07367819 */ /* 0x000fe40000010e1a */
[----:B------:R-:W-:Y:S02]  /*18280*/  SHF.L.W.U32.HI R51, R26, 0x17, R7 ;  /* 0x000000171a337819 */ /* 0x000fe40000010e07 */
[----:B------:R-:W-:Y:S02]  /*18290*/  LOP3.LUT R66, R66, R11, R36, 0x96, !PT ;  /* 0x0000000b42427212 */ /* 0x000fe400078e9624 */
[----:B------:R-:W-:Y:S02]  /*182a0*/  IADD3.X R36, PT, PT, R17, R53, R58, P0, P1 ;  /* 0x0000003511247210 */ /* 0x000fe400007e243a */
[----:B------:R-:W-:-:S02]  /*182b0*/  LOP3.LUT R65, R65, R35, R48, 0x96, !PT ;  /* 0x0000002341417212 */ /* 0x000fc400078e9630 */
[----:B------:R-:W-:Y:S02]  /*182c0*/  LOP3.LUT R60, R51, R39, R54, 0x96, !PT ;  /* 0x00000027333c7212 */ /* 0x000fe400078e9636 */
[C-C-:B------:R-:W-:Y:S02]  /*182d0*/  SHF.L.W.U32.HI R17, R59.reuse, 0x4, R36.reuse ;  /* 0x000000043b117819 */ /* 0x140fe40000010e24 */
[C-C-:B------:R-:W-:Y:S02]  /*182e0*/  SHF.L.W.U32.HI R54, R36.reuse, 0x1e, R59.reuse ;  /* 0x0000001e24367819 */ /* 0x140fe40000010e3b */
[C-C-:B------:R-:W-:Y:S02]  /*182f0*/  SHF.L.W.U32.HI R39, R36.reuse, 0x19, R59.reuse ;  /* 0x0000001924277819 */ /* 0x140fe40000010e3b */
        /* <DEDUP_REMOVED lines=12> */
[----:B------:R-:W-:Y:S02]  /*183c0*/  LOP3.LUT R48, R10, R26, R27, 0xb8, !PT ;  /* 0x0000001a0a307212 */ /* 0x000fe400078eb81b */
[----:B------:R-:W-:-:S02]  /*183d0*/  SHF.L.W.U32.HI R11, R29, 0xd, R34 ;  /* 0x0000000d1d0b7819 */ /* 0x000fc40000010e22 */
[--C-:B------:R-:W-:Y:S02]  /*183e0*/  SHF.L.W.U32.HI R30, R34, 0x3, R29.reuse ;  /* 0x00000003221e7819 */ /* 0x100fe40000010e1d */
[----:B------:R-:W-:Y:S02]  /*183f0*/  SHF.R.U32.HI R58, RZ, 0x6, R29 ;  /* 0x00000006ff3a7819 */ /* 0x000fe4000001161d */
[----:B------:R-:W-:Y:S02]  /*18400*/  IADD3 R42, P0, P1, R42, R39, R67 ;  /* 0x000000272a2a7210 */ /* 0x000fe4000791e043 */
[----:B------:R-:W-:Y:S02]  /*18410*/  LOP3.LUT R64, R46, R64, R36, 0xe8, !PT ;  /* 0x000000402e407212 */ /* 0x000fe400078ee824 */
[----:B------:R-:W-:Y:S02]  /*18420*/  IADD3.X R48, PT, PT, R51, R48, R31, P2, P3 ;  /* 0x0000003033307210 */ /* 0x000fe400017e641f */
[----:B0-----:R-:W-:-:S02]  /*18430*/  IADD3 R40, P2, P3, R40, UR4, R17 ;  /* 0x0000000428287c10 */ /* 0x001fc4000fb5e011 */
[----:B------:R-:W-:Y:S02]  /*18440*/  LOP3.LUT R58, R58, R11, R30, 0x96, !PT ;  /* 0x0000000b3a3a7212 */ /* 0x000fe400078e961e */
[----:B------:R-:W-:Y:S02]  /*18450*/  IADD3.X R37, PT, PT, R37, R35, R64, P0, P1 ;  /* 0x0000002325257210 */ /* 0x000fe400007e2440 */
[----:B------:R-:W-:Y:S02]  /*18460*/  IADD3 R30, P0, PT, R18, R65, RZ ;  /* 0x00000041121e7210 */ /* 0x000fe40007f1e0ff */
[----:B------:R-:W-:Y:S02]  /*18470*/  IADD3.X R31, PT, PT, R55, UR5, R48, P2, P3 ;  /* 0x00000005371f7c10 */ /* 0x000fe400097e6430 */
[----:B------:R-:W-:Y:S02]  /*18480*/  IADD3 R18, P2, PT, R40, R59, RZ ;  /* 0x0000003b28127210 */ /* 0x000fe40007f5e0ff */
[----:B------:R-:W-:-:S02]  /*18490*/  IADD3 R56, P1, PT, R56, R69, RZ ;  /* 0x0000004538387210 */ /* 0x000fc40007f3e0ff */
[C-C-:B------:R-:W-:Y:S01]  /*184a0*/  SHF.L.W.U32.HI R39, R42.reuse, 0x4, R37.reuse ;  /* 0x000000042a277819 */ /* 0x140fe20000010e25 */
[----:B------:R-:W-:Y:S01]  /*184b0*/  IMAD.X R11, R31, 0x1, R36, P2 ;  /* 0x000000011f0b7824 */ /* 0x000fe200010e0624 */
[C-C-:B------:R-:W-:Y:S02]  /*184c0*/  SHF.L.W.U32.HI R54, R37.reuse, 0x1e, R42.reuse ;  /* 0x0000001e25367819 */ /* 0x140fe40000010e2a */
[C-C-:B------:R-:W-:Y:S02]  /*184d0*/  SHF.L.W.U32.HI R53, R37.reuse, 0x19, R42.reuse ;  /* 0x0000001925357819 */ /* 0x140fe40000010e2a */
        /* <DEDUP_REMOVED lines=8> */
[C-C-:B------:R-:W-:Y:S02]  /*18560*/  SHF.L.W.U32.HI R51, R11.reuse, 0x17, R18.reuse ;  /* 0x000000170b337819 */ /* 0x140fe40000010e12 */
        /* <DEDUP_REMOVED lines=8> */
[----:B------:R-:W-:Y:S02]  /*185f0*/  LOP3.LUT R46, R36, R46, R37, 0xe8, !PT ;  /* 0x0000002e242e7212 */ /* 0x000fe400078ee825 */
[----:B------:R-:W-:Y:S02]  /*18600*/  IADD3 R39, P3, P4, R23, R54, R9 ;  /* 0x0000003617277210 */ /* 0x000fe40007c7e009 */
[----:B------:R-:W-:Y:S02]  /*18610*/  LOP3.LUT R9, R27, R11, R26, 0xb8, !PT ;  /* 0x0000000b1b097212 */ /* 0x000fe400078eb81a */
[----:B------:R-:W-:Y:S02]  /*18620*/  IADD3.X R73, PT, PT, R73, R55, R46, P1, P2 ;  /* 0x0000003749497210 */ /* 0x000fe40000fe442e */
[----:B------:R-:W-:Y:S02]  /*18630*/  IADD3.X R46, PT, PT, R17, R9, R10, P3, P4 ;  /* 0x00000009112e7210 */ /* 0x000fe40001fe840a */
[----:B------:R-:W-:Y:S01]  /*18640*/  IADD3 R39, P2, P3, R34, UR6, R39 ;  /* 0x0000000622277c10 */ /* 0x000fe2000fb5e027 */
[----:B------:R-:W-:Y:S01]  /*18650*/  IMAD.X R23, R19, 0x1, R58, P0 ;  /* 0x0000000113177824 */ /* 0x000fe200000e063a */
[----:B------:R-:W-:-:S02]  /*18660*/  SHF.L.W.U32.HI R10, R62, 0x4, R73 ;  /* 0x000000043e0a7819 */ /* 0x000fc40000010e49 */
[C-C-:B------:R-:W-:Y:S02]  /*18670*/  SHF.L.W.U32.HI R17, R73.reuse, 0x1e, R62.reuse ;  /* 0x0000001e49117819 */ /* 0x140fe40000010e3e */
[----:B------:R-:W-:Y:S02]  /*18680*/  SHF.L.W.U32.HI R19, R73, 0x19, R62 ;  /* 0x0000001949137819 */ /* 0x000fe40000010e3e */
[----:B------:R-:W-:Y:S01]  /*18690*/  IADD3.X R46, PT, PT, R29, UR7, R46, P2, P3 ;  /* 0x000000071d2e7c10 */ /* 0x000fe200097e642e */
[----:B------:R-:W0:Y:S01]  /*186a0*/  LDCU.128 UR4, c[0x3][0x5a30] ;  /* 0x00cb4600ff0477ac */ /* 0x000e220008000c00 */
[----:B------:R-:W-:Y:S02]  /*186b0*/  IADD3 R9, P4, PT, R39, R42, RZ ;  /* 0x0000002a27097210 */ /* 0x000fe40007f9e0ff */
[----:B------:R-:W-:-:S03]  /*186c0*/  LOP3.LUT R51, R19, R10, R17, 0x96, !PT ;  /* 0x0000000a13337212 */ /* 0x000fc600078e9611 */
[----:B------:R-:W-:Y:S01]  /*186d0*/  IMAD.X R10, R46, 0x1, R37, P4 ;  /* 0x000000012e0a7824 */ /* 0x000fe200020e0625 */
[----:B------:R-:W-:Y:S02]  /*186e0*/  IADD3 R43, P3, P2, R30, R43, R50 ;  /* 0x0000002b1e2b7210 */ /* 0x000fe40007a7e032 */
[--C-:B------:R-:W-:Y:S02]  /*186f0*/  LOP3.LUT R50, R42, R59, R62.reuse, 0xe8, !PT ;  /* 0x0000003b2a327212 */ /* 0x100fe400078ee83e */
[----:B------:R-:W-:Y:S02]  /*18700*/  IADD3 R4, P0, P1, R56, R4, R47 ;  /* 0x0000000438047210 */ /* 0x000fe4000791e02f */
        /* <DEDUP_REMOVED lines=10> */
[C-C-:B------:R-:W-:Y:S02]  /*187b0*/  SHF.L.W.U32.HI R17, R10.reuse, 0x12, R9.reuse ;  /* 0x000000120a117819 */ /* 0x140fe40000010e09 */
[----:B------:R-:W-:Y:S02]  /*187c0*/  SHF.L.W.U32.HI R36, R10, 0xe, R9 ;  /* 0x0000000e0a247819 */ /* 0x000fe40000010e09 */
[----:B------:R-:W-:Y:S02]  /*187d0*/  SHF.L.W.U32.HI R19, R9, 0x17, R10 ;  /* 0x0000001709137819 */ /* 0x000fe40000010e0a */
[----:B------:R-:W-:Y:S02]  /*187e0*/  LOP3.LUT R29, R7, R9, R18, 0xb8, !PT ;  /* 0x00000009071d7212 */ /* 0x000fe400078eb812 */
[----:B------:R-:W-:-:S02]  /*187f0*/  IADD3.X R34, PT, PT, R38, R34, R51, P4, P5 ;  /* 0x0000002226227210 */ /* 0x000fc400027ea433 */
[----:B------:R-:W-:Y:S02]  /*18800*/  IADD3.X R3, PT, PT, R35, R3, R14, P0, P1 ;  /* 0x0000000323037210 */ /* 0x000fe400007e240e */
[----:B------:R-:W-:Y:S02]  /*18810*/  LOP3.LUT R38, R19, R17, R36, 0x96, !PT ;  /* 0x0000001113267212 */ /* 0x000fe400078e9624 */
[----:B------:R-:W-:Y:S02]  /*18820*/  IADD3 R19, P0, P1, R47, R29, R16 ;  /* 0x0000001d2f137210 */ /* 0x000fe4000791e010 */
[----:B------:R-:W-:Y:S02]  /*18830*/  LOP3.LUT R36, R26, R10, R11, 0xb8, !PT ;  /* 0x0000000a1a247212 */ /* 0x000fe400078eb80b */
[----:B------:R-:W-:Y:S02]  /*18840*/  SHF.L.W.U32.HI R14, R61, 0x4, R34 ;  /* 0x000000043d0e7819 */ /* 0x000fe40000010e22 */
[----:B------:R-:W-:-:S02]  /*18850*/  IADD3.X R36, PT, PT, R38, R36, R27, P0, P1 ;  /* 0x0000002426247210 */ /* 0x000fc400007e241b */
[C-C-:B------:R-:W-:Y:S02]  /*18860*/  SHF.L.W.U32.HI R17, R34.reuse, 0x1e, R61.reuse ;  /* 0x0000001e22117819 */ /* 0x140fe40000010e3d */
[----:B------:R-:W-:Y:S02]  /*18870*/  SHF.L.W.U32.HI R16, R34, 0x19, R61 ;  /* 0x0000001922107819 */ /* 0x000fe40000010e3d */
[----:B0-----:R-:W-:Y:S02]  /*18880*/  IADD3 R27, P0, P1, R56, UR4, R19 ;  /* 0x00000004381b7c10 */ /* 0x001fe4000f91e013 */
[----:B------:R-:W-:Y:S02]  /*18890*/  LOP3.LUT R50, R16, R14, R17, 0x96, !PT ;  /* 0x0000000e10327212 */ /* 0x000fe400078e9611 */
[----:B------:R-:W-:Y:S02]  /*188a0*/  IADD3.X R36, PT, PT, R35, UR5, R36, P0, P1 ;  /* 0x0000000523247c10 */ /* 0x000fe400087e2424 */
[----:B------:R-:W-:-:S05]  /*188b0*/  IADD3 R14, P0, PT, R27, R62, RZ ;  /* 0x0000003e1b0e7210 */ /* 0x000fca0007f1e0ff */
[----:B------:R-:W-:Y:S01]  /*188c0*/  IMAD.X R17, R36, 0x1, R73, P0 ;  /* 0x0000000124117824 */ /* 0x000fe200000e0649 */
[----:B------:R-:W-:Y:S02]  /*188d0*/  IADD3.X R32, PT, PT, R23, R32, R49, P3, P2 ;  /* 0x0000002017207210 */ /* 0x000fe40001fe4431 */
[C-C-:B------:R-:W-:Y:S02]  /*188e0*/  SHF.L.W.U32.HI R16, R56.reuse, 0xd, R35.reuse ;  /* 0x0000000d38107819 */ /* 0x140fe40000010e23 */
[----:B------:R-:W-:Y:S02]  /*188f0*/  SHF.L.W.U32.HI R19, R35, 0x3, R56 ;  /* 0x0000000323137819 */ /* 0x000fe40000010e38 */
[----:B------:R-:W-:Y:S02]  /*18900*/  SHF.R.U64 R54, R56, 0x6, R35 ;  /* 0x0000000638367819 */ /* 0x000fe40000001223 */
        /* <DEDUP_REMOVED lines=9> */
[----:B------:R-:W-:Y:S02]  /*189a0*/  SHF.L.W.U32.HI R16, R35, 0xd, R56 ;  /* 0x0000000d23107819 */ /* 0x000fe40000010e38 */
[--C-:B------:R-:W-:Y:S02]  /*189b0*/  SHF.L.W.U32.HI R19, R56, 0x3, R35.reuse ;  /* 0x0000000338137819 */ /* 0x100fe40000010e23 */
[----:B------:R-:W-:Y:S02]  /*189c0*/  SHF.R.U32.HI R55, RZ, 0x6, R35 ;  /* 0x00000006ff377819 */ /* 0x000fe40000011623 */
[----:B------:R-:W-:Y:S02]  /*189d0*/  LOP3.LUT R53, R42, R29, R38, 0x96, !PT ;  /* 0x0000001d2a357212 */ /* 0x000fe400078e9626 */
[----:B------:R-:W-:-:S02]  /*189e0*/  IADD3 R40, P0, P1, R40, R50, R51 ;  /* 0x0000003228287210 */ /* 0x000fc4000791e033 */
[----:B------:R-:W-:Y:S02]  /*189f0*/  LOP3.LUT R48, R73, R37, R34, 0xe8, !PT ;  /* 0x0000002549307212 */ /* 0x000fe400078ee822 */
[C-C-:B------:R-:W-:Y:S02]  /*18a00*/  SHF.L.W.U32.HI R29, R17.reuse, 0x12, R14.reuse ;  /* 0x00000012111d7819 */ /* 0x140fe40000010e0e */
[----:B------:R-:W-:Y:S02]  /*18a10*/  SHF.L.W.U32.HI R38, R17, 0xe, R14 ;  /* 0x0000000e11267819 */ /* 0x000fe40000010e0e */
[----:B------:R-:W-:Y:S02]  /*18a20*/  SHF.L.W.U32.HI R35, R14, 0x17, R17 ;  /* 0x000000170e237819 */ /* 0x000fe40000010e11 */
[----:B------:R-:W-:Y:S02]  /*18a30*/  LOP3.LUT R42, R18, R14, R9, 0xb8, !PT ;  /* 0x0000000e122a7212 */ /* 0x000fe400078eb809 */
[----:B------:R-:W-:-:S02]  /*18a40*/  LOP3.LUT R55, R55, R16, R19, 0x96, !PT ;  /* 0x0000001037377212 */ /* 0x000fc400078e9613 */
[----:B------:R-:W-:Y:S02]  /*18a50*/  IADD3.X R19, PT, PT, R31, R53, R48, P0, P1 ;  /* 0x000000351f137210 */ /* 0x000fe400007e2430 */
[----:B------:R-:W-:Y:S02]  /*18a60*/  LOP3.LUT R48, R35, R29, R38, 0x96, !PT ;  /* 0x0000001d23307212 */ /* 0x000fe400078e9626 */
[----:B------:R-:W-:Y:S02]  /*18a70*/  IADD3 R47, P0, P1, R47, R42, R7 ;  /* 0x0000002a2f2f7210 */ /* 0x000fe4000791e007 */
[C-C-:B------:R-:W-:Y:S02]  /*18a80*/  SHF.L.W.U32.HI R7, R30.reuse, 0xd, R23.reuse ;  /* 0x0000000d1e077819 */ /* 0x140fe40000010e17 */
[----:B------:R-:W-:Y:S02]  /*18a90*/  SHF.L.W.U32.HI R16, R23, 0x3, R30 ;  /* 0x0000000317107819 */ /* 0x000fe40000010e1e */
[----:B------:R-:W-:-:S02]  /*18aa0*/  SHF.R.U64 R50, R30, 0x6, R23 ;  /* 0x000000061e327819 */ /* 0x000fc40000001217 */
[C-C-:B------:R-:W-:Y:S02]  /*18ab0*/  SHF.L.W.U32.HI R31, R40.reuse, 0x4, R19.reuse ;  /* 0x00000004281f7819 */ /* 0x140fe40000010e13 */
[C-C-:B------:R-:W-:Y:S02]  /*18ac0*/  SHF.L.W.U32.HI R42, R19.reuse, 0x1e, R40.reuse ;  /* 0x0000001e132a7819 */ /* 0x140fe40000010e28 */
[C-C-:B------:R-:W-:Y:S02]  /*18ad0*/  SHF.L.W.U32.HI R37, R19.reuse, 0x19, R40.reuse ;  /* 0x0000001913257819 */ /* 0x140fe40000010e28 */
[----:B------:R-:W-:Y:S02]  /*18ae0*/  SHF.L.W.U32.HI R29, R19, 0x4, R40 ;  /* 0x00000004131d7819 */ /* 0x000fe40000010e28 */
[C-C-:B------:R-:W-:Y:S02]  /*18af0*/  SHF.L.W.U32.HI R38, R40.reuse, 0x1e, R19.reuse ;  /* 0x0000001e28267819 */ /* 0x140fe40000010e13 */
[----:B------:R-:W-:-:S02]  /*18b00*/  SHF.L.W.U32.HI R35, R40, 0x19, R19 ;  /* 0x0000001928237819 */ /* 0x000fc40000010e13 */
[----:B------:R-:W-:Y:S02]  /*18b10*/  LOP3.LUT R49, R11, R17, R10, 0xb8, !PT ;  /* 0x000000110b317212 */ /* 0x000fe400078eb80a */
[----:B------:R-:W-:Y:S02]  /*18b20*/  LOP3.LUT R50, R50, R7, R16, 0x96, !PT ;  /* 0x0000000732327212 */ /* 0x000fe400078e9610 */
[----:B------:R-:W-:Y:S02]  /*18b30*/  LOP3.LUT R31, R37, R31, R42, 0x96, !PT ;  /* 0x0000001f251f7212 */ /* 0x000fe400078e962a */
[----:B------:R-:W-:Y:S02]  /*18b40*/  LOP3.LUT R29, R35, R29, R38, 0x96, !PT ;  /* 0x0000001d231d7212 */ /* 0x000fe400078e9626 */
[----:B------:R-:W-:Y:S02]  /*18b50*/  IADD3.X R26, PT, PT, R48, R49, R26, P0, P1 ;  /* 0x00000031301a7210 */ /* 0x000fe400007e241a */
[----:B------:R-:W-:-:S02]  /*18b60*/  SHF.L.W.U32.HI R7, R23, 0xd, R30 ;  /* 0x0000000d17077819 */ /* 0x000fc40000010e1e */
[C-C-:B------:R-:W-:Y:S02]  /*18b70*/  SHF.L.W.U32.HI R16, R30.reuse, 0x3, R23.reuse ;  /* 0x000000031e107819 */ /* 0x140fe40000010e17 */
[----:B------:R-:W-:Y:S02]  /*18b80*/  SHF.R.U32.HI R37, RZ, 0x6, R23 ;  /* 0x00000006ff257819 */ /* 0x000fe40000011617 */
[----:B------:R-:W-:Y:S02]  /*18b90*/  IADD3 R38, P2, P3, R30, UR6, R47 ;  /* 0x000000061e267c10 */ /* 0x000fe4000fb5e02f */
[----:B------:R-:W-:Y:S02]  /*18ba0*/  LOP3.LUT R62, R61, R62, R40, 0xe8, !PT ;  /* 0x0000003e3d3e7212 */ /* 0x000fe400078ee828 */
[----:B------:R-:W-:Y:S02]  /*18bb0*/  LOP3.LUT R37, R37, R7, R16, 0x96, !PT ;  /* 0x0000000725257212 */ /* 0x000fe400078e9610 */
[----:B------:R-:W-:Y:S01]  /*18bc0*/  IADD3.X R47, PT, PT, R23, UR7, R26, P2, P3 ;  /* 0x00000007172f7c10 */ /* 0x000fe200097e641a */
[----:B------:R-:W0:Y:S01]  /*18bd0*/  LDCU.128 UR4, c[0x3][0x5a40] ;  /* 0x00cb4800ff0477ac */ /* 0x000e220008000c00 */
[----:B------:R-:W-:-:S02]  /*18be0*/  IADD3 R7, P2, PT, R38, R61, RZ ;  /* 0x0000003d26077210 */ /* 0x000fc40007f5e0ff */
[----:B------:R-:W-:Y:S02]  /*18bf0*/  IADD3 R39, P0, P1, R39, R31, R62 ;  /* 0x0000001f27277210 */ /* 0x000fe4000791e03e */
[----:B------:R-:W-:Y:S01]  /*18c00*/  LOP3.LUT R73, R34, R73, R19, 0xe8, !PT ;  /* 0x0000004922497212 */ /* 0x000fe200078ee813 */
[----:B------:R-:W-:-:S03]  /*18c10*/  IMAD.X R16, R47, 0x1, R34, P2 ;  /* 0x000000012f107824 */ /* 0x000fc600010e0622 */
[----:B------:R-:W-:Y:S02]  /*18c20*/  IADD3.X R46, PT, PT, R46, R29, R73, P0, P1 ;  /* 0x0000001d2e2e7210 */ /* 0x000fe400007e2449 */
[----:B------:R-:W-:Y:S02]  /*18c30*/  IADD3 R48, P1, PT, R45, R54, RZ ;  /* 0x000000362d307210 */ /* 0x000fe40007f3e0ff */
[C-C-:B------:R-:W-:Y:S02]  /*18c40*/  SHF.L.W.U32.HI R29, R7.reuse, 0x12, R16.reuse ;  /* 0x00000012071d7819 */ /* 0x140fe40000010e10 */
[----:B------:R-:W-:Y:S02]  /*18c50*/  SHF.L.W.U32.HI R30, R7, 0xe, R16 ;  /* 0x0000000e071e7819 */ /* 0x000fe40000010e10 */
[----:B------:R-:W-:Y:S01]  /*18c60*/  SHF.L.W.U32.HI R31, R16, 0x17, R7 ;  /* 0x00000017101f7819 */ /* 0x000fe20000010e07 */
[----:B------:R-:W-:Y:S01]  /*18c70*/  IMAD.X R53, R12, 0x1, R55, P1 ;  /* 0x000000010c357824 */ /* 0x000fe200008e0637 */
[----:B------:R-:W-:-:S02]  /*18c80*/  IADD3 R51, P0, PT, R25, R50, RZ ;  /* 0x0000003219337210 */ /* 0x000fc40007f1e0ff */
[----:B------:R-:W-:Y:S02]  /*18c90*/  SHF.L.W.U32.HI R23, R39, 0x4, R46 ;  /* 0x0000000427177819 */ /* 0x000fe40000010e2e */
[C-C-:B------:R-:W-:Y:S02]  /*18ca0*/  SHF.L.W.U32.HI R26, R46.reuse, 0x1e, R39.reuse ;  /* 0x0000001e2e1a7819 */ /* 0x140fe40000010e27 */
[----:B------:R-:W-:Y:S02]  /*18cb0*/  SHF.L.W.U32.HI R25, R46, 0x19, R39 ;  /* 0x000000192e197819 */ /* 0x000fe40000010e27 */
[----:B------:R-:W-:Y:S02]  /*18cc0*/  IADD3 R6, P1, P2, R48, R6, R33 ;  /* 0x0000000630067210 */ /* 0x000fe40007a3e021 */
[----:B------:R-:W-:Y:S02]  /*18cd0*/  LOP3.LUT R33, R31, R29, R30, 0x96, !PT ;  /* 0x0000001d1f217212 */ /* 0x000fe400078e961e */
[----:B------:R-:W-:-:S02]  /*18ce0*/  SHF.L.W.U32.HI R29, R16, 0x12, R7 ;  /* 0x00000012101d7819 */ /* 0x000fc40000010e07 */
[----:B------:R-:W-:Y:S02]  /*18cf0*/  SHF.L.W.U32.HI R30, R16, 0xe, R7 ;  /* 0x0000000e101e7819 */ /* 0x000fe40000010e07 */
[----:B------:R-:W-:Y:S02]  /*18d00*/  SHF.L.W.U32.HI R31, R7, 0x17, R16 ;  /* 0x00000017071f7819 */ /* 0x000fe40000010e10 */
[----:B------:R-:W-:Y:S02]  /*18d10*/  LOP3.LUT R45, R9, R7, R14, 0xb8, !PT ;  /* 0x00000007092d7212 */ /* 0x000fe400078eb80e */
[----:B------:R-:W-:Y:S02]  /*18d20*/  LOP3.LUT R35, R25, R23, R26, 0x96, !PT ;  /* 0x0000001719237212 */ /* 0x000fe400078e961a */
[----:B------:R-:W-:Y:S02]  /*18d30*/  SHF.L.W.U32.HI R12, R46, 0x4, R39 ;  /* 0x000000042e0c7819 */ /* 0x000fe40000010e27 */
[----:B------:R-:W-:-:S02]  /*18d40*/  SHF.L.W.U32.HI R23, R39, 0x1e, R46 ;  /* 0x0000001e27177819 */ /* 0x000fc40000010e2e */
[----:B------:R-:W-:Y:S02]  /*18d50*/  SHF.L.W.U32.HI R25, R39, 0x19, R46 ;  /* 0x0000001927197819 */ /* 0x000fe40000010e2e */
[----:B------:R-:W-:Y:S02]  /*18d60*/  LOP3.LUT R26, R40, R61, R39, 0xe8, !PT ;  /* 0x0000003d281a7212 */ /* 0x000fe400078ee827 */
[----:B------:R-:W-:Y:S02]  /*18d70*/  LOP3.LUT R29, R31, R29, R30, 0x96, !PT ;  /* 0x0000001d1f1d7212 */ /* 0x000fe400078e961e */
[----:B------:R-:W-:Y:S02]  /*18d80*/  IADD3 R45, P5, P6, R33, R45, R18 ;  /* 0x0000002d212d7210 */ /* 0x000fe40007ebe012 */
[----:B------:R-:W-:Y:S01]  /*18d90*/  LOP3.LUT R42, R10, R16, R17, 0xb8, !PT ;  /* 0x000000100a2a7212 */ /* 0x000fe200078eb811 */
[----:B------:R-:W-:Y:S01]  /*18da0*/  IMAD.X R50, R24, 0x1, R37, P0 ;  /* 0x0000000118327824 */ /* 0x000fe200000e0625 */
[----:B------:R-:W-:-:S02]  /*18db0*/  LOP3.LUT R12, R25, R12, R23, 0x96, !PT ;  /* 0x0000000c190c7212 */ /* 0x000fc400078e9617 */
[----:B------:R-:W-:Y:S02]  /*18dc0*/  IADD3.X R5, PT, PT, R53, R5, R52, P1, P2 ;  /* 0x0000000535057210 */ /* 0x000fe40000fe4434 */
[----:B------:R-:W-:Y:S02]  /*18dd0*/  IADD3 R26, P3, P4, R27, R35, R26 ;  /* 0x000000231b1a7210 */ /* 0x000fe40007c7e01a */
[----:B------:R-:W-:Y:S02]  /*18de0*/  LOP3.LUT R23, R19, R34, R46, 0xe8, !PT ;  /* 0x0000002213177212 */ /* 0x000fe400078ee82e */
[----:B------:R-:W-:Y:S02]  /*18df0*/  IADD3.X R42, PT, PT, R29, R42, R11, P5, P6 ;  /* 0x0000002a1d2a7210 */ /* 0x000fe40002fec40b */
[----:B0-----:R-:W-:Y:S02]  /*18e00*/  IADD3 R45, P0, P1, R48, UR4, R45 ;  /* 0x00000004302d7c10 */ /* 0x001fe4000f91e02d */
[----:B------:R-:W-:-:S02]  /*18e10*/  IADD3.X R23, PT, PT, R36, R12, R23, P3, P4 ;  /* 0x0000000c24177210 */ /* 0x000fc40001fe8417 */
[----:B------:R-:W-:Y:S02]  /*18e20*/  IADD3.X R42, PT, PT, R53, UR5, R42, P0, P1 ;  /* 0x00000005352a7c10 */ /* 0x000fe400087e242a */
[----:B------:R-:W-:Y:S02]  /*18e30*/  IADD3 R12, P0, PT, R45, R40, RZ ;  /* 0x000000282d0c7210 */ /* 0x000fe40007f1e0ff */
[----:B------:R-:W-:Y:S02]  /*18e40*/  SHF.L.W.U32.HI R24, R48, 0xd, R53 ;  /* 0x0000000d30187819 */ /* 0x000fe40000010e35 */
[C-C-:B------:R-:W-:Y:S01]  /*18e50*/  SHF.L.W.U32.HI R27, R53.reuse, 0x3, R48.reuse ;  /* 0x00000003351b7819 */ /* 0x140fe20000010e30 */
[----:B------:R-:W-:Y:S01]  /*18e60*/  IMAD.X R11, R42, 0x1, R19, P0 ;  /* 0x000000012a0b7824 */ /* 0x000fe200000e0613 */
[----:B------:R-:W-:Y:S02]  /*18e70*/  SHF.R.U64 R49, R48, 0x6, R53 ;  /* 0x0000000630317819 */ /* 0x000fe40000001235 */
[----:B------:R-:W-:-:S02]  /*18e80*/  SHF.L.W.U32.HI R18, R53, 0xd, R48 ;  /* 0x0000000d35127819 */ /* 0x000fc40000010e30 */
[--C-:B------:R-:W-:Y:S02]  /*18e90*/  SHF.L.W.U32.HI R25, R48, 0x3, R53.reuse ;  /* 0x0000000330197819 */ /* 0x100fe40000010e35 */
[----:B------:R-:W-:Y:S02]  /*18ea0*/  SHF.R.U32.HI R48, RZ, 0x6, R53 ;  /* 0x00000006ff307819 */ /* 0x000fe40000011635 */
        /* <DEDUP_REMOVED lines=9> */
[----:B------:R-:W-:-:S02]  /*18f40*/  SHF.L.W.U32.HI R18, R23, 0x4, R26 ;  /* 0x0000000417127819 */ /* 0x000fc40000010e1a */
[C-C-:B------:R-:W-:Y:S02]  /*18f50*/  SHF.L.W.U32.HI R25, R26.reuse, 0x1e, R23.reuse ;  /* 0x0000001e1a197819 */ /* 0x140fe40000010e17 */
[----:B------:R-:W-:Y:S02]  /*18f60*/  SHF.L.W.U32.HI R24, R26, 0x19, R23 ;  /* 0x000000191a187819 */ /* 0x000fe40000010e17 */
[----:B------:R-:W-:Y:S02]  /*18f70*/  LOP3.LUT R40, R39, R40, R26, 0xe8, !PT ;  /* 0x0000002827287212 */ /* 0x000fe400078ee81a */
[C-C-:B------:R-:W-:Y:S02]  /*18f80*/  SHF.L.W.U32.HI R27, R11.reuse, 0x12, R12.reuse ;  /* 0x000000120b1b7819 */ /* 0x140fe40000010e0c */
[----:B------:R-:W-:Y:S02]  /*18f90*/  SHF.L.W.U32.HI R30, R11, 0xe, R12 ;  /* 0x0000000e0b1e7819 */ /* 0x000fe40000010e0c */
[----:B------:R-:W-:-:S02]  /*18fa0*/  SHF.L.W.U32.HI R29, R12, 0x17, R11 ;  /* 0x000000170c1d7819 */ /* 0x000fc40000010e0b */
[----:B------:R-:W-:Y:S02]  /*18fb0*/  LOP3.LUT R33, R35, R33, R34, 0x96, !PT ;  /* 0x0000002123217212 */ /* 0x000fe400078e9622 */
[----:B------:R-:W-:Y:S02]  /*18fc0*/  LOP3.LUT R36, R14, R12, R7, 0xb8, !PT ;  /* 0x0000000c0e247212 */ /* 0x000fe400078eb807 */
[----:B------:R-:W-:Y:S02]  /*18fd0*/  LOP3.LUT R34, R24, R18, R25, 0x96, !PT ;  /* 0x0000001218227212 */ /* 0x000fe400078e9619 */
[----:B------:R-:W-:Y:S02]  /*18fe0*/  IADD3 R25, P0, P1, R38, R31, R40 ;  /* 0x0000001f26197210 */ /* 0x000fe4000791e028 */
[----:B------:R-:W-:Y:S02]  /*18ff0*/  LOP3.LUT R29, R29, R27, R30, 0x96, !PT ;  /* 0x0000001b1d1d7212 */ /* 0x000fe400078e961e */
[----:B------:R-:W-:-:S02]  /*19000*/  SHF.L.W.U32.HI R18, R51, 0xd, R50 ;  /* 0x0000000d33127819 */ /* 0x000fc40000010e32 */
[----:B------:R-:W-:Y:S02]  /*19010*/  SHF.L.W.U32.HI R27, R50, 0x3, R51 ;  /* 0x00000003321b7819 */ /* 0x000fe40000010e33 */
[----:B------:R-:W-:Y:S02]  /*19020*/  SHF.R.U64 R38, R51, 0x6, R50 ;  /* 0x0000000633267819 */ /* 0x000fe40000001232 */
[----:B------:R-:W-:Y:S02]  /*19030*/  LOP3.LUT R19, R46, R19, R23, 0xe8, !PT ;  /* 0x000000132e137212 */ /* 0x000fe400078ee817 */
[----:B------:R-:W-:Y:S02]  /*19040*/  IADD3 R36, P2, P3, R33, R36, R9 ;  /* 0x0000002421247210 */ /* 0x000fe40007b5e009 */
[----:B------:R-:W-:Y:S02]  /*19050*/  LOP3.LUT R37, R17, R11, R16, 0xb8, !PT ;  /* 0x0000000b11257212 */ /* 0x000fe400078eb810 */
[----:B------:R-:W-:-:S02]  /*19060*/  LOP3.LUT R38, R38, R18, R27, 0x96, !PT ;  /* 0x0000001226267212 */ /* 0x000fc400078e961b */
[----:B------:R-:W-:Y:S02]  /*19070*/  IADD3.X R18, PT, PT, R47, R34, R19, P0, P1 ;  /* 0x000000222f127210 */ /* 0x000fe400007e2413 */
[----:B------:R-:W-:Y:S02]  /*19080*/  SHF.L.W.U32.HI R9, R50, 0xd, R51 ;  /* 0x0000000d32097819 */ /* 0x000fe40000010e33 */
[--C-:B------:R-:W-:Y:S02]  /*19090*/  SHF.L.W.U32.HI R24, R51, 0x3, R50.reuse ;  /* 0x0000000333187819 */ /* 0x100fe40000010e32 */
[----:B------:R-:W-:Y:S02]  /*190a0*/  SHF.R.U32.HI R30, RZ, 0x6, R50 ;  /* 0x00000006ff1e7819 */ /* 0x000fe40000011632 */
[----:B------:R-:W-:Y:S02]  /*190b0*/  IADD3.X R37, PT, PT, R29, R37, R10, P2, P3 ;  /* 0x000000251d257210 */ /* 0x000fe400017e640a */
[----:B------:R-:W-:-:S02]  /*190c0*/  IADD3 R36, P0, P1, R51, UR6, R36 ;  /* 0x0000000633247c10 */ /* 0x000fc4000f91e024 */
[----:B------:R-:W-:Y:S02]  /*190d0*/  LOP3.LUT R47, R30, R9, R24, 0x96, !PT ;  /* 0x000000091e2f7212 */ /* 0x000fe400078e9618 */
[----:B------:R-:W-:Y:S01]  /*190e0*/  IADD3.X R37, PT, PT, R50, UR7, R37, P0, P1 ;  /* 0x0000000732257c10 */ /* 0x000fe200087e2425 */
[----:B------:R-:W0:Y:S01]  /*190f0*/  LDCU.128 UR4, c[0x3][0x5a50] ;  /* 0x00cb4a00ff0477ac */ /* 0x000e220008000c00 */
[----:B------:R-:W-:Y:S02]  /*19100*/  SHF.L.W.U32.HI R10, R25, 0x4, R18 ;  /* 0x00000004190a7819 */ /* 0x000fe40000010e12 */
[C-C-:B------:R-:W-:Y:S02]  /*19110*/  SHF.L.W.U32.HI R19, R18.reuse, 0x1e, R25.reuse ;  /* 0x0000001e12137819 */ /* 0x140fe40000010e19 */
[----:B------:R-:W-:Y:S02]  /*19120*/  SHF.L.W.U32.HI R24, R18, 0x19, R25 ;  /* 0x0000001912187819 */ /* 0x000fe40000010e19 */
[----:B------:R-:W-:-:S02]  /*19130*/  IADD3 R9, P1, PT, R36, R39, RZ ;  /* 0x0000002724097210 */ /* 0x000fc40007f3e0ff */
[----:B------:R-:W-:-:S03]  /*19140*/  LOP3.LUT R33, R24, R10, R19, 0x96, !PT ;  /* 0x0000000a18217212 */ /* 0x000fc600078e9613 */
[----:B------:R-:W-:Y:S01]  /*19150*/  IMAD.X R10, R37, 0x1, R46, P1 ;  /* 0x00000001250a7824 */ /* 0x000fe200008e062e */
[--C-:B------:R-:W-:Y:S02]  /*19160*/  SHF.L.W.U32.HI R19, R18, 0x4, R25.reuse ;  /* 0x0000000412137819 */ /* 0x100fe40000010e19 */
[C-C-:B------:R-:W-:Y:S02]  /*19170*/  SHF.L.W.U32.HI R24, R25.reuse, 0x1e, R18.reuse ;  /* 0x0000001e19187819 */ /* 0x140fe40000010e12 */
[----:B------:R-:W-:Y:S02]  /*19180*/  SHF.L.W.U32.HI R27, R25, 0x19, R18 ;  /* 0x00000019191b7819 */ /* 0x000fe40000010e12 */
[----:B------:R-:W-:Y:S02]  /*19190*/  LOP3.LUT R30, R26, R39, R25, 0xe8, !PT ;  /* 0x000000271a1e7212 */ /* 0x000fe400078ee819 */
[----:B------:R-:W-:Y:S02]  /*191a0*/  IADD3 R44, P0, PT, R44, R49, RZ ;  /* 0x000000312c2c7210 */ /* 0x000fe40007f1e0ff */
[----:B------:R-:W-:-:S02]  /*191b0*/  SHF.L.W.U32.HI R29, R9, 0x12, R10 ;  /* 0x00000012091d7819 */ /* 0x000fc40000010e0a */
[----:B------:R-:W-:Y:S02]  /*191c0*/  SHF.L.W.U32.HI R34, R9, 0xe, R10 ;  /* 0x0000000e09227819 */ /* 0x000fe40000010e0a */
[----:B------:R-:W-:Y:S02]  /*191d0*/  SHF.L.W.U32.HI R31, R10, 0x17, R9 ;  /* 0x000000170a1f7819 */ /* 0x000fe40000010e09 */
[----:B------:R-:W-:Y:S02]  /*191e0*/  IADD3 R41, P1, PT, R41, R38, RZ ;  /* 0x0000002629297210 */ /* 0x000fe40007f3e0ff */
[----:B------:R-:W-:Y:S02]  /*191f0*/  LOP3.LUT R38, R27, R19, R24, 0x96, !PT ;  /* 0x000000131b267212 */ /* 0x000fe400078e9618 */
[----:B------:R-:W-:Y:S02]  /*19200*/  IADD3 R30, P2, P3, R45, R33, R30 ;  /* 0x000000212d1e7210 */ /* 0x000fe40007b5e01e */
[----:B------:R-:W-:Y:S01]  /*19210*/  LOP3.LUT R27, R23, R46, R18, 0xe8, !PT ;  /* 0x0000002e171b7212 */ /* 0x000fe200078ee812 */
[----:B------:R-:W-:Y:S01]  /*19220*/  IMAD.X R45, R13, 0x1, R48, P0 ;  /* 0x000000010d2d7824 */ /* 0x000fe200000e0630 */
[----:B------:R-:W-:-:S02]  /*19230*/  LOP3.LUT R31, R31, R29, R34, 0x96, !PT ;  /* 0x0000001d1f1f7212 */ /* 0x000fc400078e9622 */
[C-C-:B------:R-:W-:Y:S02]  /*19240*/  SHF.L.W.U32.HI R19, R10.reuse, 0x12, R9.reuse ;  /* 0x000000120a137819 */ /* 0x140fe40000010e09 */
[----:B------:R-:W-:Y:S02]  /*19250*/  SHF.L.W.U32.HI R24, R10, 0xe, R9 ;  /* 0x0000000e0a187819 */ /* 0x000fe40000010e09 */
[----:B------:R-:W-:Y:S02]  /*19260*/  SHF.L.W.U32.HI R29, R9, 0x17, R10 ;  /* 0x00000017091d7819 */ /* 0x000fe40000010e0a */
[----:B------:R-:W-:Y:S02]  /*19270*/  LOP3.LUT R35, R7, R9, R12, 0xb8, !PT ;  /* 0x0000000907237212 */ /* 0x000fe400078eb80c */
[----:B------:R-:W-:Y:S02]  /*19280*/  IADD3.X R27, PT, PT, R42, R38, R27, P2, P3 ;  /* 0x000000262a1b7210 */ /* 0x000fe400017e641b */
[----:B------:R-:W-:-:S02]  /*19290*/  LOP3.LUT R33, R29, R19, R24, 0x96, !PT ;  /* 0x000000131d217212 */ /* 0x000fc400078e9618 */
[----:B------:R-:W-:Y:S02]  /*192a0*/  IADD3 R35, P0, P2, R31, R35, R14 ;  /* 0x000000231f237210 */ /* 0x000fe40007a1e00e */
[C-C-:B------:R-:W-:Y:S02]  /*192b0*/  SHF.L.W.U32.HI R13, R44.reuse, 0xd, R45.reuse ;  /* 0x0000000d2c0d7819 */ /* 0x140fe40000010e2d */
[----:B------:R-:W-:Y:S02]  /*192c0*/  SHF.L.W.U32.HI R14, R45, 0x3, R44 ;  /* 0x000000032d0e7819 */ /* 0x000fe40000010e2c */
[----:B------:R-:W-:Y:S02]  /*192d0*/  SHF.R.U64 R39, R44, 0x6, R45 ;  /* 0x000000062c277819 */ /* 0x000fe4000000122d */
[----:B------:R-:W-:Y:S02]  /*192e0*/  SHF.L.W.U32.HI R19, R30, 0x4, R27 ;  /* 0x000000041e137819 */ /* 0x000fe40000010e1b */
[----:B------:R-:W-:-:S02]  /*192f0*/  SHF.L.W.U32.HI R24, R27, 0x1e, R30 ;  /* 0x0000001e1b187819 */ /* 0x000fc40000010e1e */
[----:B------:R-:W-:Y:S02]  /*19300*/  SHF.L.W.U32.HI R29, R27, 0x19, R30 ;  /* 0x000000191b1d7819 */ /* 0x000fe40000010e1e */
[----:B------:R-:W-:Y:S01]  /*19310*/  LOP3.LUT R40, R16, R10, R11, 0xb8, !PT ;  /* 0x0000000a10287212 */ /* 0x000fe200078eb80b */
[----:B------:R-:W-:Y:S01]  /*19320*/  IMAD.X R48, R8, 0x1, R47, P1 ;  /* 0x0000000108307824 */ /* 0x000fe200008e062f */
[----:B------:R-:W-:Y:S02]  /*19330*/  LOP3.LUT R39, R39, R13, R14, 0x96, !PT ;  /* 0x0000000d27277212 */ /* 0x000fe400078e960e */
[----:B------:R-:W-:Y:S02]  /*19340*/  LOP3.LUT R29, R29, R19, R24, 0x96, !PT ;  /* 0x000000131d1d7212 */ /* 0x000fe400078e9618 */
[----:B------:R-:W-:Y:S02]  /*19350*/  IADD3.X R40, PT, PT, R33, R40, R17, P0, P2 ;  /* 0x0000002821287210 */ /* 0x000fe400007e4411 */
[----:B------:R-:W-:-:S02]  /*19360*/  SHF.L.W.U32.HI R14, R27, 0x4, R30 ;  /* 0x000000041b0e7819 */ /* 0x000fc40000010e1e */
[C-C-:B------:R-:W-:Y:S02]  /*19370*/  SHF.L.W.U32.HI R17, R30.reuse, 0x1e, R27.reuse ;  /* 0x0000001e1e117819 */ /* 0x140fe40000010e1b */
[----:B------:R-:W-:Y:S02]  /*19380*/  SHF.L.W.U32.HI R19, R30, 0x19, R27 ;  /* 0x000000191e137819 */ /* 0x000fe40000010e1b */
[----:B------:R-:W-:Y:S02]  /*19390*/  SHF.L.W.U32.HI R8, R45, 0xd, R44 ;  /* 0x0000000d2d087819 */ /* 0x000fe40000010e2c */
[--C-:B------:R-:W-:Y:S02]  /*193a0*/  SHF.L.W.U32.HI R13, R44, 0x3, R45.reuse ;  /* 0x000000032c0d7819 */ /* 0x100fe40000010e2d */
[----:B------:R-:W-:Y:S02]  /*193b0*/  SHF.R.U32.HI R46, RZ, 0x6, R45 ;  /* 0x00000006ff2e7819 */ /* 0x000fe4000001162d */
[----:B------:R-:W-:-:S02]  /*193c0*/  LOP3.LUT R24, R25, R26, R30, 0xe8, !PT ;  /* 0x0000001a19187212 */ /* 0x000fc400078ee81e */
[----:B0-----:R-:W-:Y:S02]  /*193d0*/  IADD3 R35, P2, P3, R44, UR4, R35 ;  /* 0x000000042c237c10 */ /* 0x001fe4000fb5e023 */
[----:B------:R-:W-:Y:S02]  /*193e0*/  LOP3.LUT R31, R19, R14, R17, 0x96, !PT ;  /* 0x0000000e131f7212 */ /* 0x000fe400078e9611 */
[----:B------:R-:W-:Y:S02]  /*193f0*/  LOP3.LUT R46, R46, R8, R13, 0x96, !PT ;  /* 0x000000082e2e7212 */ /* 0x000fe400078e960d */
[----:B------:R-:W-:Y:S02]  /*19400*/  IADD3 R19, P0, P1, R36, R29, R24 ;  /* 0x0000001d24137210 */ /* 0x000fe4000791e018 */
[----:B------:R-:W-:Y:S02]  /*19410*/  IADD3.X R40, PT, PT, R45, UR5, R40, P2, P3 ;  /* 0x000000052d287c10 */ /* 0x000fe400097e6428 */
[----:B------:R-:W-:-:S02]  /*19420*/  SHF.L.W.U32.HI R13, R48, 0xd, R41 ;  /* 0x0000000d300d7819 */ /* 0x000fc40000010e29 */
[----:B------:R-:W-:Y:S02]  /*19430*/  LOP3.LUT R24, R18, R23, R27, 0xe8, !PT ;  /* 0x0000001712187212 */ /* 0x000fe400078ee81b */
[--C-:B------:R-:W-:Y:S02]  /*19440*/  SHF.L.W.U32.HI R34, R41, 0x3, R48.reuse ;  /* 0x0000000329227819 */ /* 0x100fe40000010e30 */
[--C-:B------:R-:W-:Y:S02]  /*19450*/  SHF.R.U32.HI R42, RZ, 0x6, R48.reuse ;  /* 0x00000006ff2a7819 */ /* 0x100fe40000011630 */
[----:B------:R-:W-:Y:S02]  /*19460*/  IADD3 R8, P2, PT, R35, R26, RZ ;  /* 0x0000001a23087210 */ /* 0x000fe40007f5e0ff */
[----:B------:R-:W-:Y:S02]  /*19470*/  SHF.L.W.U32.HI R14, R41, 0xd, R48 ;  /* 0x0000000d290e7819 */ /* 0x000fe40000010e30 */
[----:B------:R-:W-:-:S02]  /*19480*/  SHF.L.W.U32.HI R17, R48, 0x3, R41 ;  /* 0x0000000330117819 */ /* 0x000fc40000010e29 */
[----:B------:R-:W-:Y:S02]  /*19490*/  SHF.R.U64 R33, R41, 0x6, R48 ;  /* 0x0000000629217819 */ /* 0x000fe40000001230 */
[----:B------:R-:W-:Y:S02]  /*194a0*/  IADD3.X R24, PT, PT, R37, R31, R24, P0, P1 ;  /* 0x0000001f25187210 */ /* 0x000fe400007e2418 */
[----:B------:R-:W-:Y:S01]  /*194b0*/  LOP3.LUT R42, R42, R13, R34, 0x96, !PT ;  /* 0x0000000d2a2a7212 */ /* 0x000fe200078e9622 */
        /* <DEDUP_REMOVED lines=8> */
[----:B------:R-:W-:Y:S02]  /*19540*/  IADD3 R23, P1, PT, R4, R33, RZ ;  /* 0x0000002104177210 */ /* 0x000fe40007f3e0ff */
[----:B------:R-:W-:-:S02]  /*19550*/  LOP3.LUT R38, R26, R14, R17, 0x96, !PT ;  /* 0x0000000e1a267212 */ /* 0x000fc400078e9611 */
[----:B------:R-:W-:Y:S02]  /*19560*/  IADD3 R44, P0, PT, R28, R39, RZ ;  /* 0x000000271c2c7210 */ /* 0x000fe40007f1e0ff */
[--C-:B------:R-:W-:Y:S02]  /*19570*/  SHF.L.W.U32.HI R4, R24, 0x4, R19.reuse ;  /* 0x0000000418047819 */ /* 0x100fe40000010e13 */
[C-C-:B------:R-:W-:Y:S02]  /*19580*/  SHF.L.W.U32.HI R17, R19.reuse, 0x1e, R24.reuse ;  /* 0x0000001e13117819 */ /* 0x140fe40000010e18 */
[----:B------:R-:W-:Y:S02]  /*19590*/  SHF.L.W.U32.HI R14, R19, 0x19, R24 ;  /* 0x00000019130e7819 */ /* 0x000fe40000010e18 */
[----:B------:R-:W-:Y:S02]  /*195a0*/  LOP3.LUT R31, R31, R29, R34, 0x96, !PT ;  /* 0x0000001d1f1f7212 */ /* 0x000fe400078e9622 */
[----:B------:R-:W-:-:S02]  /*195b0*/  LOP3.LUT R33, R30, R25, R19, 0xe8, !PT ;  /* 0x000000191e217212 */ /* 0x000fc400078ee813 */
[C-C-:B------:R-:W-:Y:S02]  /*195c0*/  SHF.L.W.U32.HI R26, R13.reuse, 0x12, R8.reuse ;  /* 0x000000120d1a7819 */ /* 0x140fe40000010e08 */
[----:B------:R-:W-:Y:S02]  /*195d0*/  SHF.L.W.U32.HI R29, R13, 0xe, R8 ;  /* 0x0000000e0d1d7819 */ /* 0x000fe40000010e08 */
[----:B------:R-:W-:Y:S02]  /*195e0*/  SHF.L.W.U32.HI R28, R8, 0x17, R13 ;  /* 0x00000017081c7819 */ /* 0x000fe40000010e0d */
[----:B------:R-:W-:Y:S01]  /*195f0*/  LOP3.LUT R36, R12, R8, R9, 0xb8, !PT ;  /* 0x000000080c247212 */ /* 0x000fe200078eb809 */
[----:B------:R-:W-:Y:S01]  /*19600*/  IMAD.X R45, R15, 0x1, R46, P0 ;  /* 0x000000010f2d7824 */ /* 0x000fe200000e062e */
[----:B------:R-:W-:Y:S02]  /*19610*/  LOP3.LUT R17, R14, R4, R17, 0x96, !PT ;  /* 0x000000040e117212 */ /* 0x000fe400078e9611 */
[----:B------:R-:W-:-:S02]  /*19620*/  IADD3 R14, P2, P3, R35, R38, R33 ;  /* 0x00000026230e7210 */ /* 0x000fc40007b5e021 */
[----:B------:R-:W-:Y:S02]  /*19630*/  LOP3.LUT R4, R27, R18, R24, 0xe8, !PT ;  /* 0x000000121b047212 */ /* 0x000fe400078ee818 */
[----:B------:R-:W-:Y:S02]  /*19640*/  LOP3.LUT R28, R28, R26, R29, 0x96, !PT ;  /* 0x0000001a1c1c7212 */ /* 0x000fe400078e961d */
[----:B------:R-:W-:Y:S02]  /*19650*/  IADD3 R36, P4, P5, R31, R36, R7 ;  /* 0x000000241f247210 */ /* 0x000fe40007d9e007 */
[----:B------:R-:W-:Y:S01]  /*19660*/  LOP3.LUT R37, R11, R13, R10, 0xb8, !PT ;  /* 0x0000000d0b257212 */ /* 0x000fe200078eb80a */
[----:B------:R-:W-:Y:S01]  /*19670*/  IMAD.X R26, R3, 0x1, R42, P1 ;  /* 0x00000001031a7824 */ /* 0x000fe200008e062a */
[----:B------:R-:W-:Y:S02]  /*19680*/  IADD3.X R15, PT, PT, R40, R17, R4, P2, P3 ;  /* 0x00000011280f7210 */ /* 0x000fe400017e6404 */
[----:B------:R-:W-:-:S02]  /*19690*/  IADD3.X R37, PT, PT, R28, R37, R16, P4, P5 ;  /* 0x000000251c257210 */ /* 0x000fc400027ea410 */
[C-C-:B------:R-:W-:Y:S02]  /*196a0*/  SHF.L.W.U32.HI R4, R44.reuse, 0xd, R45.reuse ;  /* 0x0000000d2c047819 */ /* 0x140fe40000010e2d */
[----:B------:R-:W-:Y:S02]  /*196b0*/  SHF.L.W.U32.HI R7, R45, 0x3, R44 ;  /* 0x000000032d077819 */ /* 0x000fe40000010e2c */
[----:B------:R-:W-:Y:S02]  /*196c0*/  SHF.R.U64 R38, R44, 0x6, R45 ;  /* 0x000000062c267819 */ /* 0x000fe4000000122d */
[----:B------:R-:W-:Y:S02]  /*196d0*/  IADD3 R36, P0, P1, R41, UR6, R36 ;  /* 0x0000000629247c10 */ /* 0x000fe4000f91e024 */
[----:B------:R-:W-:Y:S02]  /*196e0*/  LOP3.LUT R38, R38, R4, R7, 0x96, !PT ;  /* 0x0000000426267212 */ /* 0x000fe400078e9607 */
[----:B------:R-:W-:Y:S01]  /*196f0*/  IADD3.X R37, PT, PT, R48, UR7, R37, P0, P1 ;  /* 0x0000000730257c10 */ /* 0x000fe200087e2425 */
[----:B------:R-:W0:Y:S01]  /*19700*/  LDCU.128 UR4, c[0x3][0x5a60] ;  /* 0x00cb4c00ff0477ac */ /* 0x000e220008000c00 */
[----:B------:R-:W-:-:S02]  /*19710*/  IADD3 R7, P0, PT, R36, R25, RZ ;  /* 0x0000001924077210 */ /* 0x000fc40007f1e0ff */
[----:B------:R-:W-:Y:S02]  /*19720*/  SHF.L.W.U32.HI R3, R45, 0xd, R44 ;  /* 0x0000000d2d037819 */ /* 0x000fe40000010e2c */
[--C-:B------:R-:W-:Y:S02]  /*19730*/  SHF.L.W.U32.HI R16, R44, 0x3, R45.reuse ;  /* 0x000000032c107819 */ /* 0x100fe40000010e2d */
[----:B------:R-:W-:Y:S01]  /*19740*/  SHF.R.U32.HI R31, RZ, 0x6, R45 ;  /* 0x00000006ff1f7819 */ /* 0x000fe2000001162d */
[----:B------:R-:W-:Y:S01]  /*19750*/  IMAD.X R4, R37, 0x1, R18, P0 ;  /* 0x0000000125047824 */ /* 0x000fe200000e0612 */
[----:B------:R-:W-:Y:S02]  /*19760*/  SHF.L.W.U32.HI R17, R14, 0x4, R15 ;  /* 0x000000040e117819 */ /* 0x000fe40000010e0f */
[C-C-:B------:R-:W-:Y:S02]  /*19770*/  SHF.L.W.U32.HI R28, R15.reuse, 0x1e, R14.reuse ;  /* 0x0000001e0f1c7819 */ /* 0x140fe40000010e0e */
[----:B------:R-:W-:-:S02]  /*19780*/  SHF.L.W.U32.HI R29, R15, 0x19, R14 ;  /* 0x000000190f1d7819 */ /* 0x000fc40000010e0e */
[----:B------:R-:W-:Y:S02]  /*19790*/  LOP3.LUT R41, R31, R3, R16, 0x96, !PT ;  /* 0x000000031f297212 */ /* 0x000fe400078e9610 */
[C-C-:B------:R-:W-:Y:S02]  /*197a0*/  SHF.L.W.U32.HI R3, R23.reuse, 0xd, R26.reuse ;  /* 0x0000000d17037819 */ /* 0x140fe40000010e1a */
[----:B------:R-:W-:Y:S02]  /*197b0*/  SHF.L.W.U32.HI R16, R26, 0x3, R23 ;  /* 0x000000031a107819 */ /* 0x000fe40000010e17 */
[----:B------:R-:W-:Y:S02]  /*197c0*/  SHF.R.U64 R39, R23, 0x6, R26 ;  /* 0x0000000617277819 */ /* 0x000fe4000000121a */
        /* <DEDUP_REMOVED lines=14> */
[----:B------:R-:W-:Y:S02]  /*198b0*/  SHF.L.W.U32.HI R29, R7, 0x17, R4 ;  /* 0x00000017071d7819 */ /* 0x000fe40000010e04 */
[----:B------:R-:W-:Y:S02]  /*198c0*/  LOP3.LUT R31, R9, R7, R8, 0xb8, !PT ;  /* 0x00000007091f7212 */ /* 0x000fe400078eb808 */
[----:B------:R-:W-:Y:S02]  /*198d0*/  LOP3.LUT R16, R24, R27, R15, 0xe8, !PT ;  /* 0x0000001b18107212 */ /* 0x000fe400078ee80f */
[----:B------:R-:W-:Y:S02]  /*198e0*/  LOP3.LUT R34, R29, R25, R28, 0x96, !PT ;  /* 0x000000191d227212 */ /* 0x000fe400078e961c */
[----:B------:R-:W-:Y:S02]  /*198f0*/  SHF.L.W.U32.HI R17, R26, 0xd, R23 ;  /* 0x0000000d1a117819 */ /* 0x000fe40000010e17 */
[----:B------:R-:W-:-:S02]  /*19900*/  SHF.L.W.U32.HI R18, R23, 0x3, R26 ;  /* 0x0000000317127819 */ /* 0x000fc40000010e1a */
[----:B------:R-:W-:Y:S02]  /*19910*/  SHF.R.U32.HI R36, RZ, 0x6, R26 ;  /* 0x00000006ff247819 */ /* 0x000fe4000001161a */
[----:B------:R-:W-:Y:S02]  /*19920*/  IADD3 R29, P2, P3, R33, R31, R12 ;  /* 0x0000001f211d7210 */ /* 0x000fe40007b5e00c */
[----:B------:R-:W-:Y:S02]  /*19930*/  LOP3.LUT R28, R10, R4, R13, 0xb8, !PT ;  /* 0x000000040a1c7212 */ /* 0x000fe400078eb80d */
[----:B------:R-:W-:Y:S02]  /*19940*/  IADD3.X R16, PT, PT, R37, R35, R16, P0, P1 ;  /* 0x0000002325107210 */ /* 0x000fe400007e2410 */
[----:B------:R-:W-:Y:S02]  /*19950*/  LOP3.LUT R36, R36, R17, R18, 0x96, !PT ;  /* 0x0000001124247212 */ /* 0x000fe400078e9612 */
[----:B------:R-:W-:-:S02]  /*19960*/  IADD3.X R28, PT, PT, R34, R28, R11, P2, P3 ;  /* 0x0000001c221c7210 */ /* 0x000fc400017e640b */
[----:B------:R-:W-:Y:S02]  /*19970*/  SHF.L.W.U32.HI R12, R3, 0x4, R16 ;  /* 0x00000004030c7819 */ /* 0x000fe40000010e10 */
[C-C-:B------:R-:W-:Y:S02]  /*19980*/  SHF.L.W.U32.HI R25, R16.reuse, 0x1e, R3.reuse ;  /* 0x0000001e10197819 */ /* 0x140fe40000010e03 */
[----:B------:R-:W-:Y:S02]  /*19990*/  SHF.L.W.U32.HI R18, R16, 0x19, R3 ;  /* 0x0000001910127819 */ /* 0x000fe40000010e03 */
[----:B0-----:R-:W-:Y:S02]  /*199a0*/  IADD3 R29, P2, P3, R44, UR4, R29 ;  /* 0x000000042c1d7c10 */ /* 0x001fe4000fb5e01d */
[----:B------:R-:W-:Y:S02]  /*199b0*/  IADD3 R17, P0, PT, R6, R39, RZ ;  /* 0x0000002706117210 */ /* 0x000fe40007f1e0ff */
[----:B------:R-:W-:-:S02]  /*199c0*/  LOP3.LUT R25, R18, R12, R25, 0x96, !PT ;  /* 0x0000000c12197212 */ /* 0x000fc400078e9619 */
[--C-:B------:R-:W-:Y:S02]  /*199d0*/  LOP3.LUT R34, R14, R19, R3.reuse, 0xe8, !PT ;  /* 0x000000130e227212 */ /* 0x100fe400078ee803 */
[----:B------:R-:W-:Y:S02]  /*199e0*/  IADD3.X R28, PT, PT, R45, UR5, R28, P2, P3 ;  /* 0x000000052d1c7c10 */ /* 0x000fe400097e641c */
[----:B------:R-:W-:Y:S02]  /*199f0*/  SHF.L.W.U32.HI R6, R16, 0x4, R3 ;  /* 0x0000000410067819 */ /* 0x000fe40000010e03 */
[C-C-:B------:R-:W-:Y:S02]  /*19a00*/  SHF.L.W.U32.HI R11, R3.reuse, 0x1e, R16.reuse ;  /* 0x0000001e030b7819 */ /* 0x140fe40000010e10 */
[----:B------:R-:W-:Y:S02]  /*19a10*/  SHF.L.W.U32.HI R12, R3, 0x19, R16 ;  /* 0x00000019030c7819 */ /* 0x000fe40000010e10 */
[----:B------:R-:W-:-:S02]  /*19a20*/  IADD3 R30, P2, PT, R29, R30, RZ ;  /* 0x0000001e1d1e7210 */ /* 0x000fc40007f5e0ff */
[----:B------:R-:W-:Y:S02]  /*19a30*/  IADD3 R34, P3, P4, R29, R25, R34 ;  /* 0x000000191d227210 */ /* 0x000fe40007c7e022 */
[----:B------:R-:W-:Y:S01]  /*19a40*/  LOP3.LUT R6, R12, R6, R11, 0x96, !PT ;  /* 0x000000060c067212 */ /* 0x000fe200078e960b */
[----:B------:R-:W-:Y:S01]  /*19a50*/  IMAD.X R27, R28, 0x1, R27, P2 ;  /* 0x000000011c1b7824 */ /* 0x000fe200010e061b */
[----:B------:R-:W-:Y:S01]  /*19a60*/  LOP3.LUT R29, R15, R24, R16, 0xe8, !PT ;  /* 0x000000180f1d7212 */ /* 0x000fe200078ee810 */
[----:B------:R-:W-:Y:S01]  /*19a70*/  IMAD.X R18, R5, 0x1, R36, P0 ;  /* 0x0000000105127824 */ /* 0x000fe200000e0624 */
[----:B------:R-:W-:Y:S02]  /*19a80*/  IADD3 R35, P0, PT, R34, 0x5f1d36f1, RZ ;  /* 0x5f1d36f122237810 */ /* 0x000fe40007f1e0ff */
[----:B------:R-:W-:Y:S02]  /*19a90*/  IADD3.X R29, PT, PT, R28, R6, R29, P3, P4 ;  /* 0x000000061c1d7210 */ /* 0x000fe40001fe841d */
[----:B------:R-:W-:-:S02]  /*19aa0*/  SHF.L.W.U32.HI R6, R30, 0x12, R27 ;  /* 0x000000121e067819 */ /* 0x000fc40000010e1b */
[C-C-:B------:R-:W-:Y:S02]  /*19ab0*/  SHF.L.W.U32.HI R11, R30.reuse, 0xe, R27.reuse ;  /* 0x0000000e1e0b7819 */ /* 0x140fe40000010e1b */
[C-C-:B------:R-:W-:Y:S02]  /*19ac0*/  SHF.L.W.U32.HI R28, R27.reuse, 0x17, R30.reuse ;  /* 0x000000171b1c7819 */ /* 0x140fe40000010e1e */
[C-C-:B------:R-:W-:Y:S02]  /*19ad0*/  SHF.L.W.U32.HI R5, R27.reuse, 0x12, R30.reuse ;  /* 0x000000121b057819 */ /* 0x140fe40000010e1e */
[----:B------:R-:W-:Y:S02]  /*19ae0*/  SHF.L.W.U32.HI R12, R27, 0xe, R30 ;  /* 0x0000000e1b0c7819 */ /* 0x000fe40000010e1e */
[----:B------:R-:W-:Y:S02]  /*19af0*/  SHF.L.W.U32.HI R25, R30, 0x17, R27 ;  /* 0x000000171e197819 */ /* 0x000fe40000010e1b */
[----:B------:R-:W-:-:S02]  /*19b00*/  IADD3 R43, P1, PT, R43, R38, RZ ;  /* 0x000000262b2b7210 */ /* 0x000fc40007f3e0ff */
[C---:B------:R-:W-:Y:S02]  /*19b10*/  IADD3.X R38, PT, PT, R29.reuse, -0x5ab00ac6, RZ, P0, !PT ;  /* 0xa54ff53a1d267810 */ /* 0x040fe400007fe4ff */
[----:B------:R-:W-:Y:S02]  /*19b20*/  SHF.L.W.U32.HI R31, R34, 0x4, R29 ;  /* 0x00000004221f7819 */ /* 0x000fe40000010e1d */
[C-C-:B------:R-:W-:Y:S02]  /*19b30*/  SHF.L.W.U32.HI R36, R29.reuse, 0x1e, R34.reuse ;  /* 0x0000001e1d247819 */ /* 0x140fe40000010e22 */
[----:B------:R-:W-:Y:S02]  /*19b40*/  SHF.L.W.U32.HI R33, R29, 0x19, R34 ;  /* 0x000000191d217819 */ /* 0x000fe40000010e22 */
[----:B------:R-:W-:Y:S02]  /*19b50*/  LOP3.LUT R37, R28, R6, R11, 0x96, !PT ;  /* 0x000000061c257212 */ /* 0x000fe400078e960b */
[----:B------:R-:W-:-:S02]  /*19b60*/  LOP3.LUT R39, R25, R5, R12, 0x96, !PT ;  /* 0x0000000519277212 */ /* 0x000fc400078e960c */
[----:B------:R-:W-:Y:S02]  /*19b70*/  SHF.L.W.U32.HI R5, R29, 0x4, R34 ;  /* 0x000000041d057819 */ /* 0x000fe40000010e22 */
[C-C-:B------:R-:W-:Y:S02]  /*19b80*/  SHF.L.W.U32.HI R6, R34.reuse, 0x1e, R29.reuse ;  /* 0x0000001e22067819 */ /* 0x140fe40000010e1d */
[----:B------:R-:W-:Y:S02]  /*19b90*/  SHF.L.W.U32.HI R11, R34, 0x19, R29 ;  /* 0x00000019220b7819 */ /* 0x000fe40000010e1d */
[C-C-:B------:R-:W-:Y:S02]  /*19ba0*/  SHF.R.U64 R28, R35.reuse, 0x18, R38.reuse ;  /* 0x00000018231c7819 */ /* 0x140fe40000001226 */
[----:B------:R-:W-:Y:S02]  /*19bb0*/  SHF.R.U64 R25, R35, 0x10, R38 ;  /* 0x0000001023197819 */ /* 0x000fe40000001226 */
[----:B------:R-:W-:-:S02]  /*19bc0*/  LOP3.LUT R40, R33, R31, R36, 0x96, !PT ;  /* 0x0000001f21287212 */ /* 0x000fc400078e9624 */
[----:B------:R-:W-:Y:S02]  /*19bd0*/  LOP3.LUT R31, R11, R5, R6, 0x96, !PT ;  /* 0x000000050b1f7212 */ /* 0x000fe400078e9606 */
[----:B------:R-:W-:Y:S02]  /*19be0*/  LOP3.LUT R42, R8, R30, R7, 0xb8, !PT ;  /* 0x0000001e082a7212 */ /* 0x000fe400078eb807 */
[----:B------:R-:W-:Y:S02]  /*19bf0*/  SHF.R.U64 R12, R35, 0x8, R38 ;  /* 0x00000008230c7819 */ /* 0x000fe40000001226 */
[----:B------:R-:W-:Y:S02]  /*19c00*/  PRMT R5, R28, 0x3340, R25 ;  /* 0x000033401c057816 */ /* 0x000fe40000000019 */
[----:B------:R-:W-:Y:S01]  /*19c10*/  IADD3 R25, P2, PT, R30, 0x137e2179, RZ ;  /* 0x137e21791e197810 */ /* 0x000fe20007f5e0ff */
[----:B------:R-:W-:Y:S01]  /*19c20*/  IMAD.X R32, R32, 0x1, R41, P1 ;  /* 0x0000000120207824 */ /* 0x000fe200008e0629 */
[----:B------:R-:W-:-:S02]  /*19c30*/  IADD3 R42, P0, P1, R37, R42, R9 ;  /* 0x0000002a252a7210 */ /* 0x000fc4000791e009 */
[----:B------:R-:W-:Y:S02]  /*19c40*/  PRMT R6, R12, 0x3340, R35 ;  /* 0x000033400c067816 */ /* 0x000fe40000000023 */
[----:B------:R-:W-:Y:S02]  /*19c50*/  LOP3.LUT R33, R13, R27, R4, 0xb8, !PT ;  /* 0x0000001b0d217212 */ /* 0x000fe400078eb804 */
[--C-:B------:R-:W-:Y:S02]  /*19c60*/  SHF.R.U32.HI R12, RZ, 0x8, R38.reuse ;  /* 0x00000008ff0c7819 */ /* 0x100fe40000011626 */
[----:B------:R-:W-:Y:S02]  /*19c70*/  IADD3.X R36, PT, PT, R27, 0x5be0cd19, RZ, P2, !PT ;  /* 0x5be0cd191b247810 */ /* 0x000fe400017fe4ff */
[--C-:B------:R-:W-:Y:S02]  /*19c80*/  SHF.R.U32.HI R28, RZ, 0x18, R38.reuse ;  /* 0x00000018ff1c7819 */ /* 0x100fe40000011626 */
[----:B------:R-:W-:-:S02]  /*19c90*/  SHF.R.U32.HI R9, RZ, 0x10, R38 ;  /* 0x00000010ff097819 */ /* 0x000fc40000011626 */
[----:B------:R-:W-:Y:S02]  /*19ca0*/  IADD3.X R33, PT, PT, R39, R33, R10, P0, P1 ;  /* 0x0000002127217210 */ /* 0x000fe400007e240a */
[----:B------:R-:W-:Y:S02]  /*19cb0*/  PRMT R12, R12, 0x3340, R38 ;  /* 0x000033400c0c7816 */ /* 0x000fe40000000026 */
[----:B------:R-:W-:Y:S02]  /*19cc0*/  SHF.R.U64 R10, R25, 0x8, R36 ;  /* 0x00000008190a7819 */ /* 0x000fe40000001224 */
[----:B------:R-:W-:Y:S02]  /*19cd0*/  IADD3 R38, P0, P1, R23, UR6, R42 ;  /* 0x0000000617267c10 */ /* 0x000fe4000f91e02a */
[----:B------:R-:W-:Y:S02]  /*19ce0*/  PRMT R9, R28, 0x3340, R9 ;  /* 0x000033401c097816 */ /* 0x000fe40000000009 */
[----:B------:R-:W-:-:S02]  /*19cf0*/  SHF.R.U64 R28, R25, 0x18, R36 ;  /* 0x00000018191c7819 */ /* 0x000fc40000001224 */
[----:B------:R-:W-:Y:S02]  /*19d00*/  SHF.R.U64 R11, R25, 0x10, R36 ;  /* 0x00000010190b7819 */ /* 0x000fe40000001224 */
[----:B------:R-:W-:Y:S02]  /*19d10*/  PRMT R10, R10, 0x3340, R25 ;  /* 0x000033400a0a7816 */ /* 0x000fe40000000019 */
[----:B------:R-:W-:Y:S01]  /*19d20*/  IADD3.X R25, PT, PT, R26, UR7, R33, P0, P1 ;  /* 0x000000071a197c10 */ /* 0x000fe200087e2421 */
[----:B------:R-:W0:Y:S01]  /*19d30*/  LDCU.128 UR4, c[0x3][0x5a70] ;  /* 0x00cb4e00ff0477ac */ /* 0x000e220008000c00 */
[----:B------:R-:W-:Y:S02]  /*19d40*/  IADD3 R45, P0, PT, R38, R19, RZ ;  /* 0x00000013262d7210 */ /* 0x000fe40007f1e0ff */
[----:B------:R-:W-:Y:S02]  /*19d50*/  LOP3.LUT R41, R3, R14, R34, 0xe8, !PT ;  /* 0x0000000e03297212 */ /* 0x000fe400078ee822 */
[----:B------:R-:W-:Y:S01]  /*19d60*/  LOP3.LUT R50, R16, R15, R29, 0xe8, !PT ;  /* 0x0000000f10327212 */ /* 0x000fe200078ee81d */
[----:B------:R-:W-:Y:S01]  /*19d70*/  IMAD.X R52, R25, 0x1, R24, P0 ;  /* 0x0000000119347824 */ /* 0x000fe200000e0618 */
[----:B------:R-:W-:-:S02]  /*19d80*/  IADD3 R41, P1, P2, R38, R40, R41 ;  /* 0x0000002826297210 */ /* 0x000fc40007a3e029 */
[----:B------:R-:W-:Y:S02]  /*19d90*/  PRMT R11, R28, 0x3340, R11 ;  /* 0x000033401c0b7816 */ /* 0x000fe4000000000b */
[----:B------:R-:W-:Y:S02]  /*19da0*/  IADD3.X R50, PT, PT, R25, R31, R50, P1, P2 ;  /* 0x0000001f19327210 */ /* 0x000fe40000fe4432 */
[C-C-:B------:R-:W-:Y:S02]  /*19db0*/  SHF.L.W.U32.HI R25, R45.reuse, 0x12, R52.reuse ;  /* 0x000000122d197819 */ /* 0x140fe40000010e34 */
[----:B------:R-:W-:Y:S02]  /*19dc0*/  SHF.L.W.U32.HI R28, R45, 0xe, R52 ;  /* 0x0000000e2d1c7819 */ /* 0x000fe40000010e34 */
[----:B------:R-:W-:Y:S02]  /*19dd0*/  SHF.L.W.U32.HI R33, R52, 0x17, R45 ;  /* 0x0000001734217819 */ /* 0x000fe40000010e2d */
[----:B------:R-:W-:-:S02]  /*19de0*/  SHF.R.U32.HI R23, RZ, 0x8, R36 ;  /* 0x00000008ff177819 */ /* 0x000fc40000011624 */
[--C-:B------:R-:W-:Y:S02]  /*19df0*/  SHF.R.U32.HI R26, RZ, 0x18, R36.reuse ;  /* 0x00000018ff1a7819 */ /* 0x100fe40000011624 */
[----:B------:R-:W-:Y:S02]  /*19e00*/  SHF.R.U32.HI R19, RZ, 0x10, R36 ;  /* 0x00000010ff137819 */ /* 0x000fe40000011624 */
[----:B------:R-:W-:Y:S02]  /*19e10*/  LOP3.LUT R44, R33, R25, R28, 0x96, !PT ;  /* 0x00000019212c7212 */ /* 0x000fe400078e961c */
[----:B------:R-:W-:Y:S02]  /*19e20*/  IADD3 R33, P0, PT, R41, -0x16b07d5, RZ ;  /* 0xfe94f82b29217810 */ /* 0x000fe40007f1e0ff */
[----:B------:R-:W-:Y:S02]  /*19e30*/  PRMT R24, R23, 0x3340, R36 ;  /* 0x0000334017187816 */ /* 0x000fe40000000024 */
[----:B------:R-:W-:-:S02]  /*19e40*/  PRMT R19, R26, 0x3340, R19 ;  /* 0x000033401a137816 */ /* 0x000fc40000000013 */
[----:B------:R-:W-:Y:S02]  /*19e50*/  SHF.L.W.U32.HI R35, R41, 0x4, R50 ;  /* 0x0000000429237819 */ /* 0x000fe40000010e32 */
[C-C-:B------:R-:W-:Y:S02]  /*19e60*/  SHF.L.W.U32.HI R36, R50.reuse, 0x1e, R41.reuse ;  /* 0x0000001e32247819 */ /* 0x140fe40000010e29 */
[----:B------:R-:W-:Y:S02]  /*19e70*/  SHF.L.W.U32.HI R37, R50, 0x19, R41 ;  /* 0x0000001932257819 */ /* 0x000fe40000010e29 */
[C-C-:B------:R-:W-:Y:S02]  /*19e80*/  SHF.L.W.U32.HI R23, R52.reuse, 0x12, R45.reuse ;  /* 0x0000001234177819 */ /* 0x140fe40000010e2d */
[----:B------:R-:W-:Y:S02]  /*19e90*/  SHF.L.W.U32.HI R26, R52, 0xe, R45 ;  /* 0x0000000e341a7819 */ /* 0x000fe40000010e2d */
[----:B------:R-:W-:-:S02]  /*19ea0*/  SHF.L.W.U32.HI R31, R45, 0x17, R52 ;  /* 0x000000172d1f7819 */ /* 0x000fc40000010e34 */
[----:B------:R-:W-:Y:S02]  /*19eb0*/  IADD3.X R40, PT, PT, R50, 0x3c6ef372, RZ, P0, !PT ;  /* 0x3c6ef37232287810 */ /* 0x000fe400007fe4ff */
[----:B------:R-:W-:Y:S02]  /*19ec0*/  LOP3.LUT R42, R37, R35, R36, 0x96, !PT ;  /* 0x00000023252a7212 */ /* 0x000fe400078e9624 */
[----:B------:R-:W-:Y:S02]  /*19ed0*/  LOP3.LUT R39, R31, R23, R26, 0x96, !PT ;  /* 0x000000171f277212 */ /* 0x000fe400078e961a */
[----:B------:R-:W-:Y:S02]  /*19ee0*/  LOP3.LUT R37, R7, R45, R30, 0xb8, !PT ;  /* 0x0000002d07257212 */ /* 0x000fe400078eb81e */
[C-C-:B------:R-:W-:Y:S02]  /*19ef0*/  SHF.R.U64 R36, R33.reuse, 0x18, R40.reuse ;  /* 0x0000001821247819 */ /* 0x140fe40000001228 */
[----:B------:R-:W-:-:S02]  /*19f00*/  SHF.R.U64 R31, R33, 0x10, R40 ;  /* 0x00000010211f7819 */ /* 0x000fc40000001228 */
[----:B------:R-:W-:Y:S02]  /*19f10*/  IADD3 R44, P0, P1, R44, R37, R8 ;  /* 0x000000252c2c7210 */ /* 0x000fe4000791e008 */
[----:B------:R-:W-:Y:S02]  /*19f20*/  PRMT R8, R36, 0x3340, R31 ;  /* 0x0000334024087816 */ /* 0x000fe4000000001f */
[----:B------:R-:W-:Y:S02]  /*19f30*/  IADD3 R31, P2, PT, R45, -0x4be4295, RZ ;  /* 0xfb41bd6b2d1f7810 */ /* 0x000fe40007f5e0ff */
[----:B------:R-:W-:Y:S02]  /*19f40*/  SHF.L.W.U32.HI R23, R50, 0x4, R41 ;  /* 0x0000000432177819 */ /* 0x000fe40000010e29 */
[C-C-:B------:R-:W-:Y:S02]  /*19f50*/  SHF.L.W.U32.HI R26, R41.reuse, 0x1e, R50.reuse ;  /* 0x0000001e291a7819 */ /* 0x140fe40000010e32 */
[----:B------:R-:W-:-:S02]  /*19f60*/  SHF.L.W.U32.HI R25, R41, 0x19, R50 ;  /* 0x0000001929197819 */ /* 0x000fc40000010e32 */
[----:B------:R-:W-:Y:S02]  /*19f70*/  SHF.R.U64 R28, R33, 0x8, R40 ;  /* 0x00000008211c7819 */ /* 0x000fe40000001228 */
[----:B------:R-:W-:Y:S02]  /*19f80*/  LOP3.LUT R36, R4, R52, R27, 0xb8, !PT ;  /* 0x0000003404247212 */ /* 0x000fe400078eb81b */
[----:B------:R-:W-:Y:S02]  /*19f90*/  IADD3.X R38, PT, PT, R52, 0x1f83d9ab, RZ, P2, !PT ;  /* 0x1f83d9ab34267810 */ /* 0x000fe400017fe4ff */
[----:B------:R-:W-:Y:S02]  /*19fa0*/  LOP3.LUT R35, R25, R23, R26, 0x96, !PT ;  /* 0x0000001719237212 */ /* 0x000fe400078e961a */
[----:B------:R-:W-:Y:S02]  /*19fb0*/  PRMT R23, R28, 0x3340, R33 ;  /* 0x000033401c177816 */ /* 0x000fe40000000021 */
[----:B------:R-:W-:-:S02]  /*19fc0*/  IADD3.X R33, PT, PT, R39, R36, R13, P0, P1 ;  /* 0x0000002427217210 */ /* 0x000fc400007e240d */
[C-C-:B------:R-:W-:Y:S02]  /*19fd0*/  SHF.R.U64 R36, R31.reuse, 0x18, R38.reuse ;  /* 0x000000181f247819 */ /* 0x140fe40000001226 */
[----:B------:R-:W-:Y:S02]  /*19fe0*/  SHF.R.U64 R13, R31, 0x10, R38 ;  /* 0x000000101f0d7819 */ /* 0x000fe40000001226 */
[----:B0-----:R-:W-:Y:S02]  /*19ff0*/  IADD3 R43, P0, P1, R43, UR4, R44 ;  /* 0x000000042b2b7c10 */ /* 0x001fe4000f91e02c */
[--C-:B------:R-:W-:Y:S02]  /*1a000*/  SHF.R.U32.HI R28, RZ, 0x18, R40.reuse ;  /* 0x00000018ff1c7819 */ /* 0x100fe40000011628 */
[----:B------:R-:W-:Y:S02]  /*1a010*/  SHF.R.U32.HI R25, RZ, 0x10, R40 ;  /* 0x00000010ff197819 */ /* 0x000fe40000011628 */
[----:B------:R-:W-:-:S02]  /*1a020*/  PRMT R13, R36, 0x3340, R13 ;  /* 0x00003340240d7816 */ /* 0x000fc4000000000d */
[----:B------:R-:W-:Y:S02]  /*1a030*/  IADD3.X R36, PT, PT, R32, UR5, R33, P0, P1 ;  /* 0x0000000520247c10 */ /* 0x000fe400087e2421 */
[----:B------:R-:W-:Y:S02]  /*1a040*/  PRMT R25, R28, 0x3340, R25 ;  /* 0x000033401c197816 */ /* 0x000fe40000000019 */
[----:B------:R-:W-:Y:S02]  /*1a050*/  IADD3 R47, P0, PT, R43, R14, RZ ;  /* 0x0000000e2b2f7210 */ /* 0x000fe40007f1e0ff */
[----:B------:R-:W-:Y:S02]  /*1a060*/  SHF.R.U64 R28, R31, 0x8, R38 ;  /* 0x000000081f1c7819 */ /* 0x000fe40000001226 */
[----:B------:R-:W-:Y:S01]  /*1a070*/  LOP3.LUT R37, R34, R3, R41, 0xe8, !PT ;  /* 0x0000000322257212 */ /* 0x000fe200078ee829 */
[----:B------:R-:W-:Y:S01]  /*1a080*/  IMAD.X R48, R36, 0x1, R15, P0 ;  /* 0x0000000124307824 */ /* 0x000fe200000e060f */
[----:B------:R-:W-:-:S02]  /*1a090*/  PRMT R28, R28, 0x3340, R31 ;  /* 0x000033401c1c7816 */ /* 0x000fc4000000001f */
[----:B------:R-:W-:Y:S02]  /*1a0a0*/  IADD3 R37, P1, P2, R43, R42, R37 ;  /* 0x0000002a2b257210 */ /* 0x000fe40007a3e025 */
[----:B------:R-:W-:Y:S02]  /*1a0b0*/  LOP3.LUT R46, R29, R16, R50, 0xe8, !PT ;  /* 0x000000101d2e7212 */ /* 0x000fe400078ee832 */
[--C-:B------:R-:W-:Y:S02]  /*1a0c0*/  SHF.R.U32.HI R32, RZ, 0x18, R38.reuse ;  /* 0x00000018ff207819 */ /* 0x100fe40000011626 */
[----:B------:R-:W-:Y:S02]  /*1a0d0*/  SHF.R.U32.HI R31, RZ, 0x10, R38 ;  /* 0x00000010ff1f7819 */ /* 0x000fe40000011626 */
[----:B------:R-:W-:Y:S02]  /*1a0e0*/  SHF.R.U32.HI R26, RZ, 0x8, R40 ;  /* 0x00000008ff1a7819 */ /* 0x000fe40000011628 */
[----:B------:R-:W-:-:S02]  /*1a0f0*/  SHF.R.U32.HI R39, RZ, 0x8, R38 ;  /* 0x00000008ff277819 */ /* 0x000fc40000011626 */
[----:B------:R-:W-:Y:S02]  /*1a100*/  IADD3.X R46, PT, PT, R36, R35, R46, P1, P2 ;  /* 0x00000023242e7210 */ /* 0x000fe40000fe442e */
[----:B------:R-:W-:Y:S02]  /*1a110*/  LOP3.LUT R44, R30, R47, R45, 0xb8, !PT ;  /* 0x0000002f1e2c7212 */ /* 0x000fe400078eb82d */
[----:B------:R-:W-:Y:S02]  /*1a120*/  PRMT R14, R32, 0x3340, R31 ;  /* 0x00003340200e7816 */ /* 0x000fe4000000001f */
[----:B------:R-:W-:Y:S02]  /*1a130*/  LOP3.LUT R45, R27, R48, R52, 0xb8, !PT ;  /* 0x000000301b2d7212 */ /* 0x000fe400078eb834 */
[C-C-:B------:R-:W-:Y:S02]  /*1a140*/  SHF.L.W.U32.HI R27, R47.reuse, 0x12, R48.reuse ;  /* 0x000000122f1b7819 */ /* 0x140fe40000010e30 */
[----:B------:R-:W-:-:S02]  /*1a150*/  SHF.L.W.U32.HI R32, R47, 0xe, R48 ;  /* 0x0000000e2f207819 */ /* 0x000fc40000010e30 */
[----:B------:R-:W-:Y:S02]  /*1a160*/  SHF.L.W.U32.HI R31, R48, 0x17, R47 ;  /* 0x00000017301f7819 */ /* 0x000fe40000010e2f */
[----:B------:R-:W-:Y:S02]  /*1a170*/  PRMT R26, R26, 0x3340, R40 ;  /* 0x000033401a1a7816 */ /* 0x000fe40000000028 */
[----:B------:R-:W-:Y:S02]  /*1a180*/  PRMT R39, R39, 0x3340, R38 ;  /* 0x0000334027277816 */ /* 0x000fe40000000026 */
[----:B------:R-:W-:Y:S02]  /*1a190*/  LOP3.LUT R42, R41, R34, R37, 0xe8, !PT ;  /* 0x00000022292a7212 */ /* 0x000fe400078ee825 */
[C---:B------:R-:W-:Y:S02]  /*1a1a0*/  IADD3 R40, P0, PT, R37.reuse, -0x7b3558c5, RZ ;  /* 0x84caa73b25287810 */ /* 0x040fe40007f1e0ff */
[----:B------:R-:W-:-:S02]  /*1a1b0*/  SHF.L.W.U32.HI R34, R37, 0x4, R46 ;  /* 0x0000000425227819 */ /* 0x000fc40000010e2e */
[C-C-:B------:R-:W-:Y:S02]  /*1a1c0*/  SHF.L.W.U32.HI R35, R46.reuse, 0x1e, R37.reuse ;  /* 0x0000001e2e237819 */ /* 0x140fe40000010e25 */
[C-C-:B------:R-:W-:Y:S02]  /*1a1d0*/  SHF.L.W.U32.HI R38, R46.reuse, 0x19, R37.reuse ;  /* 0x000000192e267819 */ /* 0x140fe40000010e25 */
[----:B------:R-:W-:Y:S02]  /*1a1e0*/  SHF.L.W.U32.HI R33, R46, 0x4, R37 ;  /* 0x000000042e217819 */ /* 0x000fe40000010e25 */
[C-C-:B------:R-:W-:Y:S02]  /*1a1f0*/  SHF.L.W.U32.HI R36, R37.reuse, 0x1e, R46.reuse ;  /* 0x0000001e25247819 */ /* 0x140fe40000010e2e */
[--C-:B------:R-:W-:Y:S02]  /*1a200*/  LOP3.LUT R43, R50, R29, R46.reuse, 0xe8, !PT ;  /* 0x0000001d322b7212 */ /* 0x100fe400078ee82e */
[----:B------:R-:W-:-:S02]  /*1a210*/  SHF.L.W.U32.HI R37, R37, 0x19, R46 ;  /* 0x0000001925257819 */ /* 0x000fc40000010e2e */
[C-C-:B------:R-:W-:Y:S02]  /*1a220*/  SHF.L.W.U32.HI R15, R48.reuse, 0x12, R47.reuse ;  /* 0x00000012300f7819 */ /* 0x140fe40000010e2f */
[----:B------:R-:W-:Y:S02]  /*1a230*/  SHF.L.W.U32.HI R30, R48, 0xe, R47 ;  /* 0x0000000e301e7819 */ /* 0x000fe40000010e2f */
[----:B------:R-:W-:Y:S02]  /*1a240*/  SHF.L.W.U32.HI R29, R47, 0x17, R48 ;  /* 0x000000172f1d7819 */ /* 0x000fe40000010e30 */
[----:B------:R-:W-:Y:S02]  /*1a250*/  LOP3.LUT R27, R31, R27, R32, 0x96, !PT ;  /* 0x0000001b1f1b7212 */ /* 0x000fe400078e9620 */
[----:B------:R-:W-:Y:S02]  /*1a260*/  LOP3.LUT R35, R38, R34, R35, 0x96, !PT ;  /* 0x0000002226237212 */ /* 0x000fe400078e9623 */
[----:B------:R-:W-:-:S02]  /*1a270*/  IADD3.X R41, PT, PT, R46, -0x4498517b, RZ, P0, !PT ;  /* 0xbb67ae852e297810 */ /* 0x000fc400007fe4ff */
[----:B------:R-:W-:Y:S02]  /*1a280*/  LOP3.LUT R38, R37, R33, R36, 0x96, !PT ;  /* 0x0000002125267212 */ /* 0x000fe400078e9624 */
[----:B------:R-:W-:Y:S02]  /*1a290*/  LOP3.LUT R31, R29, R15, R30, 0x96, !PT ;  /* 0x0000000f1d1f7212 */ /* 0x000fe400078e961e */
[----:B------:R-:W-:Y:S02]  /*1a2a0*/  IADD3 R36, P0, P1, R27, R44, R7 ;  /* 0x0000002c1b247210 */ /* 0x000fe4000791e007 */
[C-C-:B------:R-:W-:Y:S02]  /*1a2b0*/  SHF.R.U64 R15, R40.reuse, 0x18, R41.reuse ;  /* 0x00000018280f7819 */ /* 0x140fe40000001229 */
[----:B------:R-:W-:Y:S02]  /*1a2c0*/  SHF.R.U64 R32, R40, 0x10, R41 ;  /* 0x0000001028207819 */ /* 0x000fe40000001229 */
[----:B------:R-:W-:-:S02]  /*1a2d0*/  IADD3 R30, P2, PT, R47, 0x2b3e6c1f, RZ ;  /* 0x2b3e6c1f2f1e7810 */ /* 0x000fc40007f5e0ff */
[----:B------:R-:W-:Y:S02]  /*1a2e0*/  IADD3.X R37, PT, PT, R31, R45, R4, P0, P1 ;  /* 0x0000002d1f257210 */ /* 0x000fe400007e2404 */
[----:B------:R-:W-:Y:S02]  /*1a2f0*/  IADD3 R36, P0, P1, R17, UR6, R36 ;  /* 0x0000000611247c10 */ /* 0x000fe4000f91e024 */
[----:B------:R-:W-:Y:S02]  /*1a300*/  PRMT R32, R15, 0x3340, R32 ;  /* 0x000033400f207816 */ /* 0x000fe40000000020 */
[--C-:B------:R-:W-:Y:S02]  /*1a310*/  SHF.R.U64 R15, R40, 0x8, R41.reuse ;  /* 0x00000008280f7819 */ /* 0x100fe40000001229 */
[--C-:B------:R-:W-:Y:S02]  /*1a320*/  SHF.R.U32.HI R7, RZ, 0x18, R41.reuse ;  /* 0x00000018ff077819 */ /* 0x100fe40000011629 */
[----:B------:R-:W-:-:S02]  /*1a330*/  SHF.R.U32.HI R34, RZ, 0x10, R41 ;  /* 0x00000010ff227819 */ /* 0x000fc40000011629 */
[----:B------:R-:W-:Y:S02]  /*1a340*/  IADD3.X R29, PT, PT, R48, -0x64fa9774, RZ, P2, !PT ;  /* 0x9b05688c301d7810 */ /* 0x000fe400017fe4ff */
[----:B------:R-:W-:Y:S02]  /*1a350*/  IADD3.X R37, PT, PT, R18, UR7, R37, P0, P1 ;  /* 0x0000000712257c10 */ /* 0x000fe400087e2425 */
[C---:B------:R-:W-:Y:S02]  /*1a360*/  IADD3 R4, P2, P3, R36.reuse, -0x52197d2f, R3 ;  /* 0xade682d124047810 */ /* 0x040fe40007b5e003 */
[----:B------:R-:W-:Y:S02]  /*1a370*/  IADD3 R18, P0, P1, R36, R35, R42 ;  /* 0x0000002324127210 */ /* 0x000fe4000791e02a */
[----:B------:R-:W-:Y:S02]  /*1a380*/  PRMT R15, R15, 0x3340, R40 ;  /* 0x000033400f0f7816 */ /* 0x000fe40000000028 */
[----:B------:R-:W-:-:S02]  /*1a390*/  PRMT R34, R7, 0x3340, R34 ;  /* 0x0000334007227816 */ /* 0x000fc40000000022 */
[C-C-:B------:R-:W-:Y:S02]  /*1a3a0*/  SHF.R.U64 R7, R30.reuse, 0x18, R29.reuse ;  /* 0x000000181e077819 */ /* 0x140fe4000000121d */
[--C-:B------:R-:W-:Y:S02]  /*1a3b0*/  SHF.R.U64 R40, R30, 0x10, R29.reuse ;  /* 0x000000101e287819 */ /* 0x100fe4000000121d */
[----:B------:R-:W-:Y:S02]  /*1a3c0*/  IADD3.X R17, PT, PT, R37, 0x510e527f, R16, P2, P3 ;  /* 0x510e527f25117810 */ /* 0x000fe400017e6410 */
[--C-:B------:R-:W-:Y:S02]  /*1a3d0*/  SHF.R.U32.HI R3, RZ, 0x18, R29.reuse ;  /* 0x00000018ff037819 */ /* 0x100fe4000001161d */
[--C-:B------:R-:W-:Y:S02]  /*1a3e0*/  SHF.R.U32.HI R42, RZ, 0x10, R29.reuse ;  /* 0x00000010ff2a7819 */ /* 0x100fe4000001161d */
[----:B------:R-:W-:-:S02]  /*1a3f0*/  SHF.R.U32.HI R35, RZ, 0x8, R29 ;  /* 0x00000008ff237819 */ /* 0x000fc4000001161d */
[----:B------:R-:W-:Y:S02]  /*1a400*/  IADD3.X R37, PT, PT, R37, R38, R43, P0, P1 ;  /* 0x0000002625257210 */ /* 0x000fe400007e242b */
[----:B------:R-:W-:Y:S02]  /*1a410*/  IADD3 R18, P0, PT, R18, -0xc4336f8, RZ ;  /* 0xf3bcc90812127810 */ /* 0x000fe40007f1e0ff */
[----:B------:R-:W-:Y:S02]  /*1a420*/  PRMT R40, R7, 0x3340, R40 ;  /* 0x0000334007287816 */ /* 0x000fe40000000028 */
[----:B------:R-:W-:Y:S02]  /*1a430*/  PRMT R42, R3, 0x3340, R42 ;  /* 0x00003340032a7816 */ /* 0x000fe4000000002a */
[----:B------:R-:W-:Y:S02]  /*1a440*/  SHF.R.U64 R33, R30, 0x8, R29 ;  /* 0x000000081e217819 */ /* 0x000fe4000000121d */
[----:B------:R-:W-:-:S02]  /*1a450*/  SHF.R.U64 R7, R4, 0x18, R17 ;  /* 0x0000001804077819 */ /* 0x000fc40000001211 */
[C---:B------:R-:W-:Y:S02]  /*1a460*/  SHF.R.U64 R36, R4.reuse, 0x10, R17 ;  /* 0x0000001004247819 */ /* 0x040fe40000001211 */
[----:B------:R-:W-:Y:S02]  /*1a470*/  PRMT R35, R35, 0x3340, R29 ;  /* 0x0000334023237816 */ /* 0x000fe4000000001d */
[--C-:B------:R-:W-:Y:S02]  /*1a480*/  SHF.R.U32.HI R3, RZ, 0x18, R17.reuse ;  /* 0x00000018ff037819 */ /* 0x100fe40000011611 */
[--C-:B------:R-:W-:Y:S02]  /*1a490*/  SHF.R.U32.HI R38, RZ, 0x10, R17.reuse ;  /* 0x00000010ff267819 */ /* 0x100fe40000011611 */
[--C-:B------:R-:W-:Y:S02]  /*1a4a0*/  SHF.R.U32.HI R31, RZ, 0x8, R17.reuse ;  /* 0x00000008ff1f7819 */ /* 0x100fe40000011611 */
[----:B------:R-:W-:-:S02]  /*1a4b0*/  SHF.R.U64 R29, R4, 0x8, R17 ;  /* 0x00000008041d7819 */ /* 0x000fc40000001211 */
[----:B------:R-:W-:Y:S02]  /*1a4c0*/  IADD3.X R37, PT, PT, R37, 0x6a09e667, RZ, P0, !PT ;  /* 0x6a09e66725257810 */ /* 0x000fe400007fe4ff */
[----:B------:R-:W-:Y:S02]  /*1a4d0*/  SHF.R.U32.HI R27, RZ, 0x8, R41 ;  /* 0x00000008ff1b7819 */ /* 0x000fe40000011629 */
[----:B------:R-:W-:Y:S02]  /*1a4e0*/  PRMT R33, R33, 0x3340, R30 ;  /* 0x0000334021217816 */ /* 0x000fe4000000001e */
[----:B------:R-:W-:Y:S02]  /*1a4f0*/  PRMT R36, R7, 0x3340, R36 ;  /* 0x0000334007247816 */ /* 0x000fe40000000024 */
[----:B------:R-:W-:Y:S02]  /*1a500*/  PRMT R38, R3, 0x3340, R38 ;  /* 0x0000334003267816 */ /* 0x000fe40000000026 */
[----:B------:R-:W-:-:S02]  /*1a510*/  PRMT R31, R31, 0x3340, R17 ;  /* 0x000033401f1f7816 */ /* 0x000fc40000000011 */
[----:B------:R-:W-:Y:S02]  /*1a520*/  PRMT R29, R29, 0x3340, R4 ;  /* 0x000033401d1d7816 */ /* 0x000fe40000000004 */
[C-C-:B------:R-:W-:Y:S02]  /*1a530*/  SHF.R.U64 R3, R18.reuse, 0x18, R37.reuse ;  /* 0x0000001812037819 */ /* 0x140fe40000001225 */
[C-C-:B------:R-:W-:Y:S02]  /*1a540*/  SHF.R.U64 R16, R18.reuse, 0x10, R37.reuse ;  /* 0x0000001012107819 */ /* 0x140fe40000001225 */
[--C-:B------:R-:W-:Y:S02]  /*1a550*/  SHF.R.U64 R17, R18, 0x8, R37.reuse ;  /* 0x0000000812117819 */ /* 0x100fe40000001225 */
[--C-:B------:R-:W-:Y:S02]  /*1a560*/  SHF.R.U32.HI R7, RZ, 0x18, R37.reuse ;  /* 0x00000018ff077819 */ /* 0x100fe40000011625 */
[----:B------:R-:W-:-:S02]  /*1a570*/  SHF.R.U32.HI R30, RZ, 0x10, R37 ;  /* 0x00000010ff1e7819 */ /* 0x000fc40000011625 */
[----:B------:R-:W-:Y:S02]  /*1a580*/  SHF.R.U32.HI R4, RZ, 0x8, R37 ;  /* 0x00000008ff047819 */ /* 0x000fe40000011625 */
[----:B------:R-:W-:Y:S02]  /*1a590*/  PRMT R27, R27, 0x3340, R41 ;  /* 0x000033401b1b7816 */ /* 0x000fe40000000029 */
[----:B------:R-:W-:Y:S02]  /*1a5a0*/  PRMT R16, R3, 0x3340, R16 ;  /* 0x0000334003107816 */ /* 0x000fe40000000010 */
[----:B------:R-:W-:Y:S02]  /*1a5b0*/  PRMT R17, R17, 0x3340, R18 ;  /* 0x0000334011117816 */ /* 0x000fe40000000012 */
[----:B------:R-:W-:Y:S02]  /*1a5c0*/  PRMT R30, R7, 0x3340, R30 ;  /* 0x00003340071e7816 */ /* 0x000fe4000000001e */
[----:B------:R-:W-:-:S02]  /*1a5d0*/  PRMT R3, R4, 0x3340, R37 ;  /* 0x0000334004037816 */ /* 0x000fc40000000025 */
[----:B------:R-:W-:Y:S02]  /*1a5e0*/  PRMT R7, R5, 0x5410, R6 ;  /* 0x0000541005077816 */ /* 0x000fe40000000006 */
        /* <DEDUP_REMOVED lines=14> */
[----:B------:R-:W-:Y:S01]  /*1a6d0*/  PRMT R16, R30, 0x5410, R3 ;  /* 0x000054101e107816 */ /* 0x000fe20000000003 */
[----:B------:R1:W-:Y:S04]  /*1a6e0*/  STL.128 [R1+0x10], R4 ;  /* 0x0000100401007387 */ /* 0x0003e80000100c00 */
[----:B------:R1:W-:Y:S04]  /*1a6f0*/  STL.128 [R1+0x30], R8 ;  /* 0x0000300801007387 */ /* 0x0003e80000100c00 */
[----:B------:R1:W-:Y:S04]  /*1a700*/  STL.128 [R1+0x20], R24 ;  /* 0x0000201801007387 */ /* 0x0003e80000100c00 */
[----:B------:R1:W-:Y:S01]  /*1a710*/  STL.128 [R1], R16 ;  /* 0x0000001001007387 */ /* 0x0003e20000100c00 */
[----:B------:R-:W-:-:S02]  /*1a720*/  IMAD.MOV.U32 R3, RZ, RZ, R1 ;  /* 0x000000ffff037224 */ /* 0x000fc400078e0001 */
[----:B------:R-:W-:-:S07]  /*1a730*/  IMAD.MOV.U32 R12, RZ, RZ, 0x40 ;  /* 0x00000040ff0c7424 */ /* 0x000fce00078e00ff */
.L_x_50:
[----:B------:R-:W-:Y:S05]  /*1a740*/  BSYNC.RECONVERGENT B0 ;  /* 0x0000000000007941 */ /* 0x000fea0003800200 */
.L_x_49:
[----:B------:R-:W-:Y:S01]  /*1a750*/  ISETP.GE.AND P0, PT, R12, 0x1, PT ;  /* 0x000000010c00780c */ /* 0x000fe20003f06270 */
[----:B------:R-:W-:-:S12]  /*1a760*/  BSSY.RECONVERGENT B0, `(.L_x_51) ;  /* 0x0000037000007945 */ /* 0x000fd80003800200 */
[----:B------:R-:W-:Y:S05]  /*1a770*/  @!P0 BRA `(.L_x_52) ;  /* 0x0000000000d48947 */ /* 0x000fea0003800000 */
[C---:B------:R-:W-:Y:S01]  /*1a780*/  ISETP.GE.U32.AND P0, PT, R12.reuse, 0x4, PT ;  /* 0x000000040c00780c */ /* 0x040fe20003f06070 */
[----:B------:R-:W-:Y:S01]  /*1a790*/  BSSY.RECONVERGENT B1, `(.L_x_53) ;  /* 0x0000025000017945 */ /* 0x000fe20003800200 */
[----:B-1----:R-:W-:Y:S01]  /*1a7a0*/  LOP3.LUT R18, R12, 0x3, RZ, 0xc0, !PT ;  /* 0x000000030c127812 */ /* 0x002fe200078ec0ff */
[----:B0-----:R-:W-:-:S03]  /*1a7b0*/  IMAD.MOV.U32 R4, RZ, RZ, RZ ;  /* 0x000000ffff047224 */ /* 0x001fc600078e00ff */
[----:B------:R-:W-:-:S07]  /*1a7c0*/  ISETP.NE.AND P1, PT, R18, RZ, PT ;  /* 0x000000ff1200720c */ /* 0x000fce0003f25270 */
[----:B------:R-:W-:Y:S06]  /*1a7d0*/  @!P0 BRA `(.L_x_54) ;  /* 0x0000000000808947 */ /* 0x000fec0003800000 */
[----:B------:R-:W-:Y:S02]  /*1a7e0*/  LOP3.LUT R24, R12, 0x7ffffffc, RZ, 0xc0, !PT ;  /* 0x7ffffffc0c187812 */ /* 0x000fe400078ec0ff */
[----:B------:R-:W-:-:S07]  /*1a7f0*/  CS2R R4, SRZ ;  /* 0x0000000000047805 */ /* 0x000fce000001ff00 */
.L_x_55:
[----:B------:R-:W-:-:S05]  /*1a800*/  IMAD.IADD R16, R4, 0x1, R3 ;  /* 0x0000000104107824 */ /* 0x000fca00078e0203 */
[----:B-1----:R-:W2:Y:S01]  /*1a810*/  LDL.U8 R6, [R16] ;  /* 0x0000000010067983 */ /* 0x002ea20000100000 */
[----:B------:R-:W-:Y:S01]  /*1a820*/  IMAD.IADD R15, R1, 0x1, R4 ;  /* 0x00000001010f7824 */ /* 0x000fe200078e0204 */
[----:B--2---:R-:W-:-:S05]  /*1a830*/  LOP3.LUT R6, R6, 0x36, RZ, 0x3c, !PT ;  /* 0x0000003606067812 */ /* 0x004fca00078e3cff */
[----:B------:R0:W-:Y:S04]  /*1a840*/  STL.U8 [R15], R6 ;  /* 0x000000060f007387 */ /* 0x0001e80000100000 */
[----:B------:R-:W2:Y:S02]  /*1a850*/  LDL.U8 R7, [R16+0x1] ;  /* 0x0000010010077983 */ /* 0x000ea40000100000 */
[----:B--2---:R-:W-:Y:S02]  /*1a860*/  LOP3.LUT R8, R7, 0x36, RZ, 0x3c, !PT ;  /* 0x0000003607087812 */ /* 0x004fe400078e3cff */
[----:B------:R-:W2:Y:S04]  /*1a870*/  LDL.U8 R7, [R16] ;  /* 0x0000000010077983 */ /* 0x000ea80000100000 */
[----:B------:R1:W-:Y:S04]  /*1a880*/  STL.U8 [R15+0x1], R8 ;  /* 0x000001080f007387 */ /* 0x0003e80000100000 */
[----:B------:R-:W3:Y:S02]  /*1a890*/  LDL.U8 R9, [R16+0x2] ;  /* 0x0000020010097983 */ /* 0x000ee40000100000 */
[----:B---3--:R-:W-:-:S02]  /*1a8a0*/  LOP3.LUT R10, R9, 0x36, RZ, 0x3c, !PT ;  /* 0x00000036090a7812 */ /* 0x008fc400078e3cff */
[----:B------:R-:W0:Y:S04]  /*1a8b0*/  LDL.U8 R9, [R16+0x1] ;  /* 0x0000010010097983 */ /* 0x000e280000100000 */
[----:B------:R1:W-:Y:S04]  /*1a8c0*/  STL.U8 [R15+0x2], R10 ;  /* 0x0000020a0f007387 */ /* 0x0003e80000100000 */
[----:B------:R-:W3:Y:S02]  /*1a8d0*/  LDL.U8 R11, [R16+0x3] ;  /* 0x00000300100b7983 */ /* 0x000ee40000100000 */
[----:B---3--:R-:W-:-:S02]  /*1a8e0*/  LOP3.LUT R13, R11, 0x36, RZ, 0x3c, !PT ;  /* 0x000000360b0d7812 */ /* 0x008fc400078e3cff */
[----:B------:R-:W3:Y:S04]  /*1a8f0*/  LDL.U8 R11, [R16+0x2] ;  /* 0x00000200100b7983 */ /* 0x000ee80000100000 */
[----:B------:R1:W-:Y:S04]  /*1a900*/  STL.U8 [R15+0x3], R13 ;  /* 0x0000030d0f007387 */ /* 0x0003e80000100000 */
[----:B------:R-:W4:Y:S01]  /*1a910*/  LDL.U8 R14, [R16+0x3] ;  /* 0x00000300100e7983 */ /* 0x000f220000100000 */
[----:B--2---:R-:W-:Y:S01]  /*1a920*/  LOP3.LUT R7, R7, 0x5c, RZ, 0x3c, !PT ;  /* 0x0000005c07077812 */ /* 0x004fe200078e3cff */
[----:B------:R-:W-:Y:S01]  /*1a930*/  VIADD R5, R5, 0x4 ;  /* 0x0000000405057836 */ /* 0x000fe20000000000 */
[----:B0-----:R-:W-:Y:S01]  /*1a940*/  LOP3.LUT R6, R9, 0x5c, RZ, 0x3c, !PT ;  /* 0x0000005c09067812 */ /* 0x001fe200078e3cff */
[----:B------:R-:W-:-:S03]  /*1a950*/  VIADD R4, R4, 0x4 ;  /* 0x0000000404047836 */ /* 0x000fc60000000000 */
[----:B------:R-:W-:Y:S02]  /*1a960*/  PRMT R6, R7, 0x3340, R6 ;  /* 0x0000334007067816 */ /* 0x000fe40000000006 */
[----:B------:R-:W-:Y:S02]  /*1a970*/  ISETP.NE.AND P0, PT, R5, R24, PT ;  /* 0x000000180500720c */ /* 0x000fe40003f05270 */
[----:B---3--:R-:W-:Y:S02]  /*1a980*/  LOP3.LUT R11, R11, 0x5c, RZ, 0x3c, !PT ;  /* 0x0000005c0b0b7812 */ /* 0x008fe400078e3cff */
[----:B----4-:R-:W-:-:S04]  /*1a990*/  LOP3.LUT R14, R14, 0x5c, RZ, 0x3c, !PT ;  /* 0x0000005c0e0e7812 */ /* 0x010fc800078e3cff */
[----:B------:R-:W-:-:S04]  /*1a9a0*/  PRMT R11, R11, 0x3340, R14 ;  /* 0x000033400b0b7816 */ /* 0x000fc8000000000e */
[----:B------:R-:W-:-:S05]  /*1a9b0*/  PRMT R6, R6, 0x5410, R11 ;  /* 0x0000541006067816 */ /* 0x000fca000000000b */
[----:B------:R1:W-:Y:S01]  /*1a9c0*/  STL [R15+0x1e0], R6 ;  /* 0x0001e0060f007387 */ /* 0x0003e20000100800 */
[----:B------:R-:W-:Y:S05]  /*1a9d0*/  @P0 BRA `(.L_x_55) ;  /* 0xfffffffc00880947 */ /* 0x000fea000383ffff */
.L_x_54:
[----:B------:R-:W-:Y:S05]  /*1a9e0*/  BSYNC.RECONVERGENT B1 ;  /* 0x0000000000017941 */ /* 0x000fea0003800200 */
.L_x_53:
[----:B------:R-:W-:Y:S05]  /*1a9f0*/  @!P1 BRA `(.L_x_52) ;  /* 0x0000000000349947 */ /* 0x000fea0003800000 */
[----:B------:R-:W-:-:S07]  /*1aa00*/  IMAD.MOV.U32 R5, RZ, RZ, RZ ;  /* 0x000000ffff057224 */ /* 0x000fce00078e00ff */
.L_x_56:
[----:B-1----:R-:W-:-:S05]  /*1aa10*/  IMAD.IADD R8, R4, 0x1, R3 ;  /* 0x0000000104087824 */ /* 0x002fca00078e0203 */
[----:B--2---:R-:W2:Y:S01]  /*1aa20*/  LDL.U8 R6, [R8] ;  /* 0x0000000008067983 */ /* 0x004ea20000100000 */
[----:B------:R-:W-:Y:S01]  /*1aa30*/  IMAD.IADD R9, R1, 0x1, R4 ;  /* 0x0000000101097824 */ /* 0x000fe200078e0204 */
[----:B--2---:R-:W-:-:S05]  /*1aa40*/  LOP3.LUT R6, R6, 0x36, RZ, 0x3c, !PT ;  /* 0x0000003606067812 */ /* 0x004fca00078e3cff */
[----:B------:R2:W-:Y:S04]  /*1aa50*/  STL.U8 [R9], R6 ;  /* 0x0000000609007387 */ /* 0x0005e80000100000 */
[----:B------:R-:W3:Y:S01]  /*1aa60*/  LDL.U8 R7, [R8] ;  /* 0x0000000008077983 */ /* 0x000ee20000100000 */
[----:B------:R-:W-:Y:S02]  /*1aa70*/  VIADD R5, R5, 0x1 ;  /* 0x0000000105057836 */ /* 0x000fe40000000000 */
[----:B------:R-:W-:-:S03]  /*1aa80*/  VIADD R4, R4, 0x1 ;  /* 0x0000000104047836 */ /* 0x000fc60000000000 */
[----:B------:R-:W-:Y:S02]  /*1aa90*/  ISETP.NE.AND P0, PT, R5, R18, PT ;  /* 0x000000120500720c */ /* 0x000fe40003f05270 */
[----:B---3--:R-:W-:-:S05]  /*1aaa0*/  LOP3.LUT R7, R7, 0x5c, RZ, 0x3c, !PT ;  /* 0x0000005c07077812 */ /* 0x008fca00078e3cff */
[----:B------:R2:W-:Y:S06]  /*1aab0*/  STL.U8 [R9+0x1e0], R7 ;  /* 0x0001e00709007387 */ /* 0x0005ec0000100000 */
[----:B------:R-:W-:Y:S05]  /*1aac0*/  @P0 BRA `(.L_x_56) ;  /* 0xfffffffc00d00947 */ /* 0x000fea000383ffff */
.L_x_52:
[----:B------:R-:W-:Y:S05]  /*1aad0*/  BSYNC.RECONVERGENT B0 ;  /* 0x0000000000007941 */ /* 0x000fea0003800200 */
.L_x_51:
[----:B------:R-:W-:Y:S01]  /*1aae0*/  ISETP.GT.AND P0, PT, R12, 0x7f, PT ;  /* 0x0000007f0c00780c */ /* 0x000fe20003f04270 */
[----:B------:R-:W-:-:S12]  /*1aaf0*/  BSSY.RECONVERGENT B0, `(.L_x_57) ;  /* 0x000006c000007945 */ /* 0x000fd80003800200 */
[----:B------:R-:W-:Y:S05]  /*1ab00*/  @P0 BRA `(.L_x_58) ;  /* 0x0000000400a80947 */ /* 0x000fea0003800000 */
[C---:B------:R-:W-:Y:S01]  /*1ab10*/  VIADD R3, R12.reuse, 0xffffff8f ;  /* 0xffffff8f0c037836 */ /* 0x040fe20000000000 */
[----:B-12---:R-:W-:Y:S01]  /*1ab20*/  IADD3 R7, PT, PT, -R12, 0x80, RZ ;  /* 0x000000800c077810 */ /* 0x006fe20007ffe1ff */
[----:B------:R-:W-:Y:S03]  /*1ab30*/  BSSY.RECONVERGENT B1, `(.L_x_59) ;  /* 0x000002e000017945 */ /* 0x000fe60003800200 */
[----:B------:R-:W-:Y:S02]  /*1ab40*/  ISETP.GE.U32.AND P0, PT, R3, 0xf, PT ;  /* 0x0000000f0300780c */ /* 0x000fe40003f06070 */
[----:B------:R-:W-:-:S04]  /*1ab50*/  LOP3.LUT R9, R7, 0xf, RZ, 0xc0, !PT ;  /* 0x0000000f07097812 */ /* 0x000fc800078ec0ff */
[----:B------:R-:W-:-:S07]  /*1ab60*/  ISETP.NE.AND P1, PT, R9, RZ, PT ;  /* 0x000000ff0900720c */ /* 0x000fce0003f25270 */
[----:B------:R-:W-:Y:S06]  /*1ab70*/  @!P0 BRA `(.L_x_60) ;  /* 0x0000000000a48947 */ /* 0x000fec0003800000 */
[----:B------:R-:W-:Y:S01]  /*1ab80*/  LOP3.LUT R8, R7, 0xfffffff0, RZ, 0xc0, !PT ;  /* 0xfffffff007087812 */ /* 0x000fe200078ec0ff */
[----:B------:R-:W-:-:S07]  /*1ab90*/  IMAD.MOV.U32 R3, RZ, RZ, RZ ;  /* 0x000000ffff037224 */ /* 0x000fce00078e00ff */
.L_x_61:
[----:B-1----:R-:W-:Y:S02]  /*1aba0*/  IMAD.MOV.U32 R5, RZ, RZ, 0x36 ;  /* 0x00000036ff057424 */ /* 0x002fe400078e00ff */
[----:B0-----:R-:W-:Y:S02]  /*1abb0*/  IMAD.IADD R4, R1, 0x1, R12 ;  /* 0x0000000101047824 */ /* 0x001fe400078e020c */
[----:B------:R-:W-:Y:S02]  /*1abc0*/  IMAD.MOV.U32 R6, RZ, RZ, 0x5c ;  /* 0x0000005cff067424 */ /* 0x000fe400078e00ff */
[----:B------:R-:W-:Y:S01]  /*1abd0*/  VIADD R3, R3, 0x10 ;  /* 0x0000001003037836 */ /* 0x000fe20000000000 */
[----:B------:R1:W-:Y:S01]  /*1abe0*/  STL.U8 [R4], R5 ;  /* 0x0000000504007387 */ /* 0x0003e20000100000 */
[----:B------:R-:W-:-:S03]  /*1abf0*/  VIADD R12, R12, 0x10 ;  /* 0x000000100c0c7836 */ /* 0x000fc60000000000 */
[----:B------:R1:W-:Y:S01]  /*1ac00*/  STL.U8 [R4+0x1], R5 ;  /* 0x0000010504007387 */ /* 0x0003e20000100000 */
[----:B------:R-:W-:-:S03]  /*1ac10*/  ISETP.NE.AND P0, PT, R3, R8, PT ;  /* 0x000000080300720c */ /* 0x000fc60003f05270 */
[----:B------:R1:W-:Y:S04]  /*1ac20*/  STL.U8 [R4+0x2], R5 ;  /* 0x0000020504007387 */ /* 0x0003e80000100000 */
        /* <DEDUP_REMOVED lines=28> */
[----:B------:R1:W-:Y:S01]  /*1adf0*/  STL.U8 [R4+0x1ef], R6 ;  /* 0x0001ef0604007387 */ /* 0x0003e20000100000 */
[----:B------:R-:W-:Y:S05]  /*1ae00*/  @P0 BRA `(.L_x_61) ;  /* 0xfffffffc00640947 */ /* 0x000fea000383ffff */
.L_x_60:
[----:B------:R-:W-:Y:S05]  /*1ae10*/  BSYNC.RECONVERGENT B1 ;  /* 0x0000000000017941 */ /* 0x000fea0003800200 */
.L_x_59:
[----:B------:R-:W-:Y:S05]  /*1ae20*/  @!P1 BRA `(.L_x_58) ;  /* 0x0000000000e09947 */ /* 0x000fea0003800000 */
[----:B------:R-:W-:Y:S01]  /*1ae30*/  ISETP.GE.U32.AND P0, PT, R9, 0x8, PT ;  /* 0x000000080900780c */ /* 0x000fe20003f06070 */
[----:B------:R-:W-:Y:S01]  /*1ae40*/  BSSY.RECONVERGENT B1, `(.L_x_62) ;  /* 0x0000018000017945 */ /* 0x000fe20003800200 */
[----:B-1----:R-:W-:-:S04]  /*1ae50*/  LOP3.LUT R6, R7, 0x7, RZ, 0xc0, !PT ;  /* 0x0000000707067812 */ /* 0x002fc800078ec0ff */
[----:B------:R-:W-:-:S07]  /*1ae60*/  ISETP.NE.AND P1, PT, R6, RZ, PT ;  /* 0x000000ff0600720c */ /* 0x000fce0003f25270 */
[----:B------:R-:W-:Y:S06]  /*1ae70*/  @!P0 BRA `(.L_x_63) ;  /* 0x0000000000508947 */ /* 0x000fec0003800000 */
[----:B0-----:R-:W-:Y:S02]  /*1ae80*/  IMAD.MOV.U32 R4, RZ, RZ, 0x36 ;  /* 0x00000036ff047424 */ /* 0x001fe400078e00ff */
[----:B------:R-:W-:Y:S02]  /*1ae90*/  IMAD.IADD R3, R1, 0x1, R12 ;  /* 0x0000000101037824 */ /* 0x000fe400078e020c */
[----:B------:R-:W-:Y:S02]  /*1aea0*/  IMAD.MOV.U32 R5, RZ, RZ, 0x5c ;  /* 0x0000005cff057424 */ /* 0x000fe400078e00ff */
[----:B------:R-:W-:Y:S01]  /*1aeb0*/  VIADD R12, R12, 0x8 ;  /* 0x000000080c0c7836 */ /* 0x000fe20000000000 */
[----:B------:R1:W-:Y:S04]  /*1aec0*/  STL.U8 [R3], R4 ;  /* 0x0000000403007387 */ /* 0x0003e80000100000 */
        /* <DEDUP_REMOVED lines=14> */
[----:B------:R1:W-:Y:S02]  /*1afb0*/  STL.U8 [R3+0x1e7], R5 ;  /* 0x0001e70503007387 */ /* 0x0003e40000100000 */
.L_x_63:
[----:B------:R-:W-:Y:S05]  /*1afc0*/  BSYNC.RECONVERGENT B1 ;  /* 0x0000000000017941 */ /* 0x000fea0003800200 */
.L_x_62:
[----:B------:R-:W-:Y:S05]  /*1afd0*/  @!P1 BRA `(.L_x_58) ;  /* 0x0000000000749947 */ /* 0x000fea0003800000 */
[----:B------:R-:W-:Y:S01]  /*1afe0*/  ISETP.GE.U32.AND P0, PT, R6, 0x4, PT ;  /* 0x000000040600780c */ /* 0x000fe20003f06070 */
[----:B------:R-:W-:Y:S01]  /*1aff0*/  BSSY.RECONVERGENT B1, `(.L_x_64) ;  /* 0x0000010000017945 */ /* 0x000fe20003800200 */
[----:B01----:R-:W-:-:S04]  /*1b000*/  LOP3.LUT R4, R7, 0x3, RZ, 0xc0, !PT ;  /* 0x0000000307047812 */ /* 0x003fc800078ec0ff */
[----:B------:R-:W-:-:S07]  /*1b010*/  ISETP.NE.AND P1, PT, R4, RZ, PT ;  /* 0x000000ff0400720c */ /* 0x000fce0003f25270 */
[----:B------:R-:W-:Y:S06]  /*1b020*/  @!P0 BRA `(.L_x_65) ;  /* 0x0000000000308947 */ /* 0x000fec0003800000 */
[----:B------:R-:W-:Y:S02]  /*1b030*/  IMAD.MOV.U32 R5, RZ, RZ, 0x36 ;  /* 0x00000036ff057424 */ /* 0x000fe400078e00ff */
        /* <DEDUP_REMOVED lines=10> */
[----:B------:R0:W-:Y:S02]  /*1b0e0*/  STL.U8 [R3+0x1e3], R6 ;  /* 0x0001e30603007387 */ /* 0x0001e40000100000 */
.L_x_65:
[----:B------:R-:W-:Y:S05]  /*1b0f0*/  BSYNC.RECONVERGENT B1 ;  /* 0x0000000000017941 */ /* 0x000fea0003800200 */
.L_x_64:
[----:B------:R-:W-:Y:S05]  /*1b100*/  @!P1 BRA `(.L_x_58) ;  /* 0x0000000000289947 */ /* 0x000fea0003800000 */
[----:B0-----:R-:W-:Y:S02]  /*1b110*/  IMAD.MOV.U32 R6, RZ, RZ, 0x36 ;  /* 0x00000036ff067424 */ /* 0x001fe400078e00ff */
[----:B------:R-:W-:Y:S02]  /*1b120*/  IMAD.MOV.U32 R7, RZ, RZ, 0x5c ;  /* 0x0000005cff077424 */ /* 0x000fe400078e00ff */
[----:B------:R-:W-:-:S07]  /*1b130*/  IMAD.MOV.U32 R3, RZ, RZ, RZ ;  /* 0x000000ffff037224 */ /* 0x000fce00078e00ff */
.L_x_66:
[----:B------:R-:W-:Y:S02]  /*1b140*/  IMAD.IADD R5, R1, 0x1, R12 ;  /* 0x0000000101057824 */ /* 0x000fe400078e020c */
[----:B------:R-:W-:Y:S02]  /*1b150*/  VIADD R3, R3, 0x1 ;  /* 0x0000000103037836 */ /* 0x000fe40000000000 */
[----:B------:R-:W-:Y:S01]  /*1b160*/  VIADD R12, R12, 0x1 ;  /* 0x000000010c0c7836 */ /* 0x000fe20000000000 */
[----:B------:R3:W-:Y:S02]  /*1b170*/  STL.U8 [R5], R6 ;  /* 0x0000000605007387 */ /* 0x0007e40000100000 */
[----:B------:R-:W-:Y:S02]  /*1b180*/  ISETP.NE.AND P0, PT, R3, R4, PT ;  /* 0x000000040300720c */ /* 0x000fe40003f05270 */
[----:B------:R3:W-:Y:S11]  /*1b190*/  STL.U8 [R5+0x1e0], R7 ;  /* 0x0001e00705007387 */ /* 0x0007f60000100000 */
[----:B---3--:R-:W-:Y:S05]  /*1b1a0*/  @P0 BRA `(.L_x_66) ;  /* 0xfffffffc00e40947 */ /* 0x008fea000383ffff */
.L_x_58:
[----:B------:R-:W-:Y:S05]  /*1b1b0*/  BSYNC.RECONVERGENT B0 ;  /* 0x0000000000007941 */ /* 0x000fea0003800200 */
.L_x_57:
[----:B------:R-:W3:Y:S01]  /*1b1c0*/  LDL.128 R28, [R1+0x1e0] ;  /* 0x0001e000011c7983 */ /* 0x000ee20000100c00 */
[----:B------:R-:W4:Y:S03]  /*1b1d0*/  LDCU.128 UR4, c[0x3][0x5800] ;  /* 0x00cb0000ff0477ac */ /* 0x000f260008000c00 */
[----:B-1----:R-:W5:Y:S04]  /*1b1e0*/  LDL.128 R12, [R1+0x220] ;  /* 0x00022000010c7983 */ /* 0x002f680000100c00 */
[----:B0-2---:R-:W2:Y:S04]  /*1b1f0*/  LDL.128 R4, [R1+0x250] ;  /* 0x0002500001047983 */ /* 0x005ea80000100c00 */
[----:B------:R-:W2:Y:S01]  /*1b200*/  LDL.128 R8, [R1+0x1f0] ;  /* 0x0001f00001087983 */ /* 0x000ea20000100c00 */
[----:B---3--:R-:W-:-:S02]  /*1b210*/  PRMT R3, R28, 0x7771, RZ ;  /* 0x000077711c037816 */ /* 0x008fc400000000ff */
        /* <DEDUP_REMOVED lines=34> */
[----:B----4-:R-:W-:Y:S02]  /*1b440*/  IADD3 R47, P0, PT, R35, UR4, RZ ;  /* 0x00000004232f7c10 */ /* 0x010fe4000ff1e0ff */
[----:B------:R-:W-:Y:S02]  /*1b450*/  LOP3.LUT R51, R51, R25, RZ, 0xfc, !PT ;  /* 0x0000001933337212 */ /* 0x000fe400078efcff */
[----:B------:R-:W-:-:S02]  /*1b460*/  LOP3.LUT R3, R3, 0xff, R30, 0xf8, !PT ;  /* 0x000000ff03037812 */ /* 0x000fc400078ef81e */
[----:B------:R-:W-:Y:S02]  /*1b470*/  IADD3 R80, P1, PT, R47, -0x5c738e91, RZ ;  /* 0xa38c716f2f507810 */ /* 0x000fe40007f3e0ff */
[----:B------:R-:W-:Y:S02]  /*1b480*/  IADD3.X R30, PT, PT, R51, UR5, RZ, P0, !PT ;  /* 0x00000005331e7c10 */ /* 0x000fe400087fe4ff */
[----:B------:R-:W-:Y:S02]  /*1b490*/  LOP3.LUT R16, R32, R26, R28, 0xfe, !PT ;  /* 0x0000001a20107212 */ /* 0x000fe400078efe1c */
[----:B------:R-:W-:Y:S02]  /*1b4a0*/  IADD3 R28, P2, PT, -R47, 0x5c738e90, RZ ;  /* 0x5c738e902f1c7810 */ /* 0x000fe40007f5e1ff */
[----:B------:R-:W-:Y:S02]  /*1b4b0*/  PRMT R37, R31, 0x7773, RZ ;  /* 0x000077731f257816 */ /* 0x000fe400000000ff */
[----:B------:R-:W-:-:S02]  /*1b4c0*/  IADD3 R47, P0, PT, R47, -0x1a2bd02d, RZ ;  /* 0xe5d42fd32f2f7810 */ /* 0x000fc40007f1e0ff */
[----:B------:R-:W-:Y:S02]  /*1b4d0*/  IADD3.X R83, PT, PT, R30, -0x4b2190e5, RZ, P1, !PT ;  /* 0xb4de6f1b1e537810 */ /* 0x000fe40000ffe4ff */
[----:B------:R-:W-:Y:S02]  /*1b4e0*/  LOP3.LUT R27, R29, R3, R27, 0xfe, !PT ;  /* 0x000000031d1b7212 */ /* 0x000fe400078efe1b */
[----:B------:R-:W-:Y:S02]  /*1b4f0*/  LOP3.LUT R37, R16, 0xff, R37, 0xf8, !PT ;  /* 0x000000ff10257812 */ /* 0x000fe400078ef825 */
[----:B------:R-:W-:Y:S02]  /*1b500*/  LOP3.LUT R3, R80, 0xade682d1, RZ, 0xc0, !PT ;  /* 0xade682d150037812 */ /* 0x000fe400078ec0ff */
[----:B------:R-:W-:Y:S02]  /*1b510*/  IADD3.X R48, PT, PT, R30, 0x52c33b9f, RZ, P0, !PT ;  /* 0x52c33b9f1e307810 */ /* 0x000fe400007fe4ff */
[----:B------:R-:W-:-:S02]  /*1b520*/  SHF.L.W.U32.HI R16, R80, 0x12, R83 ;  /* 0x0000001250107819 */ /* 0x000fc40000010e53 */
[----:B------:R-:W-:Y:S02]  /*1b530*/  SHF.L.W.U32.HI R17, R80, 0xe, R83 ;  /* 0x0000000e50117819 */ /* 0x000fe40000010e53 */
[----:B------:R-:W-:Y:S02]  /*1b540*/  SHF.L.W.U32.HI R23, R83, 0x17, R80 ;  /* 0x0000001753177819 */ /* 0x000fe40000010e50 */
[----:B------:R-:W-:Y:S02]  /*1b550*/  LOP3.LUT R36, R27, R33, RZ, 0xfc, !PT ;  /* 0x000000211b247212 */ /* 0x000fe400078efcff */
[----:B------:R-:W-:Y:S02]  /*1b560*/  LOP3.LUT R28, R3, 0x2b3e6c1f, R28, 0xf8, !PT ;  /* 0x2b3e6c1f031c7812 */ /* 0x000fe400078ef81c */
[----:B------:R-:W-:Y:S02]  /*1b570*/  SHF.L.W.U32.HI R24, R47, 0x4, R48 ;  /* 0x000000042f187819 */ /* 0x000fe40000010e30 */
[----:B------:R-:W-:-:S02]  /*1b580*/  SHF.L.W.U32.HI R25, R48, 0x1e, R47 ;  /* 0x0000001e30197819 */ /* 0x000fc40000010e2f */
[----:B------:R-:W-:Y:S02]  /*1b590*/  SHF.L.W.U32.HI R26, R48, 0x19, R47 ;  /* 0x00000019301a7819 */ /* 0x000fe40000010e2f */
[C---:B------:R-:W-:Y:S02]  /*1b5a0*/  LOP3.LUT R27, R83.reuse, 0x510e527f, RZ, 0xc0, !PT ;  /* 0x510e527f531b7812 */ /* 0x040fe400078ec0ff */
[----:B------:R-:W-:Y:S02]  /*1b5b0*/  IADD3.X R30, PT, PT, ~R30, 0x4b2190e4, RZ, P2, !PT ;  /* 0x4b2190e41e1e7810 */ /* 0x000fe400017fe5ff */
[C-C-:B------:R-:W-:Y:S02]  /*1b5c0*/  SHF.L.W.U32.HI R3, R83.reuse, 0x12, R80.reuse ;  /* 0x0000001253037819 */ /* 0x140fe40000010e50 */
[----:B------:R-:W-:Y:S02]  /*1b5d0*/  SHF.L.W.U32.HI R18, R83, 0xe, R80 ;  /* 0x0000000e53127819 */ /* 0x000fe40000010e50 */
[----:B------:R-:W-:-:S02]  /*1b5e0*/  SHF.L.W.U32.HI R19, R80, 0x17, R83 ;  /* 0x0000001750137819 */ /* 0x000fc40000010e53 */
[----:B------:R-:W-:Y:S02]  /*1b5f0*/  LOP3.LUT R17, R23, R16, R17, 0x96, !PT ;  /* 0x0000001017117212 */ /* 0x000fe400078e9611 */
[----:B------:R-:W-:Y:S02]  /*1b600*/  LOP3.LUT R31, R19, R3, R18, 0x96, !PT ;  /* 0x00000003131f7212 */ /* 0x000fe400078e9612 */
[----:B------:R-:W-:Y:S02]  /*1b610*/  LOP3.LUT R38, R26, R24, R25, 0x96, !PT ;  /* 0x000000181a267212 */ /* 0x000fe400078e9619 */
[----:B------:R-:W-:Y:S02]  /*1b620*/  LOP3.LUT R30, R27, 0x9b05688c, R30, 0xf8, !PT ;  /* 0x9b05688c1b1e7812 */ /* 0x000fe400078ef81e */
[----:B------:R-:W-:Y:S01]  /*1b630*/  IADD3 R28, P0, P1, R28, UR6, R17 ;  /* 0x000000061c1c7c10 */ /* 0x000fe2000f91e011 */
[----:B------:R-:W3:Y:S01]  /*1b640*/  LDL.128 R24, [R1+0x200] ;  /* 0x0002000001187983 */ /* 0x000ee20000100c00 */
[----:B------:R-:W-:-:S02]  /*1b650*/  SHF.L.W.U32.HI R17, R48, 0x4, R47 ;  /* 0x0000000430117819 */ /* 0x000fc40000010e2f */
[C-C-:B------:R-:W-:Y:S02]  /*1b660*/  SHF.L.W.U32.HI R18, R47.reuse, 0x1e, R48.reuse ;  /* 0x0000001e2f127819 */ /* 0x140fe40000010e30 */
[----:B------:R-:W-:Y:S02]  /*1b670*/  SHF.L.W.U32.HI R19, R47, 0x19, R48 ;  /* 0x000000192f137819 */ /* 0x000fe40000010e30 */
[----:B------:R-:W-:Y:S02]  /*1b680*/  IADD3 R28, P2, PT, R28, R37, RZ ;  /* 0x000000251c1c7210 */ /* 0x000fe40007f5e0ff */
[----:B------:R-:W-:Y:S02]  /*1b690*/  LOP3.LUT R17, R19, R17, R18, 0x96, !PT ;  /* 0x0000001113117212 */ /* 0x000fe400078e9612 */
[----:B------:R-:W-:Y:S01]  /*1b6a0*/  IADD3.X R19, PT, PT, R30, UR7, R31, P0, P1 ;  /* 0x000000071e137c10 */ /* 0x000fe200087e241f */
[----:B------:R-:W0:Y:S01]  /*1b6b0*/  LDCU.128 UR4, c[0x3][0x5810] ;  /* 0x00cb0200ff0477ac */ /* 0x000e220008000c00 */
[----:B------:R-:W-:-:S02]  /*1b6c0*/  LOP3.LUT R23, R47, 0x77766e33, RZ, 0xc0, !PT ;  /* 0x77766e332f177812 */ /* 0x000fc400078ec0ff */
[--C-:B------:R-:W-:Y:S01]  /*1b6d0*/  SHF.L.W.U32.HI R16, R37, 0x1f, R36.reuse ;  /* 0x0000001f25107819 */ /* 0x100fe20000010e24 */
[--C-:B------:R-:W-:Y:S01]  /*1b6e0*/  IMAD.X R72, R19, 0x1, R36.reuse, P2 ;  /* 0x0000000113487824 */ /* 0x100fe200010e0624 */
[C---:B------:R-:W-:Y:S02]  /*1b6f0*/  IADD3 R49, P2, PT, R28.reuse, -0x6294a6a, RZ ;  /* 0xf9d6b5961c317810 */ /* 0x040fe40007f5e0ff */
[C-C-:B------:R-:W-:Y:S02]  /*1b700*/  SHF.L.W.U32.HI R3, R37.reuse, 0x18, R36.reuse ;  /* 0x0000001825037819 */ /* 0x140fe40000010e24 */
[----:B------:R-:W-:Y:S02]  /*1b710*/  SHF.R.U64 R29, R37, 0x7, R36 ;  /* 0x00000007251d7819 */ /* 0x000fe40000001224 */
[----:B------:R-:W-:Y:S02]  /*1b720*/  IADD3 R38, P0, P1, R28, R38, R23 ;  /* 0x000000261c267210 */ /* 0x000fe4000791e017 */
[----:B------:R-:W-:-:S02]  /*1b730*/  LOP3.LUT R32, R48, 0xd16e48e2, RZ, 0xc0, !PT ;  /* 0xd16e48e230207812 */ /* 0x000fc400078ec0ff */
[----:B------:R-:W-:Y:S02]  /*1b740*/  IADD3.X R50, PT, PT, R72, 0x5bf2cd1e, RZ, P2, !PT ;  /* 0x5bf2cd1e48327810 */ /* 0x000fe400017fe4ff */
[----:B------:R-:W-:Y:S02]  /*1b750*/  IADD3 R71, P3, PT, -R28, 0x6294a69, RZ ;  /* 0x06294a691c477810 */ /* 0x000fe40007f7e1ff */
[----:B------:R-:W-:Y:S02]  /*1b760*/  LOP3.LUT R16, R29, R16, R3, 0x96, !PT ;  /* 0x000000101d107212 */ /* 0x000fe400078e9603 */
[----:B------:R-:W-:Y:S02]  /*1b770*/  IADD3.X R32, PT, PT, R72, R17, R32, P0, P1 ;  /* 0x0000001148207210 */ /* 0x000fe400007e2420 */
[C---:B------:R-:W-:Y:S02]  /*1b780*/  LOP3.LUT R30, R49.reuse, R80, RZ, 0xc0, !PT ;  /* 0x00000050311e7212 */ /* 0x040fe400078ec0ff */
[----:B------:R-:W-:-:S02]  /*1b790*/  SHF.L.W.U32.HI R28, R49, 0xe, R50 ;  /* 0x0000000e311c7819 */ /* 0x000fc40000010e32 */
[----:B------:R-:W-:Y:S02]  /*1b7a0*/  LOP3.LUT R29, R50, R83, RZ, 0xc0, !PT ;  /* 0x00000053321d7212 */ /* 0x000fe400078ec0ff */
[----:B------:R-:W-:Y:S02]  /*1b7b0*/  IADD3.X R72, PT, PT, ~R72, 0x240d32e1, RZ, P3, !PT ;  /* 0x240d32e148487810 */ /* 0x000fe40001ffe5ff */
[----:B------:R-:W-:Y:S02]  /*1b7c0*/  SHF.L.W.U32.HI R17, R49, 0x12, R50 ;  /* 0x0000001231117819 */ /* 0x000fe40000010e32 */
[----:B------:R-:W-:Y:S02]  /*1b7d0*/  SHF.L.W.U32.HI R23, R50, 0x17, R49 ;  /* 0x0000001732177819 */ /* 0x000fe40000010e31 */
[----:B------:R-:W-:Y:S02]  /*1b7e0*/  LOP3.LUT R71, R30, 0xade682d1, R71, 0xf8, !PT ;  /* 0xade682d11e477812 */ /* 0x000fe400078ef847 */
[----:B------:R-:W-:-:S02]  /*1b7f0*/  LOP3.LUT R40, R23, R17, R28, 0x96, !PT ;  /* 0x0000001117287212 */ /* 0x000fc400078e961c */
[----:B------:R-:W-:Y:S02]  /*1b800*/  LOP3.LUT R72, R29, 0x510e527f, R72, 0xf8, !PT ;  /* 0x510e527f1d487812 */ /* 0x000fe400078ef848 */
[----:B------:R-:W4:Y:S01]  /*1b810*/  LDL.128 R28, [R1+0x230] ;  /* 0x00023000011c7983 */ /* 0x000f220000100c00 */
[C-C-:B------:R-:W-:Y:S02]  /*1b820*/  SHF.L.W.U32.HI R52, R36.reuse, 0x1f, R37.reuse ;  /* 0x0000001f24347819 */ /* 0x140fe40000010e25 */
[----:B------:R-:W-:Y:S02]  /*1b830*/  SHF.L.W.U32.HI R3, R36, 0x18, R37 ;  /* 0x0000001824037819 */ /* 0x000fe40000010e25 */
[----:B------:R-:W-:Y:S02]  /*1b840*/  SHF.R.U32.HI R18, RZ, 0x7, R36 ;  /* 0x00000007ff127819 */ /* 0x000fe40000011624 */
[----:B------:R-:W-:Y:S02]  /*1b850*/  SHF.L.W.U32.HI R19, R49, 0x17, R50 ;  /* 0x0000001731137819 */ /* 0x000fe40000010e32 */
[----:B------:R-:W-:-:S02]  /*1b860*/  LOP3.LUT R52, R18, R52, R3, 0x96, !PT ;  /* 0x0000003412347212 */ /* 0x000fc400078e9603 */
[C-C-:B------:R-:W-:Y:S02]  /*1b870*/  SHF.L.W.U32.HI R3, R50.reuse, 0x12, R49.reuse ;  /* 0x0000001232037819 */ /* 0x140fe40000010e31 */
[----:B------:R-:W-:Y:S02]  /*1b880*/  SHF.L.W.U32.HI R18, R50, 0xe, R49 ;  /* 0x0000000e32127819 */ /* 0x000fe40000010e31 */
[----:B------:R-:W-:Y:S02]  /*1b890*/  IADD3 R38, P0, PT, R38, 0x7bca3e73, RZ ;  /* 0x7bca3e7326267810 */ /* 0x000fe40007f1e0ff */
[----:B------:R-:W-:Y:S02]  /*1b8a0*/  LOP3.LUT R53, R19, R3, R18, 0x96, !PT ;  /* 0x0000000313357212 */ /* 0x000fe400078e9612 */
[----:B-----5:R-:W-:Y:S02]  /*1b8b0*/  PRMT R18, R12, 0x7771, RZ ;  /* 0x000077710c127816 */ /* 0x020fe400000000ff */
[----:B------:R-:W-:-:S02]  /*1b8c0*/  PRMT R17, R14, 0x7771, RZ ;  /* 0x000077710e117816 */ /* 0x000fc400000000ff */
[----:B------:R-:W-:Y:S01]  /*1b8d0*/  IADD3.X R3, PT, PT, R32, 0x49857fb1, RZ, P0, !PT ;  /* 0x49857fb120037810 */ /* 0x000fe200007fe4ff */
[----:B------:R-:W-:Y:S02]  /*1b8e0*/  IMAD.U32 R33, R18, 0x10000, RZ ;  /* 0x0001000012217824 */ /* 0x000fe400078e00ff */
[----:B------:R-:W-:Y:S01]  /*1b8f0*/  IMAD.U32 R34, R17, 0x10000, RZ ;  /* 0x0001000011227824 */ /* 0x000fe200078e00ff */
[----:B------:R-:W-:Y:S02]  /*1b900*/  SHF.L.W.U32.HI R18, R38, 0x4, R3 ;  /* 0x0000000426127819 */ /* 0x000fe40000010e03 */
[C-C-:B------:R-:W-:Y:S02]  /*1b910*/  SHF.L.W.U32.HI R23, R3.reuse, 0x1e, R38.reuse ;  /* 0x0000001e03177819 */ /* 0x140fe40000010e26 */
[----:B------:R-:W-:Y:S02]  /*1b920*/  SHF.L.W.U32.HI R32, R3, 0x19, R38 ;  /* 0x0000001903207819 */ /* 0x000fe40000010e26 */
[----:B------:R-:W-:-:S02]  /*1b930*/  PRMT R17, R14, 0x7770, RZ ;  /* 0x000077700e117816 */ /* 0x000fc400000000ff */
[----:B------:R-:W-:Y:S02]  /*1b940*/  LOP3.LUT R34, R34, 0xff0000, RZ, 0xc0, !PT ;  /* 0x00ff000022227812 */ /* 0x000fe400078ec0ff */
[----:B------:R-:W-:Y:S02]  /*1b950*/  LOP3.LUT R68, R32, R18, R23, 0x96, !PT ;  /* 0x0000001220447212 */ /* 0x000fe400078e9617 */
[C---:B------:R-:W-:Y:S02]  /*1b960*/  PRMT R18, R12.reuse, 0x7772, RZ ;  /* 0x000077720c127816 */ /* 0x040fe400000000ff */
[----:B------:R-:W-:Y:S02]  /*1b970*/  PRMT R19, R12, 0x7770, RZ ;  /* 0x000077700c137816 */ /* 0x000fe400000000ff */
[----:B------:R-:W-:Y:S02]  /*1b980*/  LOP3.LUT R42, R33, 0xff0000, RZ, 0xc0, !PT ;  /* 0x00ff0000212a7812 */ /* 0x000fe400078ec0ff */
[----:B------:R-:W-:Y:S01]  /*1b990*/  PRMT R32, R34, 0x4210, R17 ;  /* 0x0000421022207816 */ /* 0x000fe20000000011 */
[----:B------:R-:W-:Y:S01]  /*1b9a0*/  IMAD.SHL.U32 R23, R18, 0x100, RZ ;  /* 0x0000010012177824 */ /* 0x000fe200078e00ff */
[----:B------:R-:W-:-:S02]  /*1b9b0*/  PRMT R17, R14, 0x7772, RZ ;  /* 0x000077720e117816 */ /* 0x000fc400000000ff */
[----:B------:R-:W-:Y:S02]  /*1b9c0*/  PRMT R42, R42, 0x4210, R19 ;  /* 0x000042102a2a7816 */ /* 0x000fe40000000013 */
[----:B------:R-:W-:Y:S01]  /*1b9d0*/  SHF.L.W.U32.HI R69, R3, 0x4, R38 ;  /* 0x0000000403457819 */ /* 0x000fe20000010e26 */
[----:B------:R-:W-:Y:S01]  /*1b9e0*/  IMAD.SHL.U32 R17, R17, 0x100, RZ ;  /* 0x0000010011117824 */ /* 0x000fe200078e00ff */
[C-C-:B------:R-:W-:Y:S02]  /*1b9f0*/  SHF.L.W.U32.HI R18, R38.reuse, 0x1e, R3.reuse ;  /* 0x0000001e26127819 */ /* 0x140fe40000010e03 */
[----:B------:R-:W-:Y:S02]  /*1ba00*/  SHF.L.W.U32.HI R19, R38, 0x19, R3 ;  /* 0x0000001926137819 */ /* 0x000fe40000010e03 */
[----:B------:R-:W-:Y:S02]  /*1ba10*/  LOP3.LUT R23, R42, 0xff00, R23, 0xf8, !PT ;  /* 0x0000ff002a177812 */ /* 0x000fe400078ef817 */
[----:B------:R-:W-:-:S02]  /*1ba20*/  PRMT R12, R12, 0x7773, RZ ;  /* 0x000077730c0c7816 */ /* 0x000fc400000000ff */
[----:B------:R-:W-:Y:S02]  /*1ba30*/  LOP3.LUT R69, R19, R69, R18, 0x96, !PT ;  /* 0x0000004513457212 */ /* 0x000fe400078e9612 */
[----:B------:R-:W-:Y:S02]  /*1ba40*/  LOP3.LUT R17, R32, 0xff00, R17, 0xf8, !PT ;  /* 0x0000ff0020117812 */ /* 0x000fe400078ef811 */
[----:B------:R-:W-:Y:S02]  /*1ba50*/  LOP3.LUT R39, R23, 0xff, R12, 0xf8, !PT ;  /* 0x000000ff17277812 */ /* 0x000fe400078ef80c */
[----:B0-----:R-:W-:Y:S02]  /*1ba60*/  IADD3 R71, P0, P1, R71, UR4, R40 ;  /* 0x0000000447477c10 */ /* 0x001fe4000f91e028 */
[C---:B------:R-:W-:Y:S02]  /*1ba70*/  PRMT R12, R13.reuse, 0x7770, RZ ;  /* 0x000077700d0c7816 */ /* 0x040fe400000000ff */
[----:B------:R-:W-:-:S02]  /*1ba80*/  PRMT R18, R13, 0x7771, RZ ;  /* 0x000077710d127816 */ /* 0x000fc400000000ff */
[----:B------:R-:W-:Y:S02]  /*1ba90*/  PRMT R32, R13, 0x7772, RZ ;  /* 0x000077720d207816 */ /* 0x000fe400000000ff */
[C---:B------:R-:W-:Y:S02]  /*1baa0*/  PRMT R40, R15.reuse, 0x7770, RZ ;  /* 0x000077700f287816 */ /* 0x040fe400000000ff */
[C---:B------:R-:W-:Y:S02]  /*1bab0*/  PRMT R44, R15.reuse, 0x7771, RZ ;  /* 0x000077710f2c7816 */ /* 0x040fe400000000ff */
[----:B------:R-:W-:Y:S01]  /*1bac0*/  PRMT R54, R15, 0x7772, RZ ;  /* 0x000077720f367816 */ /* 0x000fe200000000ff */
[----:B------:R-:W-:Y:S01]  /*1bad0*/  IMAD.WIDE.U32 R18, R18, 0x10000, RZ ;  /* 0x0001000012127825 */ /* 0x000fe200078e00ff */
[----:B------:R-:W-:-:S03]  /*1bae0*/  PRMT R42, R13, 0x7773, RZ ;  /* 0x000077730d2a7816 */ /* 0x000fc600000000ff */
[----:B------:R-:W-:-:S04]  /*1baf0*/  IMAD.WIDE.U32 R12, R12, 0x1000000, RZ ;  /* 0x010000000c0c7825 */ /* 0x000fc800078e00ff */
[----:B------:R-:W-:-:S04]  /*1bb00*/  IMAD.WIDE.U32 R32, R32, 0x100, RZ ;  /* 0x0000010020207825 */ /* 0x000fc800078e00ff */
[----:B------:R-:W-:-:S04]  /*1bb10*/  IMAD.WIDE.U32 R40, R40, 0x1000000, RZ ;  /* 0x0100000028287825 */ /* 0x000fc800078e00ff */
[----:B------:R-:W-:-:S04]  /*1bb20*/  IMAD.WIDE.U32 R44, R44, 0x10000, RZ ;  /* 0x000100002c2c7825 */ /* 0x000fc800078e00ff */
[----:B------:R-:W-:Y:S01]  /*1bb30*/  IMAD.WIDE.U32 R54, R54, 0x100, RZ ;  /* 0x0000010036367825 */ /* 0x000fe200078e00ff */
[----:B------:R-:W-:Y:S02]  /*1bb40*/  LOP3.LUT R23, R32, R12, R18, 0xfe, !PT ;  /* 0x0000000c20177212 */ /* 0x000fe400078efe12 */
[----:B------:R-:W-:Y:S02]  /*1bb50*/  PRMT R43, R15, 0x7773, RZ ;  /* 0x000077730f2b7816 */ /* 0x000fe400000000ff */
[----:B------:R-:W-:Y:S02]  /*1bb60*/  LOP3.LUT R12, R54, R40, R44, 0xfe, !PT ;  /* 0x00000028360c7212 */ /* 0x000fe400078efe2c */
[----:B------:R-:W-:Y:S02]  /*1bb70*/  LOP3.LUT R39, R19, R39, R13, 0xfe, !PT ;  /* 0x0000002713277212 */ /* 0x000fe400078efe0d */
[----:B------:R-:W-:Y:S02]  /*1bb80*/  LOP3.LUT R43, R12, 0xff, R43, 0xf8, !PT ;  /* 0x000000ff0c2b7812 */ /* 0x000fe400078ef82b */
[----:B------:R-:W-:-:S02]  /*1bb90*/  IADD3.X R72, PT, PT, R72, UR5, R53, P0, P1 ;  /* 0x0000000548487c10 */ /* 0x000fc400087e2435 */
[----:B------:R-:W-:Y:S02]  /*1bba0*/  LOP3.LUT R39, R39, R33, RZ, 0xfc, !PT ;  /* 0x0000002127277212 */ /* 0x000fe400078efcff */
[----:B------:R-:W-:Y:S02]  /*1bbb0*/  IADD3 R58, P0, P1, R43, R16, R35 ;  /* 0x000000102b3a7210 */ /* 0x000fe4000791e023 */
[----:B------:R-:W5:Y:S01]  /*1bbc0*/  LDL.128 R32, [R1+0x210] ;  /* 0x0002100001207983 */ /* 0x000f620000100c00 */
[----:B------:R-:W-:-:S04]  /*1bbd0*/  PRMT R14, R14, 0x7773, RZ ;  /* 0x000077730e0e7816 */ /* 0x000fc800000000ff */
[----:B------:R-:W-:Y:S02]  /*1bbe0*/  LOP3.LUT R15, R17, 0xff, R14, 0xf8, !PT ;  /* 0x000000ff110f7812 */ /* 0x000fe400078ef80e */
[----:B------:R-:W-:Y:S02]  /*1bbf0*/  LOP3.LUT R42, R23, 0xff, R42, 0xf8, !PT ;  /* 0x000000ff172a7812 */ /* 0x000fe400078ef82a */
[----:B------:R-:W-:Y:S02]  /*1bc00*/  LOP3.LUT R41, R45, R15, R41, 0xfe, !PT ;  /* 0x0000000f2d297212 */ /* 0x000fe400078efe29 */
[C-C-:B------:R-:W-:Y:S02]  /*1bc10*/  SHF.L.W.U32.HI R12, R42.reuse, 0x18, R39.reuse ;  /* 0x000000182a0c7819 */ /* 0x140fe40000010e27 */
[----:B------:R-:W-:Y:S02]  /*1bc20*/  LOP3.LUT R44, R41, R55, RZ, 0xfc, !PT ;  /* 0x00000037292c7212 */ /* 0x000fe400078efcff */
[----:B------:R-:W-:-:S02]  /*1bc30*/  SHF.L.W.U32.HI R41, R42, 0x1f, R39 ;  /* 0x0000001f2a297819 */ /* 0x000fc40000010e27 */
[--C-:B------:R-:W-:Y:S02]  /*1bc40*/  SHF.R.U64 R13, R42, 0x7, R39.reuse ;  /* 0x000000072a0d7819 */ /* 0x100fe40000001227 */
[----:B------:R-:W-:Y:S02]  /*1bc50*/  SHF.L.W.U32.HI R45, R39, 0x1f, R42 ;  /* 0x0000001f272d7819 */ /* 0x000fe40000010e2a */
[----:B------:R-:W-:Y:S02]  /*1bc60*/  LOP3.LUT R41, R13, R41, R12, 0x96, !PT ;  /* 0x000000290d297212 */ /* 0x000fe400078e960c */
[----:B------:R-:W-:Y:S02]  /*1bc70*/  SHF.L.W.U32.HI R14, R39, 0x18, R42 ;  /* 0x00000018270e7819 */ /* 0x000fe40000010e2a */
[----:B------:R-:W-:Y:S02]  /*1bc80*/  SHF.R.U32.HI R15, RZ, 0x7, R39 ;  /* 0x00000007ff0f7819 */ /* 0x000fe40000011627 */
[----:B--2---:R-:W-:-:S02]  /*1bc90*/  PRMT R13, R4, 0x7771, RZ ;  /* 0x00007771040d7816 */ /* 0x004fc400000000ff */
[----:B------:R-:W-:Y:S02]  /*1bca0*/  PRMT R12, R6, 0x7771, RZ ;  /* 0x00007771060c7816 */ /* 0x000fe400000000ff */
[----:B------:R-:W-:Y:S01]  /*1bcb0*/  LOP3.LUT R45, R15, R45, R14, 0x96, !PT ;  /* 0x0000002d0f2d7212 */ /* 0x000fe200078e960e */
[----:B------:R-:W-:Y:S01]  /*1bcc0*/  IMAD.U32 R15, R13, 0x10000, RZ ;  /* 0x000100000d0f7824 */ /* 0x000fe200078e00ff */
[C-C-:B------:R-:W-:Y:S01]  /*1bcd0*/  SHF.L.W.U32.HI R40, R43.reuse, 0x1f, R44.reuse ;  /* 0x0000001f2b287819 */ /* 0x140fe20000010e2c */
[----:B------:R-:W-:Y:S01]  /*1bce0*/  IMAD.U32 R17, R12, 0x10000, RZ ;  /* 0x000100000c117824 */ /* 0x000fe200078e00ff */
[C-C-:B------:R-:W-:Y:S02]  /*1bcf0*/  SHF.L.W.U32.HI R13, R43.reuse, 0x18, R44.reuse ;  /* 0x000000182b0d7819 */ /* 0x140fe40000010e2c */
[----:B------:R-:W-:Y:S02]  /*1bd00*/  SHF.R.U64 R18, R43, 0x7, R44 ;  /* 0x000000072b127819 */ /* 0x000fe4000000122c */
[----:B------:R-:W-:-:S02]  /*1bd10*/  PRMT R12, R6, 0x7770, RZ ;  /* 0x00007770060c7816 */ /* 0x000fc400000000ff */
[----:B------:R-:W-:Y:S02]  /*1bd20*/  LOP3.LUT R17, R17, 0xff0000, RZ, 0xc0, !PT ;  /* 0x00ff000011117812 */ /* 0x000fe400078ec0ff */
[----:B------:R-:W-:Y:S02]  /*1bd30*/  LOP3.LUT R40, R18, R40, R13, 0x96, !PT ;  /* 0x0000002812287212 */ /* 0x000fe400078e960d */
[C---:B------:R-:W-:Y:S02]  /*1bd40*/  PRMT R14, R4.reuse, 0x7770, RZ ;  /* 0x00007770040e7816 */ /* 0x040fe400000000ff */
[----:B------:R-:W-:Y:S02]  /*1bd50*/  LOP3.LUT R15, R15, 0xff0000, RZ, 0xc0, !PT ;  /* 0x00ff00000f0f7812 */ /* 0x000fe400078ec0ff */
[----:B------:R-:W-:Y:S02]  /*1bd60*/  PRMT R13, R4, 0x7772, RZ ;  /* 0x00007772040d7816 */ /* 0x000fe400000000ff */
[----:B------:R-:W-:-:S02]  /*1bd70*/  PRMT R53, R17, 0x4210, R12 ;  /* 0x0000421011357816 */ /* 0x000fc4000000000c */
[----:B------:R-:W-:Y:S01]  /*1bd80*/  PRMT R59, R15, 0x4210, R14 ;  /* 0x000042100f3b7816 */ /* 0x000fe2000000000e */
[----:B------:R-:W-:Y:S01]  /*1bd90*/  IMAD.SHL.U32 R14, R13, 0x100, RZ ;  /* 0x000001000d0e7824 */ /* 0x000fe200078e00ff */
[----:B------:R-:W-:Y:S02]  /*1bda0*/  PRMT R12, R6, 0x7772, RZ ;  /* 0x00007772060c7816 */ /* 0x000fe400000000ff */
[----:B------:R-:W-:Y:S02]  /*1bdb0*/  PRMT R4, R4, 0x7773, RZ ;  /* 0x0000777304047816 */ /* 0x000fe400000000ff */
[----:B------:R-:W-:Y:S01]  /*1bdc0*/  LOP3.LUT R59, R59, 0xff00, R14, 0xf8, !PT ;  /* 0x0000ff003b3b7812 */ /* 0x000fe200078ef80e */
[----:B------:R-:W-:Y:S01]  /*1bdd0*/  IMAD.SHL.U32 R12, R12, 0x100, RZ ;  /* 0x000001000c0c7824 */ /* 0x000fe200078e00ff */
[----:B------:R-:W-:Y:S02]  /*1bde0*/  PRMT R14, R5, 0x7771, RZ ;  /* 0x00007771050e7816 */ /* 0x000fe400000000ff */
[----:B------:R-:W-:-:S02]  /*1bdf0*/  LOP3.LUT R59, R59, 0xff, R4, 0xf8, !PT ;  /* 0x000000ff3b3b7812 */ /* 0x000fc400078ef804 */
[----:B------:R-:W-:Y:S02]  /*1be00*/  LOP3.LUT R53, R53, 0xff00, R12, 0xf8, !PT ;  /* 0x0000ff0035357812 */ /* 0x000fe400078ef80c */
[C---:B------:R-:W-:Y:S02]  /*1be10*/  PRMT R4, R5.reuse, 0x7773, RZ ;  /* 0x0000777305047816 */ /* 0x040fe400000000ff */
[----:B------:R-:W-:Y:S02]  /*1be20*/  PRMT R12, R5, 0x7770, RZ ;  /* 0x00007770050c7816 */ /* 0x000fe400000000ff */
[----:B------:R-:W-:Y:S02]  /*1be30*/  PRMT R18, R7, 0x7770, RZ ;  /* 0x0000777007127816 */ /* 0x000fe400000000ff */
[C-C-:B------:R-:W-:Y:S02]  /*1be40*/  SHF.L.W.U32.HI R46, R44.reuse, 0x1f, R43.reuse ;  /* 0x0000001f2c2e7819 */ /* 0x140fe40000010e2b */
[----:B------:R-:W-:-:S02]  /*1be50*/  SHF.L.W.U32.HI R13, R44, 0x18, R43 ;  /* 0x000000182c0d7819 */ /* 0x000fc40000010e2b */
[----:B------:R-:W-:Y:S02]  /*1be60*/  SHF.R.U32.HI R15, RZ, 0x7, R44 ;  /* 0x00000007ff0f7819 */ /* 0x000fe4000001162c */
[----:B------:R-:W-:Y:S02]  /*1be70*/  PRMT R5, R5, 0x7772, RZ ;  /* 0x0000777205057816 */ /* 0x000fe400000000ff */
[C---:B------:R-:W-:Y:S02]  /*1be80*/  PRMT R19, R7.reuse, 0x7771, RZ ;  /* 0x0000777107137816 */ /* 0x040fe400000000ff */
[----:B------:R-:W-:Y:S02]  /*1be90*/  PRMT R23, R7, 0x7772, RZ ;  /* 0x0000777207177816 */ /* 0x000fe400000000ff */
[----:B------:R-:W-:Y:S01]  /*1bea0*/  PRMT R6, R6, 0x7773, RZ ;  /* 0x0000777306067816 */ /* 0x000fe200000000ff */
[----:B------:R-:W-:Y:S01]  /*1beb0*/  IMAD.WIDE.U32 R54, R18, 0x1000000, RZ ;  /* 0x0100000012367825 */ /* 0x000fe200078e00ff */
[----:B------:R-:W-:-:S02]  /*1bec0*/  LOP3.LUT R46, R15, R46, R13, 0x96, !PT ;  /* 0x0000002e0f2e7212 */ /* 0x000fc400078e960d */
[----:B------:R-:W-:Y:S01]  /*1bed0*/  LOP3.LUT R53, R53, 0xff, R6, 0xf8, !PT ;  /* 0x000000ff35357812 */ /* 0x000fe200078ef806 */
        /* <DEDUP_REMOVED lines=9> */
[----:B------:R-:W-:Y:S02]  /*1bf70*/  LOP3.LUT R53, R19, R53, R55, 0xfe, !PT ;  /* 0x0000003513357212 */ /* 0x000fe400078efe37 */
[----:B------:R-:W-:-:S02]  /*1bf80*/  LOP3.LUT R23, R23, 0xff, R4, 0xf8, !PT ;  /* 0x000000ff17177812 */ /* 0x000fc400078ef804 */
        /* <DEDUP_REMOVED lines=18> */
[----:B------:R-:W-:Y:S02]  /*1c0b0*/  IADD3.X R51, PT, PT, R44, R52, R51, P0, P1 ;  /* 0x000000342c337210 */ /* 0x000fe400007e2433 */
[----:B------:R-:W-:Y:S02]  /*1c0c0*/  LOP3.LUT R63, R15, R63, R12, 0x96, !PT ;  /* 0x0000003f0f3f7212 */ /* 0x000fe400078e960c */
[C-C-:B------:R-:W-:Y:S02]  /*1c0d0*/  SHF.L.W.U32.HI R55, R56.reuse, 0x1f, R23.reuse ;  /* 0x0000001f38377819 */ /* 0x140fe40000010e17 */
[----:B------:R-:W-:Y:S02]  /*1c0e0*/  SHF.L.W.U32.HI R6, R56, 0x18, R23 ;  /* 0x0000001838067819 */ /* 0x000fe40000010e17 */
[----:B------:R-:W-:Y:S02]  /*1c0f0*/  SHF.R.U32.HI R14, RZ, 0x7, R56 ;  /* 0x00000007ff0e7819 */ /* 0x000fe40000011638 */
[----:B------:R-:W-:-:S02]  /*1c100*/  PRMT R4, R8, 0x7771, RZ ;  /* 0x0000777108047816 */ /* 0x000fc400000000ff */
[C-C-:B------:R-:W-:Y:S02]  /*1c110*/  SHF.L.W.U32.HI R52, R62.reuse, 0x1f, R53.reuse ;  /* 0x0000001f3e347819 */ /* 0x140fe40000010e35 */
[C-C-:B------:R-:W-:Y:S02]  /*1c120*/  SHF.L.W.U32.HI R7, R62.reuse, 0x18, R53.reuse ;  /* 0x000000183e077819 */ /* 0x140fe40000010e35 */
[----:B------:R-:W-:Y:S02]  /*1c130*/  SHF.R.U64 R12, R62, 0x7, R53 ;  /* 0x000000073e0c7819 */ /* 0x000fe40000001235 */
[----:B------:R-:W-:Y:S01]  /*1c140*/  LOP3.LUT R55, R14, R55, R6, 0x96, !PT ;  /* 0x000000370e377212 */ /* 0x000fe200078e9606 */
[----:B------:R-:W-:Y:S01]  /*1c150*/  IMAD.U32 R6, R4, 0x10000, RZ ;  /* 0x0001000004067824 */ /* 0x000fe200078e00ff */
[C-C-:B------:R-:W-:Y:S02]  /*1c160*/  SHF.L.W.U32.HI R60, R23.reuse, 0x1f, R56.reuse ;  /* 0x0000001f173c7819 */ /* 0x140fe40000010e38 */
[----:B------:R-:W-:-:S02]  /*1c170*/  SHF.L.W.U32.HI R5, R23, 0x18, R56 ;  /* 0x0000001817057819 */ /* 0x000fc40000010e38 */
[----:B------:R-:W-:Y:S02]  /*1c180*/  SHF.R.U64 R13, R23, 0x7, R56 ;  /* 0x00000007170d7819 */ /* 0x000fe40000001238 */
[----:B------:R-:W-:Y:S02]  /*1c190*/  LOP3.LUT R52, R12, R52, R7, 0x96, !PT ;  /* 0x000000340c347212 */ /* 0x000fe400078e9607 */
[C-C-:B------:R-:W-:Y:S02]  /*1c1a0*/  SHF.L.W.U32.HI R59, R53.reuse, 0x1f, R62.reuse ;  /* 0x0000001f353b7819 */ /* 0x140fe40000010e3e */
[----:B------:R-:W-:Y:S02]  /*1c1b0*/  SHF.L.W.U32.HI R4, R53, 0x18, R62 ;  /* 0x0000001835047819 */ /* 0x000fe40000010e3e */
[----:B------:R-:W-:Y:S02]  /*1c1c0*/  SHF.R.U32.HI R7, RZ, 0x7, R53 ;  /* 0x00000007ff077819 */ /* 0x000fe40000011635 */
[----:B------:R-:W-:-:S02]  /*1c1d0*/  LOP3.LUT R60, R13, R60, R5, 0x96, !PT ;  /* 0x0000003c0d3c7212 */ /* 0x000fc400078e9605 */
[----:B------:R-:W-:Y:S02]  /*1c1e0*/  IADD3 R58, P0, PT, R58, R17, RZ ;  /* 0x000000113a3a7210 */ /* 0x000fe40007f1e0ff */
[----:B------:R-:W-:Y:S02]  /*1c1f0*/  PRMT R5, R8, 0x7770, RZ ;  /* 0x0000777008057816 */ /* 0x000fe400000000ff */
[----:B------:R-:W-:Y:S02]  /*1c200*/  LOP3.LUT R6, R6, 0xff0000, RZ, 0xc0, !PT ;  /* 0x00ff000006067812 */ /* 0x000fe400078ec0ff */
[----:B------:R-:W-:Y:S02]  /*1c210*/  LOP3.LUT R59, R7, R59, R4, 0x96, !PT ;  /* 0x0000003b073b7212 */ /* 0x000fe400078e9604 */
[----:B------:R-:W-:Y:S01]  /*1c220*/  PRMT R4, R10, 0x7771, RZ ;  /* 0x000077710a047816 */ /* 0x000fe200000000ff */
[----:B------:R-:W-:Y:S01]  /*1c230*/  IMAD.X R57, R51, 0x1, R16, P0 ;  /* 0x0000000133397824 */ /* 0x000fe200000e0610 */
[----:B------:R-:W-:-:S02]  /*1c240*/  PRMT R67, R6, 0x4210, R5 ;  /* 0x0000421006437816 */ /* 0x000fc40000000005 */
[----:B------:R-:W-:Y:S01]  /*1c250*/  PRMT R6, R8, 0x7772, RZ ;  /* 0x0000777208067816 */ /* 0x000fe200000000ff */
[----:B------:R-:W-:Y:S01]  /*1c260*/  IMAD.U32 R12, R4, 0x10000, RZ ;  /* 0x00010000040c7824 */ /* 0x000fe200078e00ff */
[--C-:B------:R-:W-:Y:S02]  /*1c270*/  SHF.L.W.U32.HI R51, R58, 0xd, R57.reuse ;  /* 0x0000000d3a337819 */ /* 0x100fe40000010e39 */
[----:B------:R-:W-:Y:S01]  /*1c280*/  SHF.L.W.U32.HI R4, R57, 0x3, R58 ;  /* 0x0000000339047819 */ /* 0x000fe20000010e3a */
[----:B------:R-:W-:Y:S01]  /*1c290*/  IMAD.SHL.U32 R6, R6, 0x100, RZ ;  /* 0x0000010006067824 */ /* 0x000fe200078e00ff */
[----:B------:R-:W-:Y:S02]  /*1c2a0*/  SHF.R.U64 R13, R58, 0x6, R57 ;  /* 0x000000063a0d7819 */ /* 0x000fe40000001239 */
[----:B------:R-:W-:Y:S02]  /*1c2b0*/  PRMT R5, R10, 0x7770, RZ ;  /* 0x000077700a057816 */ /* 0x000fe400000000ff */
[----:B------:R-:W-:-:S02]  /*1c2c0*/  LOP3.LUT R12, R12, 0xff0000, RZ, 0xc0, !PT ;  /* 0x00ff00000c0c7812 */ /* 0x000fc400078ec0ff */
[----:B------:R-:W-:Y:S02]  /*1c2d0*/  LOP3.LUT R51, R13, R51, R4, 0x96, !PT ;  /* 0x000000330d337212 */ /* 0x000fe400078e9604 */
[----:B------:R-:W-:Y:S02]  /*1c2e0*/  PRMT R19, R12, 0x4210, R5 ;  /* 0x000042100c137816 */ /* 0x000fe40000000005 */
[----:B------:R-:W-:Y:S02]  /*1c2f0*/  LOP3.LUT R67, R67, 0xff00, R6, 0xf8, !PT ;  /* 0x0000ff0043437812 */ /* 0x000fe400078ef806 */
[----:B------:R-:W-:Y:S02]  /*1c300*/  PRMT R4, R10, 0x7772, RZ ;  /* 0x000077720a047816 */ /* 0x000fe400000000ff */
[----:B------:R-:W-:Y:S02]  /*1c310*/  SHF.L.W.U32.HI R54, R57, 0xd, R58 ;  /* 0x0000000d39367819 */ /* 0x000fe40000010e3a */
[----:B------:R-:W-:-:S02]  /*1c320*/  SHF.L.W.U32.HI R7, R58, 0x3, R57 ;  /* 0x000000033a077819 */ /* 0x000fc40000010e39 */
[----:B------:R-:W-:Y:S02]  /*1c330*/  SHF.R.U32.HI R14, RZ, 0x6, R57 ;  /* 0x00000006ff0e7819 */ /* 0x000fe40000011639 */
[C---:B------:R-:W-:Y:S02]  /*1c340*/  PRMT R6, R9.reuse, 0x7770, RZ ;  /* 0x0000777009067816 */ /* 0x040fe400000000ff */
[C---:B------:R-:W-:Y:S02]  /*1c350*/  PRMT R12, R9.reuse, 0x7771, RZ ;  /* 0x00007771090c7816 */ /* 0x040fe400000000ff */
[----:B------:R-:W-:Y:S01]  /*1c360*/  PRMT R5, R9, 0x7772, RZ ;  /* 0x0000777209057816 */ /* 0x000fe200000000ff */
[----:B------:R-:W-:Y:S01]  /*1c370*/  IMAD.SHL.U32 R16, R4, 0x100, RZ ;  /* 0x0000010004107824 */ /* 0x000fe200078e00ff */
[----:B------:R-:W-:Y:S01]  /*1c380*/  LOP3.LUT R54, R14, R54, R7, 0x96, !PT ;  /* 0x000000360e367212 */ /* 0x000fe200078e9607 */
[----:B------:R-:W-:Y:S01]  /*1c390*/  IMAD.WIDE.U32 R6, R6, 0x1000000, RZ ;  /* 0x0100000006067825 */ /* 0x000fe200078e00ff */
[----:B------:R-:W-:-:S02]  /*1c3a0*/  SHF.L.W.U32.HI R65, R58, 0x1f, R57 ;  /* 0x0000001f3a417819 */ /* 0x000fc40000010e39 */
[--C-:B------:R-:W-:Y:S01]  /*1c3b0*/  SHF.L.W.U32.HI R14, R58, 0x18, R57.reuse ;  /* 0x000000183a0e7819 */ /* 0x100fe20000010e39 */
[----:B------:R-:W-:Y:S01]  /*1c3c0*/  IMAD.WIDE.U32 R12, R12, 0x10000, RZ ;  /* 0x000100000c0c7825 */ /* 0x000fe200078e00ff */
[--C-:B------:R-:W-:Y:S02]  /*1c3d0*/  SHF.R.U64 R17, R58, 0x7, R57.reuse ;  /* 0x000000073a117819 */ /* 0x100fe40000001239 */
[----:B------:R-:W-:Y:S01]  /*1c3e0*/  PRMT R8, R8, 0x7773, RZ ;  /* 0x0000777308087816 */ /* 0x000fe200000000ff */
[----:B------:R-:W-:Y:S01]  /*1c3f0*/  IMAD.WIDE.U32 R4, R5, 0x100, RZ ;  /* 0x0000010005047825 */ /* 0x000fe200078e00ff */
[C-C-:B------:R-:W-:Y:S02]  /*1c400*/  SHF.L.W.U32.HI R64, R57.reuse, 0x1f, R58.reuse ;  /* 0x0000001f39407819 */ /* 0x140fe40000010e3a */
[----:B------:R-:W-:Y:S02]  /*1c410*/  SHF.L.W.U32.HI R15, R57, 0x18, R58 ;  /* 0x00000018390f7819 */ /* 0x000fe40000010e3a */
[----:B------:R-:W-:-:S02]  /*1c420*/  SHF.R.U32.HI R18, RZ, 0x7, R57 ;  /* 0x00000007ff127819 */ /* 0x000fc40000011639 */
[----:B------:R-:W-:Y:S02]  /*1c430*/  LOP3.LUT R65, R17, R65, R14, 0x96, !PT ;  /* 0x0000004111417212 */ /* 0x000fe400078e960e */
[----:B------:R-:W-:Y:S02]  /*1c440*/  LOP3.LUT R67, R67, 0xff, R8, 0xf8, !PT ;  /* 0x000000ff43437812 */ /* 0x000fe400078ef808 */
[----:B------:R-:W-:Y:S02]  /*1c450*/  LOP3.LUT R17, R4, R6, R12, 0xfe, !PT ;  /* 0x0000000604117212 */ /* 0x000fe400078efe0c */
[C---:B------:R-:W-:Y:S02]  /*1c460*/  PRMT R8, R11.reuse, 0x7770, RZ ;  /* 0x000077700b087816 */ /* 0x040fe400000000ff */
[----:B------:R-:W-:Y:S02]  /*1c470*/  PRMT R12, R11, 0x7771, RZ ;  /* 0x000077710b0c7816 */ /* 0x000fe400000000ff */
[----:B------:R-:W-:-:S02]  /*1c480*/  LOP3.LUT R64, R18, R64, R15, 0x96, !PT ;  /* 0x0000004012407212 */ /* 0x000fc400078e960f */
[----:B------:R-:W-:Y:S02]  /*1c490*/  LOP3.LUT R15, R19, 0xff00, R16, 0xf8, !PT ;  /* 0x0000ff00130f7812 */ /* 0x000fe400078ef810 */
[----:B------:R-:W-:Y:S02]  /*1c4a0*/  PRMT R10, R10, 0x7773, RZ ;  /* 0x000077730a0a7816 */ /* 0x000fe400000000ff */
[----:B------:R-:W-:Y:S01]  /*1c4b0*/  PRMT R66, R9, 0x7773, RZ ;  /* 0x0000777309427816 */ /* 0x000fe200000000ff */
[----:B------:R-:W-:Y:S01]  /*1c4c0*/  IMAD.WIDE.U32 R8, R8, 0x1000000, RZ ;  /* 0x0100000008087825 */ /* 0x000fe200078e00ff */
[----:B------:R-:W-:Y:S02]  /*1c4d0*/  LOP3.LUT R67, R13, R67, R7, 0xfe, !PT ;  /* 0x000000430d437212 */ /* 0x000fe400078efe07 */
[----:B------:R-:W-:Y:S01]  /*1c4e0*/  LOP3.LUT R15, R15, 0xff, R10, 0xf8, !PT ;  /* 0x000000ff0f0f7812 */ /* 0x000fe200078ef80a */
[----:B------:R-:W-:Y:S01]  /*1c4f0*/  IMAD.WIDE.U32 R12, R12, 0x10000, RZ ;  /* 0x000100000c0c7825 */ /* 0x000fe200078e00ff */
[----:B------:R-:W-:-:S02]  /*1c500*/  LOP3.LUT R66, R17, 0xff, R66, 0xf8, !PT ;  /* 0x000000ff11427812 */ /* 0x000fc400078ef842 */
[----:B------:R-:W-:Y:S02]  /*1c510*/  PRMT R6, R11, 0x7772, RZ ;  /* 0x000077720b067816 */ /* 0x000fe400000000ff */
[----:B------:R-:W-:Y:S02]  /*1c520*/  LOP3.LUT R67, R67, R5, RZ, 0xfc, !PT ;  /* 0x0000000543437212 */ /* 0x000fe400078efcff */
[----:B------:R-:W-:Y:S02]  /*1c530*/  PRMT R75, R11, 0x7773, RZ ;  /* 0x000077730b4b7816 */ /* 0x000fe400000000ff */
[----:B------:R-:W-:Y:S02]  /*1c540*/  LOP3.LUT R11, R13, R15, R9, 0xfe, !PT ;  /* 0x0000000f0d0b7212 */ /* 0x000fe400078efe09 */
[----:B------:R-:W-:Y:S02]  /*1c550*/  IADD3 R13, P0, PT, R71, R66, RZ ;  /* 0x00000042470d7210 */ /* 0x000fe40007f1e0ff */
[----:B------:R-:W-:-:S02]  /*1c560*/  SHF.L.W.U32.HI R70, R66, 0x1f, R67 ;  /* 0x0000001f42467819 */ /* 0x000fc40000010e43 */
[C-C-:B------:R-:W-:Y:S02]  /*1c570*/  SHF.L.W.U32.HI R5, R66.reuse, 0x18, R67.reuse ;  /* 0x0000001842057819 */ /* 0x140fe40000010e43 */
[----:B------:R-:W-:Y:S01]  /*1c580*/  SHF.R.U64 R4, R66, 0x7, R67 ;  /* 0x0000000742047819 */ /* 0x000fe20000001243 */
[----:B------:R-:W-:Y:S01]  /*1c590*/  IMAD.WIDE.U32 R6, R6, 0x100, RZ ;  /* 0x0000010006067825 */ /* 0x000fe200078e00ff */
[----:B------:R-:W-:Y:S02]  /*1c5a0*/  LOP3.LUT R9, R47, 0xf3bcc908, R38, 0xe8, !PT ;  /* 0xf3bcc9082f097812 */ /* 0x000fe400078ee826 */
[----:B------:R-:W-:Y:S01]  /*1c5b0*/  LOP3.LUT R70, R4, R70, R5, 0x96, !PT ;  /* 0x0000004604467212 */ /* 0x000fe200078e9605 */
[----:B------:R-:W-:Y:S01]  /*1c5c0*/  IMAD.X R72, R72, 0x1, R67, P0 ;  /* 0x0000000148487824 */ /* 0x000fe200000e0643 */
[----:B------:R-:W-:Y:S02]  /*1c5d0*/  IADD3 R86, P3, PT, R13, -0x4ff6eca6, RZ ;  /* 0xb009135a0d567810 */ /* 0x000fe40007f7e0ff */
[----:B------:R-:W-:-:S02]  /*1c5e0*/  SHF.L.W.U32.HI R71, R67, 0x1f, R66 ;  /* 0x0000001f43477819 */ /* 0x000fc40000010e42 */
[----:B------:R-:W-:Y:S02]  /*1c5f0*/  SHF.L.W.U32.HI R4, R67, 0x18, R66 ;  /* 0x0000001843047819 */ /* 0x000fe40000010e42 */
[----:B------:R-:W-:Y:S02]  /*1c600*/  SHF.R.U32.HI R5, RZ, 0x7, R67 ;  /* 0x00000007ff057819 */ /* 0x000fe40000011643 */
[----:B------:R-:W-:Y:S02]  /*1c610*/  LOP3.LUT R6, R6, R8, R12, 0xfe, !PT ;  /* 0x0000000806067212 */ /* 0x000fe400078efe0c */
[----:B------:R-:W-:Y:S02]  /*1c620*/  IADD3 R68, P1, P2, R13, R68, R9 ;  /* 0x000000440d447210 */ /* 0x000fe40007a3e009 */
[----:B------:R-:W-:Y:S02]  /*1c630*/  LOP3.LUT R78, R48, 0x6a09e667, R3, 0xe8, !PT ;  /* 0x6a09e667304e7812 */ /* 0x000fe400078ee803 */
[----:B------:R-:W-:-:S02]  /*1c640*/  IADD3.X R85, PT, PT, R72, 0x566d1711, RZ, P3, !PT ;  /* 0x566d171148557810 */ /* 0x000fc40001ffe4ff */
[----:B------:R-:W-:Y:S02]  /*1c650*/  LOP3.LUT R71, R5, R71, R4, 0x96, !PT ;  /* 0x0000004705477212 */ /* 0x000fe400078e9604 */
[----:B------:R-:W-:Y:S02]  /*1c660*/  IADD3 R13, P4, PT, -R13, 0x4ff6eca5, RZ ;  /* 0x4ff6eca50d0d7810 */ /* 0x000fe40007f9e1ff */
[----:B------:R-:W-:Y:S02]  /*1c670*/  LOP3.LUT R4, R86, R49, RZ, 0xc0, !PT ;  /* 0x0000003156047212 */ /* 0x000fe400078ec0ff */
[----:B------:R-:W-:Y:S02]  /*1c680*/  LOP3.LUT R75, R6, 0xff, R75, 0xf8, !PT ;  /* 0x000000ff064b7812 */ /* 0x000fe400078ef84b */
[----:B------:R-:W-:Y:S02]  /*1c690*/  IADD3.X R78, PT, PT, R72, R69, R78, P1, P2 ;  /* 0x00000045484e7210 */ /* 0x000fe40000fe444e */
[----:B------:R-:W-:-:S02]  /*1c6a0*/  SHF.L.W.U32.HI R5, R86, 0x12, R85 ;  /* 0x0000001256057819 */ /* 0x000fc40000010e55 */
[----:B------:R-:W-:Y:S02]  /*1c6b0*/  SHF.L.W.U32.HI R6, R86, 0xe, R85 ;  /* 0x0000000e56067819 */ /* 0x000fe40000010e55 */
[--C-:B------:R-:W-:Y:S02]  /*1c6c0*/  SHF.L.W.U32.HI R9, R85, 0x17, R86.reuse ;  /* 0x0000001755097819 */ /* 0x100fe40000010e56 */
[----:B------:R-:W-:Y:S02]  /*1c6d0*/  IADD3 R69, P0, PT, R68, 0x2b3e6c1f, RZ ;  /* 0x2b3e6c1f44457810 */ /* 0x000fe40007f1e0ff */
[----:B------:R-:W-:Y:S02]  /*1c6e0*/  LOP3.LUT R74, R11, R7, RZ, 0xfc, !PT ;  /* 0x000000070b4a7212 */ /* 0x000fe400078efcff */
[----:B------:R-:W-:Y:S02]  /*1c6f0*/  LOP3.LUT R13, R4, R80, R13, 0xf8, !PT ;  /* 0x00000050040d7212 */ /* 0x000fe400078ef80d */
[----:B------:R-:W-:-:S02]  /*1c700*/  SHF.L.W.U32.HI R4, R85, 0x12, R86 ;  /* 0x0000001255047819 */ /* 0x000fc40000010e56 */
[----:B------:R-:W-:Y:S02]  /*1c710*/  SHF.L.W.U32.HI R7, R85, 0xe, R86 ;  /* 0x0000000e55077819 */ /* 0x000fe40000010e56 */
[----:B------:R-:W-:Y:S02]  /*1c720*/  SHF.L.W.U32.HI R8, R86, 0x17, R85 ;  /* 0x0000001756087819 */ /* 0x000fe40000010e55 */
[----:B------:R-:W-:Y:S02]  /*1c730*/  LOP3.LUT R6, R9, R5, R6, 0x96, !PT ;  /* 0x0000000509067212 */ /* 0x000fe400078e9606 */
[----:B------:R-:W-:Y:S02]  /*1c740*/  IADD3.X R78, PT, PT, R78, -0x64fa9774, RZ, P0, !PT ;  /* 0x9b05688c4e4e7810 */ /* 0x000fe400007fe4ff */
[----:B------:R-:W-:Y:S02]  /*1c750*/  IADD3.X R14, PT, PT, ~R72, -0x566d1712, RZ, P4, !PT ;  /* 0xa992e8ee480e7810 */ /* 0x000fe400027fe5ff */
[----:B------:R-:W-:-:S02]  /*1c760*/  LOP3.LUT R15, R85, R50, RZ, 0xc0, !PT ;  /* 0x00000032550f7212 */ /* 0x000fc400078ec0ff */
[----:B------:R-:W-:Y:S02]  /*1c770*/  LOP3.LUT R16, R8, R4, R7, 0x96, !PT ;  /* 0x0000000408107212 */ /* 0x000fe400078e9607 */
[----:B------:R-:W-:Y:S02]  /*1c780*/  IADD3 R8, P0, P1, R13, UR6, R6 ;  /* 0x000000060d087c10 */ /* 0x000fe4000f91e006 */
[----:B------:R-:W-:Y:S02]  /*1c790*/  SHF.L.W.U32.HI R5, R78, 0x4, R69 ;  /* 0x000000044e057819 */ /* 0x000fe40000010e45 */
[C-C-:B------:R-:W-:Y:S02]  /*1c7a0*/  SHF.L.W.U32.HI R6, R69.reuse, 0x1e, R78.reuse ;  /* 0x0000001e45067819 */ /* 0x140fe40000010e4e */
[----:B------:R-:W-:Y:S02]  /*1c7b0*/  SHF.L.W.U32.HI R7, R69, 0x19, R78 ;  /* 0x0000001945077819 */ /* 0x000fe40000010e4e */
[----:B------:R-:W-:-:S02]  /*1c7c0*/  LOP3.LUT R9, R15, R83, R14, 0xf8, !PT ;  /* 0x000000530f097212 */ /* 0x000fc400078ef80e */
[----:B------:R-:W-:Y:S02]  /*1c7d0*/  LOP3.LUT R6, R7, R5, R6, 0x96, !PT ;  /* 0x0000000507067212 */ /* 0x000fe400078e9606 */
[----:B------:R-:W-:Y:S01]  /*1c7e0*/  IADD3.X R7, PT, PT, R9, UR7, R16, P0, P1 ;  /* 0x0000000709077c10 */ /* 0x000fe200087e2410 */
[----:B------:R-:W0:Y:S01]  /*1c7f0*/  LDCU.128 UR4, c[0x3][0x5820] ;  /* 0x00cb0400ff0477ac */ /* 0x000e220008000c00 */
[----:B------:R-:W2:Y:S01]  /*1c800*/  LDL.128 R16, [R1+0x240] ;  /* 0x0002400001107983 */ /* 0x000ea20000100c00 */
[----:B------:R-:W-:Y:S02]  /*1c810*/  SHF.L.W.U32.HI R10, R69, 0x4, R78 ;  /* 0x00000004450a7819 */ /* 0x000fe40000010e4e */
[C-C-:B------:R-:W-:Y:S02]  /*1c820*/  SHF.L.W.U32.HI R11, R78.reuse, 0x1e, R69.reuse ;  /* 0x0000001e4e0b7819 */ /* 0x140fe40000010e45 */
[----:B------:R-:W-:Y:S02]  /*1c830*/  SHF.L.W.U32.HI R12, R78, 0x19, R69 ;  /* 0x000000194e0c7819 */ /* 0x000fe40000010e45 */
[----:B------:R-:W-:-:S02]  /*1c840*/  IADD3 R8, P2, PT, R8, R75, RZ ;  /* 0x0000004b08087210 */ /* 0x000fc40007f5e0ff */
[----:B------:R-:W-:Y:S02]  /*1c850*/  LOP3.LUT R11, R12, R10, R11, 0x96, !PT ;  /* 0x0000000a0c0b7212 */ /* 0x000fe400078e960b */
[----:B------:R-:W-:Y:S02]  /*1c860*/  LOP3.LUT R68, R38, R47, R69, 0xe8, !PT ;  /* 0x0000002f26447212 */ /* 0x000fe400078ee845 */
[C-C-:B------:R-:W-:Y:S02]  /*1c870*/  SHF.L.W.U32.HI R79, R75.reuse, 0x1f, R74.reuse ;  /* 0x0000001f4b4f7819 */ /* 0x140fe40000010e4a */
[C-C-:B------:R-:W-:Y:S02]  /*1c880*/  SHF.L.W.U32.HI R4, R75.reuse, 0x18, R74.reuse ;  /* 0x000000184b047819 */ /* 0x140fe40000010e4a */
[----:B------:R-:W-:Y:S02]  /*1c890*/  SHF.R.U64 R10, R75, 0x7, R74 ;  /* 0x000000074b0a7819 */ /* 0x000fe4000000124a */
[----:B------:R-:W-:-:S02]  /*1c8a0*/  IADD3 R77, P3, PT, R8, -0x5e5cb427, RZ ;  /* 0xa1a34bd9084d7810 */ /* 0x000fc40007f7e0ff */
[----:B------:R-:W-:Y:S01]  /*1c8b0*/  IADD3 R68, P0, P1, R8, R11, R68 ;  /* 0x0000000b08447210 */ /* 0x000fe2000791e044 */
[----:B------:R-:W-:Y:S01]  /*1c8c0*/  IMAD.X R11, R7, 0x1, R74, P2 ;  /* 0x00000001070b7824 */ /* 0x000fe200010e064a */
[----:B------:R-:W-:Y:S02]  /*1c8d0*/  LOP3.LUT R79, R10, R79, R4, 0x96, !PT ;  /* 0x0000004f0a4f7212 */ /* 0x000fe400078e9604 */
[----:B------:R-:W-:Y:S02]  /*1c8e0*/  IADD3 R4, P2, PT, -R8, 0x5e5cb426, RZ ;  /* 0x5e5cb42608047810 */ /* 0x000fe40007f5e1ff */
[----:B------:R-:W-:Y:S02]  /*1c8f0*/  LOP3.LUT R93, R77, R86, RZ, 0xc0, !PT ;  /* 0x000000564d5d7212 */ /* 0x000fe400078ec0ff */
[----:B------:R-:W-:Y:S02]  /*1c900*/  SHF.L.W.U32.HI R76, R74, 0x1f, R75 ;  /* 0x0000001f4a4c7819 */ /* 0x000fe40000010e4b */
[----:B------:R-:W-:-:S02]  /*1c910*/  LOP3.LUT R93, R93, R49, R4, 0xf8, !PT ;  /* 0x000000315d5d7212 */ /* 0x000fc400078ef804 */
[----:B------:R-:W-:Y:S02]  /*1c920*/  SHF.L.W.U32.HI R5, R74, 0x18, R75 ;  /* 0x000000184a057819 */ /* 0x000fe40000010e4b */
[----:B------:R-:W-:Y:S02]  /*1c930*/  SHF.R.U32.HI R9, RZ, 0x7, R74 ;  /* 0x00000007ff097819 */ /* 0x000fe4000001164a */
[----:B---3--:R-:W-:Y:S02]  /*1c940*/  PRMT R4, R24, 0x7771, RZ ;  /* 0x0000777118047816 */ /* 0x008fe400000000ff */
[----:B------:R-:W-:Y:S02]  /*1c950*/  IADD3.X R72, PT, PT, R11, -0x44e7c719, RZ, P3, !PT ;  /* 0xbb1838e70b487810 */ /* 0x000fe40001ffe4ff */
[----:B------:R-:W-:Y:S01]  /*1c960*/  LOP3.LUT R76, R9, R76, R5, 0x96, !PT ;  /* 0x0000004c094c7212 */ /* 0x000fe200078e9605 */
[----:B------:R-:W-:Y:S01]  /*1c970*/  IMAD.U32 R4, R4, 0x10000, RZ ;  /* 0x0001000004047824 */ /* 0x000fe200078e00ff */
[----:B------:R-:W-:-:S02]  /*1c980*/  SHF.L.W.U32.HI R5, R72, 0x12, R77 ;  /* 0x0000001248057819 */ /* 0x000fc40000010e4d */
[----:B------:R-:W-:Y:S02]  /*1c990*/  SHF.L.W.U32.HI R8, R72, 0xe, R77 ;  /* 0x0000000e48087819 */ /* 0x000fe40000010e4d */
[----:B------:R-:W-:Y:S02]  /*1c9a0*/  SHF.L.W.U32.HI R9, R77, 0x17, R72 ;  /* 0x000000174d097819 */ /* 0x000fe40000010e48 */
[----:B------:R-:W-:Y:S02]  /*1c9b0*/  LOP3.LUT R73, R3, R48, R78, 0xe8, !PT ;  /* 0x0000003003497212 */ /* 0x000fe400078ee84e */
[----:B------:R-:W-:Y:S02]  /*1c9c0*/  LOP3.LUT R9, R9, R5, R8, 0x96, !PT ;  /* 0x0000000509097212 */ /* 0x000fe400078e9608 */
[----:B------:R-:W-:Y:S02]  /*1c9d0*/  IADD3.X R73, PT, PT, R11, R6, R73, P0, P1 ;  /* 0x000000060b497210 */ /* 0x000fe400007e2449 */
[----:B------:R-:W-:-:S02]  /*1c9e0*/  LOP3.LUT R8, R4, 0xff0000, RZ, 0xc0, !PT ;  /* 0x00ff000004087812 */ /* 0x000fc400078ec0ff */
[C-C-:B------:R-:W-:Y:S02]  /*1c9f0*/  SHF.L.W.U32.HI R6, R77.reuse, 0x12, R72.reuse ;  /* 0x000000124d067819 */ /* 0x140fe40000010e48 */
[----:B------:R-:W-:Y:S02]  /*1ca00*/  SHF.L.W.U32.HI R7, R77, 0xe, R72 ;  /* 0x0000000e4d077819 */ /* 0x000fe40000010e48 */
[----:B------:R-:W-:Y:S02]  /*1ca10*/  SHF.L.W.U32.HI R10, R72, 0x17, R77 ;  /* 0x00000017480a7819 */ /* 0x000fe40000010e4d */
[C---:B------:R-:W-:Y:S02]  /*1ca20*/  PRMT R5, R24.reuse, 0x7770, RZ ;  /* 0x0000777018057816 */ /* 0x040fe400000000ff */
[----:B------:R-:W-:Y:S02]  /*1ca30*/  PRMT R4, R24, 0x7772, RZ ;  /* 0x0000777218047816 */ /* 0x000fe400000000ff */
[----:B------:R-:W-:-:S02]  /*1ca40*/  IADD3 R68, P0, PT, R68, -0x52197d2f, RZ ;  /* 0xade682d144447810 */ /* 0x000fc40007f1e0ff */
[----:B------:R-:W-:Y:S02]  /*1ca50*/  LOP3.LUT R6, R10, R6, R7, 0x96, !PT ;  /* 0x000000060a067212 */ /* 0x000fe400078e9607 */
[----:B------:R-:W-:Y:S01]  /*1ca60*/  PRMT R99, R8, 0x4210, R5 ;  /* 0x0000421008637816 */ /* 0x000fe20000000005 */
[----:B------:R-:W-:Y:S01]  /*1ca70*/  IMAD.SHL.U32 R8, R4, 0x100, RZ ;  /* 0x0000010004087824 */ /* 0x000fe200078e00ff */
[----:B------:R-:W-:Y:S02]  /*1ca80*/  IADD3.X R11, PT, PT, ~R11, 0x44e7c718, RZ, P2, !PT ;  /* 0x44e7c7180b0b7810 */ /* 0x000fe400017fe5ff */
[----:B------:R-:W-:Y:S02]  /*1ca90*/  LOP3.LUT R84, R72, R85, RZ, 0xc0, !PT ;  /* 0x0000005548547212 */ /* 0x000fe400078ec0ff */
[----:B------:R-:W-:Y:S02]  /*1caa0*/  IADD3.X R73, PT, PT, R73, 0x510e527f, RZ, P0, !PT ;  /* 0x510e527f49497810 */ /* 0x000fe400007fe4ff */
[----:B------:R-:W-:-:S02]  /*1cab0*/  IADD3 R93, P0, P1, R6, R93, R80 ;  /* 0x0000005d065d7210 */ /* 0x000fc4000791e050 */
[----:B------:R-:W-:Y:S02]  /*1cac0*/  LOP3.LUT R84, R84, R50, R11, 0xf8, !PT ;  /* 0x0000003254547212 */ /* 0x000fe400078ef80b */
[----:B------:R-:W-:Y:S02]  /*1cad0*/  SHF.L.W.U32.HI R81, R73, 0x4, R68 ;  /* 0x0000000449517819 */ /* 0x000fe40000010e44 */
[C-C-:B------:R-:W-:Y:S02]  /*1cae0*/  SHF.L.W.U32.HI R4, R68.reuse, 0x1e, R73.reuse ;  /* 0x0000001e44047819 */ /* 0x140fe40000010e49 */
[----:B------:R-:W-:Y:S02]  /*1caf0*/  SHF.L.W.U32.HI R6, R68, 0x19, R73 ;  /* 0x0000001944067819 */ /* 0x000fe40000010e49 */
[----:B------:R-:W-:Y:S02]  /*1cb00*/  LOP3.LUT R99, R99, 0xff00, R8, 0xf8, !PT ;  /* 0x0000ff0063637812 */ /* 0x000fe400078ef808 */
[----:B------:R-:W-:-:S02]  /*1cb10*/  PRMT R24, R24, 0x7773, RZ ;  /* 0x0000777318187816 */ /* 0x000fc400000000ff */
[----:B------:R-:W-:Y:S02]  /*1cb20*/  LOP3.LUT R81, R6, R81, R4, 0x96, !PT ;  /* 0x0000005106517212 */ /* 0x000fe400078e9604 */
[----:B------:R-:W-:Y:S02]  /*1cb30*/  IADD3.X R84, PT, PT, R9, R84, R83, P0, P1 ;  /* 0x0000005409547210 */ /* 0x000fe400007e2453 */
[----:B------:R-:W-:Y:S02]  /*1cb40*/  LOP3.LUT R99, R99, 0xff, R24, 0xf8, !PT ;  /* 0x000000ff63637812 */ /* 0x000fe400078ef818 */
[C---:B----4-:R-:W-:Y:S02]  /*1cb50*/  PRMT R6, R28.reuse, 0x7772, RZ ;  /* 0x000077721c067816 */ /* 0x050fe400000000ff */
[C---:B------:R-:W-:Y:S02]  /*1cb60*/  PRMT R4, R28.reuse, 0x7773, RZ ;  /* 0x000077731c047816 */ /* 0x040fe400000000ff */
[----:B------:R-:W-:-:S02]  /*1cb70*/  PRMT R9, R28, 0x7771, RZ ;  /* 0x000077711c097816 */ /* 0x000fc400000000ff */
[----:B------:R-:W-:Y:S02]  /*1cb80*/  PRMT R10, R28, 0x7770, RZ ;  /* 0x000077701c0a7816 */ /* 0x000fe400000000ff */
[----:B------:R-:W-:Y:S02]  /*1cb90*/  PRMT R14, R26, 0x7771, RZ ;  /* 0x000077711a0e7816 */ /* 0x000fe400000000ff */
[C---:B------:R-:W-:Y:S02]  /*1cba0*/  PRMT R15, R25.reuse, 0x7770, RZ ;  /* 0x00007770190f7816 */ /* 0x040fe400000000ff */
[C---:B------:R-:W-:Y:S02]  /*1cbb0*/  PRMT R28, R25.reuse, 0x7771, RZ ;  /* 0x00007771191c7816 */ /* 0x040fe400000000ff */
[----:B------:R-:W-:Y:S01]  /*1cbc0*/  PRMT R24, R25, 0x7772, RZ ;  /* 0x0000777219187816 */ /* 0x000fe200000000ff */
[----:B------:R-:W-:Y:S01]  /*1cbd0*/  IMAD.U32 R83, R14, 0x10000, RZ ;  /* 0x000100000e537824 */ /* 0x000fe200078e00ff */
[----:B------:R-:W-:-:S02]  /*1cbe0*/  SHF.L.W.U32.HI R80, R68, 0x4, R73 ;  /* 0x0000000444507819 */ /* 0x000fc40000010e49 */
[C-C-:B------:R-:W-:Y:S02]  /*1cbf0*/  SHF.L.W.U32.HI R5, R73.reuse, 0x1e, R68.reuse ;  /* 0x0000001e49057819 */ /* 0x140fe40000010e44 */
[----:B------:R-:W-:Y:S01]  /*1cc00*/  SHF.L.W.U32.HI R7, R73, 0x19, R68 ;  /* 0x0000001949077819 */ /* 0x000fe20000010e44 */
[----:B------:R-:W-:Y:S01]  /*1cc10*/  IMAD.WIDE.U32 R14, R15, 0x1000000, RZ ;  /* 0x010000000f0e7825 */ /* 0x000fe200078e00ff */
[C---:B------:R-:W-:Y:S02]  /*1cc20*/  PRMT R8, R29.reuse, 0x7773, RZ ;  /* 0x000077731d087816 */ /* 0x040fe400000000ff */
[C---:B------:R-:W-:Y:S02]  /*1cc30*/  PRMT R11, R29.reuse, 0x7770, RZ ;  /* 0x000077701d0b7816 */ /* 0x040fe400000000ff */
[C---:B------:R-:W-:Y:S02]  /*1cc40*/  PRMT R12, R29.reuse, 0x7771, RZ ;  /* 0x000077711d0c7816 */ /* 0x040fe400000000ff */
[----:B------:R-:W-:Y:S01]  /*1cc50*/  PRMT R13, R29, 0x7772, RZ ;  /* 0x000077721d0d7816 */ /* 0x000fe200000000ff */
[----:B------:R-:W-:Y:S01]  /*1cc60*/  IMAD.WIDE.U32 R28, R28, 0x10000, RZ ;  /* 0x000100001c1c7825 */ /* 0x000fe200078e00ff */
[----:B------:R-:W-:-:S03]  /*1cc70*/  PRMT R82, R25, 0x7773, RZ ;  /* 0x0000777319527816 */ /* 0x000fc600000000ff */
[----:B------:R-:W-:Y:S01]  /*1cc80*/  IMAD.WIDE.U32 R24, R24, 0x100, RZ ;  /* 0x0000010018187825 */ /* 0x000fe200078e00ff */
[----:B------:R-:W-:Y:S02]  /*1cc90*/  LOP3.LUT R80, R7, R80, R5, 0x96, !PT ;  /* 0x0000005007507212 */ /* 0x000fe400078e9605 */
[C---:B------:R-:W-:Y:S02]  /*1cca0*/  PRMT R7, R30.reuse, 0x7772, RZ ;  /* 0x000077721e077816 */ /* 0x040fe400000000ff */
[C---:B------:R-:W-:Y:S02]  /*1ccb0*/  PRMT R5, R30.reuse, 0x7773, RZ ;  /* 0x000077731e057816 */ /* 0x040fe400000000ff */
[C---:B------:R-:W-:Y:S02]  /*1ccc0*/  PRMT R91, R30.reuse, 0x7771, RZ ;  /* 0x000077711e5b7816 */ /* 0x040fe400000000ff */
[----:B------:R-:W-:Y:S02]  /*1ccd0*/  PRMT R88, R30, 0x7770, RZ ;  /* 0x000077701e587816 */ /* 0x000fe400000000ff */
[----:B------:R-:W-:-:S02]  /*1cce0*/  PRMT R30, R26, 0x7770, RZ ;  /* 0x000077701a1e7816 */ /* 0x000fc400000000ff */
[----:B------:R-:W-:Y:S02]  /*1ccf0*/  LOP3.LUT R97, R83, 0xff0000, RZ, 0xc0, !PT ;  /* 0x00ff000053617812 */ /* 0x000fe400078ec0ff */
[----:B------:R-:W-:Y:S02]  /*1cd00*/  LOP3.LUT R95, R24, R14, R28, 0xfe, !PT ;  /* 0x0000000e185f7212 */ /* 0x000fe400078efe1c */
[C---:B------:R-:W-:Y:S02]  /*1cd10*/  PRMT R87, R31.reuse, 0x7773, RZ ;  /* 0x000077731f577816 */ /* 0x040fe400000000ff */
[C---:B------:R-:W-:Y:S02]  /*1cd20*/  PRMT R90, R31.reuse, 0x7770, RZ ;  /* 0x000077701f5a7816 */ /* 0x040fe400000000ff */
[C---:B------:R-:W-:Y:S02]  /*1cd30*/  PRMT R89, R31.reuse, 0x7771, RZ ;  /* 0x000077711f597816 */ /* 0x040fe400000000ff */
[----:B------:R-:W-:-:S02]  /*1cd40*/  PRMT R83, R31, 0x7772, RZ ;  /* 0x000077721f537816 */ /* 0x000fc400000000ff */
[----:B------:R-:W-:Y:S01]  /*1cd50*/  PRMT R97, R97, 0x4210, R30 ;  /* 0x0000421061617816 */ /* 0x000fe2000000001e */
[----:B------:R-:W-:Y:S01]  /*1cd60*/  IMAD.U32 R9, R9, 0x10000, RZ ;  /* 0x0001000009097824 */ /* 0x000fe200078e00ff */
[----:B------:R-:W-:Y:S02]  /*1cd70*/  LOP3.LUT R30, R95, 0xff, R82, 0xf8, !PT ;  /* 0x000000ff5f1e7812 */ /* 0x000fe400078ef852 */
[----:B------:R-:W-:Y:S01]  /*1cd80*/  LOP3.LUT R31, R29, R99, R15, 0xfe, !PT ;  /* 0x000000631d1f7212 */ /* 0x000fe200078efe0f */
[----:B------:R-:W-:Y:S01]  /*1cd90*/  IMAD.WIDE.U32 R28, R12, 0x10000, RZ ;  /* 0x000100000c1c7825 */ /* 0x000fe200078e00ff */
[----:B0-----:R-:W-:-:S03]  /*1cda0*/  IADD3 R82, P0, P1, R30, UR4, R93 ;  /* 0x000000041e527c10 */ /* 0x001fc6000f91e05d */
[----:B------:R-:W-:Y:S01]  /*1cdb0*/  IMAD.WIDE.U32 R14, R11, 0x1000000, RZ ;  /* 0x010000000b0e7825 */ /* 0x000fe200078e00ff */
[----:B------:R-:W-:-:S03]  /*1cdc0*/  LOP3.LUT R31, R31, R25, RZ, 0xfc, !PT ;  /* 0x000000191f1f7212 */ /* 0x000fc600078efcff */
[----:B------:R-:W-:Y:S01]  /*1cdd0*/  IMAD.WIDE.U32 R12, R13, 0x100, RZ ;  /* 0x000001000d0c7825 */ /* 0x000fe200078e00ff */
[----:B------:R-:W-:Y:S02]  /*1cde0*/  LOP3.LUT R11, R9, 0xff0000, RZ, 0xc0, !PT ;  /* 0x00ff0000090b7812 */ /* 0x000fe400078ec0ff */
[----:B------:R-:W-:Y:S02]  /*1cdf0*/  PRMT R24, R26, 0x7772, RZ ;  /* 0x000077721a187816 */ /* 0x000fe400000000ff */
[----:B------:R-:W-:Y:S02]  /*1ce00*/  LOP3.LUT R9, R12, R14, R28, 0xfe, !PT ;  /* 0x0000000e0c097212 */ /* 0x000fe400078efe1c */
[----:B------:R-:W-:Y:S02]  /*1ce10*/  IADD3.X R28, PT, PT, R31, UR5, R84, P0, P1 ;  /* 0x000000051f1c7c10 */ /* 0x000fe400087e2454 */
[----:B------:R-:W-:Y:S01]  /*1ce20*/  IADD3 R84, P0, PT, R82, R47, RZ ;  /* 0x0000002f52547210 */ /* 0x000fe20007f1e0ff */
[----:B------:R-:W-:-:S04]  /*1ce30*/  IMAD.SHL.U32 R24, R24, 0x100, RZ ;  /* 0x0000010018187824 */ /* 0x000fc800078e00ff */
[----:B------:R-:W-:Y:S01]  /*1ce40*/  IMAD.X R47, R28, 0x1, R48, P0 ;  /* 0x000000011c2f7824 */ /* 0x000fe200000e0630 */
[----:B------:R-:W-:Y:S02]  /*1ce50*/  PRMT R92, R11, 0x4210, R10 ;  /* 0x000042100b5c7816 */ /* 0x000fe4000000000a */
[----:B------:R-:W-:Y:S02]  /*1ce60*/  LOP3.LUT R12, R9, 0xff, R8, 0xf8, !PT ;  /* 0x000000ff090c7812 */ /* 0x000fe400078ef808 */
[----:B------:R-:W-:Y:S02]  /*1ce70*/  LOP3.LUT R97, R97, 0xff00, R24, 0xf8, !PT ;  /* 0x0000ff0061617812 */ /* 0x000fe400078ef818 */
[----:B------:R-:W-:Y:S02]  /*1ce80*/  PRMT R8, R27, 0x7770, RZ ;  /* 0x000077701b087816 */ /* 0x000fe400000000ff */
[C-C-:B------:R-:W-:Y:S02]  /*1ce90*/  SHF.L.W.U32.HI R9, R84.reuse, 0x12, R47.reuse ;  /* 0x0000001254097819 */ /* 0x140fe40000010e2f */
[----:B------:R-:W-:-:S02]  /*1cea0*/  SHF.L.W.U32.HI R48, R84, 0xe, R47 ;  /* 0x0000000e54307819 */ /* 0x000fc40000010e2f */
[----:B------:R-:W-:Y:S02]  /*1ceb0*/  SHF.L.W.U32.HI R11, R47, 0x17, R84 ;  /* 0x000000172f0b7819 */ /* 0x000fe40000010e54 */
[C---:B------:R-:W-:Y:S02]  /*1cec0*/  PRMT R10, R27.reuse, 0x7771, RZ ;  /* 0x000077711b0a7816 */ /* 0x040fe400000000ff */
[----:B------:R-:W-:Y:S02]  /*1ced0*/  PRMT R24, R27, 0x7772, RZ ;  /* 0x000077721b187816 */ /* 0x000fe400000000ff */
[----:B------:R-:W-:Y:S01]  /*1cee0*/  LOP3.LUT R93, R11, R9, R48, 0x96, !PT ;  /* 0x000000090b5d7212 */ /* 0x000fe200078e9630 */
[----:B------:R-:W-:Y:S01]  /*1cef0*/  IMAD.WIDE.U32 R8, R8, 0x1000000, RZ ;  /* 0x0100000008087825 */ /* 0x000fe200078e00ff */
[----:B------:R-:W-:-:S03]  /*1cf00*/  PRMT R26, R26, 0x7773, RZ ;  /* 0x000077731a1a7816 */ /* 0x000fc600000000ff */
[----:B------:R-:W-:-:S04]  /*1cf10*/  IMAD.WIDE.U32 R10, R10, 0x10000, RZ ;  /* 0x000100000a0a7825 */ /* 0x000fc800078e00ff */
[----:B------:R-:W-:Y:S01]  /*1cf20*/  IMAD.WIDE.U32 R24, R24, 0x100, RZ ;  /* 0x0000010018187825 */ /* 0x000fe200078e00ff */
[----:B------:R-:W-:Y:S02]  /*1cf30*/  PRMT R14, R27, 0x7773, RZ ;  /* 0x000077731b0e7816 */ /* 0x000fe400000000ff */
[----:B------:R-:W-:Y:S02]  /*1cf40*/  LOP3.LUT R97, R97, 0xff, R26, 0xf8, !PT ;  /* 0x000000ff61617812 */ /* 0x000fe400078ef81a */
        /* <DEDUP_REMOVED lines=8> */
[----:B------:R-:W-:Y:S01]  /*1cfd0*/  LOP3.LUT R9, R85, R47, R72, 0xb8, !PT ;  /* 0x0000002f55097212 */ /* 0x000fe200078eb848 */
[----:B------:R-:W-:Y:S01]  /*1cfe0*/  IMAD.U32 R91, R91, 0x10000, RZ ;  /* 0x000100005b5b7824 */ /* 0x000fe200078e00ff */
[----:B------:R-:W-:-:S02]  /*1cff0*/  LOP3.LUT R14, R95, 0xff, R14, 0xf8, !PT ;  /* 0x000000ff5f0e7812 */ /* 0x000fc400078ef80e */
[----:B------:R-:W-:Y:S02]  /*1d000*/  IADD3.X R26, PT, PT, R26, R9, R50, P0, P1 ;  /* 0x000000091a1a7210 */ /* 0x000fe400007e2432 */
[----:B------:R-:W-:Y:S02]  /*1d010*/  LOP3.LUT R27, R11, R25, RZ, 0xfc, !PT ;  /* 0x000000190b1b7212 */ /* 0x000fe400078efcff */
[----:B------:R-:W-:Y:S01]  /*1d020*/  IADD3 R49, P0, P1, R14, UR6, R49 ;  /* 0x000000060e317c10 */ /* 0x000fe2000f91e031 */
[----:B------:R-:W-:Y:S01]  /*1d030*/  IMAD.WIDE.U32 R10, R89, 0x10000, RZ ;  /* 0x00010000590a7825 */ /* 0x000fe200078e00ff */
[----:B------:R-:W-:Y:S02]  /*1d040*/  LOP3.LUT R91, R91, 0xff0000, RZ, 0xc0, !PT ;  /* 0x00ff00005b5b7812 */ /* 0x000fe400078ec0ff */
[----:B------:R-:W-:Y:S01]  /*1d050*/  IADD3.X R26, PT, PT, R27, UR7, R26, P0, P1 ;  /* 0x000000071b1a7c10 */ /* 0x000fe200087e241a */
[----:B------:R-:W-:Y:S01]  /*1d060*/  IMAD.WIDE.U32 R8, R90, 0x1000000, RZ ;  /* 0x010000005a087825 */ /* 0x000fe200078e00ff */
[----:B------:R-:W-:Y:S01]  /*1d070*/  PRMT R88, R91, 0x4210, R88 ;  /* 0x000042105b587816 */ /* 0x000fe20000000058 */
[----:B------:R-:W0:Y:S02]  /*1d080*/  LDCU.128 UR4, c[0x3][0x5830] ;  /* 0x00cb0600ff0477ac */ /* 0x000e240008000c00 */
[----:B------:R-:W-:Y:S01]  /*1d090*/  IMAD.WIDE.U32 R24, R83, 0x100, RZ ;  /* 0x0000010053187825 */ /* 0x000fe200078e00ff */
[----:B------:R-:W-:-:S03]  /*1d0a0*/  IADD3 R83, P0, PT, R49, R38, RZ ;  /* 0x0000002631537210 */ /* 0x000fc60007f1e0ff */
        /* <DEDUP_REMOVED lines=9> */
[----:B-----5:R-:W-:Y:S02]  /*1d140*/  PRMT R4, R32, 0x7771, RZ ;  /* 0x0000777120047816 */ /* 0x020fe400000000ff */
[C-C-:B------:R-:W-:Y:S02]  /*1d150*/  SHF.L.W.U32.HI R5, R83.reuse, 0x12, R48.reuse ;  /* 0x0000001253057819 */ /* 0x140fe40000010e30 */
[----:B------:R-:W-:Y:S02]  /*1d160*/  SHF.L.W.U32.HI R6, R83, 0xe, R48 ;  /* 0x0000000e53067819 */ /* 0x000fe40000010e30 */
[--C-:B------:R-:W-:Y:S01]  /*1d170*/  SHF.L.W.U32.HI R7, R48, 0x17, R83.reuse ;  /* 0x0000001730077819 */ /* 0x100fe20000010e53 */
[----:B------:R-:W-:Y:S01]  /*1d180*/  IMAD.U32 R8, R4, 0x10000, RZ ;  /* 0x0001000004087824 */ /* 0x000fe200078e00ff */
[----:B------:R-:W-:-:S02]  /*1d190*/  SHF.L.W.U32.HI R4, R48, 0x12, R83 ;  /* 0x0000001230047819 */ /* 0x000fc40000010e53 */
[----:B------:R-:W-:Y:S02]  /*1d1a0*/  LOP3.LUT R92, R7, R5, R6, 0x96, !PT ;  /* 0x00000005075c7212 */ /* 0x000fe400078e9606 */
[----:B------:R-:W-:Y:S02]  /*1d1b0*/  SHF.L.W.U32.HI R7, R48, 0xe, R83 ;  /* 0x0000000e30077819 */ /* 0x000fe40000010e53 */
[----:B------:R-:W-:Y:S02]  /*1d1c0*/  SHF.L.W.U32.HI R6, R83, 0x17, R48 ;  /* 0x0000001753067819 */ /* 0x000fe40000010e30 */
[----:B------:R-:W-:Y:S02]  /*1d1d0*/  LOP3.LUT R15, R29, R89, R15, 0xfe, !PT ;  /* 0x000000591d0f7212 */ /* 0x000fe400078efe0f */
[----:B------:R-:W-:Y:S02]  /*1d1e0*/  LOP3.LUT R7, R6, R4, R7, 0x96, !PT ;  /* 0x0000000406077212 */ /* 0x000fe400078e9607 */
[----:B------:R-:W-:-:S02]  /*1d1f0*/  PRMT R4, R32, 0x7772, RZ ;  /* 0x0000777220047816 */ /* 0x000fc400000000ff */
[----:B------:R-:W-:Y:S02]  /*1d200*/  LOP3.LUT R11, R11, R87, R9, 0xfe, !PT ;  /* 0x000000570b0b7212 */ /* 0x000fe400078efe09 */
[----:B------:R-:W-:Y:S02]  /*1d210*/  PRMT R5, R32, 0x7770, RZ ;  /* 0x0000777020057816 */ /* 0x000fe400000000ff */
[----:B------:R-:W-:Y:S02]  /*1d220*/  LOP3.LUT R8, R8, 0xff0000, RZ, 0xc0, !PT ;  /* 0x00ff000008087812 */ /* 0x000fe400078ec0ff */
[----:B------:R-:W-:Y:S02]  /*1d230*/  LOP3.LUT R9, R77, R83, R84, 0xb8, !PT ;  /* 0x000000534d097212 */ /* 0x000fe400078eb854 */
[----:B------:R-:W-:Y:S01]  /*1d240*/  LOP3.LUT R13, R15, R13, RZ, 0xfc, !PT ;  /* 0x0000000d0f0d7212 */ /* 0x000fe200078efcff */
[----:B------:R-:W-:Y:S01]  /*1d250*/  IMAD.SHL.U32 R4, R4, 0x100, RZ ;  /* 0x0000010004047824 */ /* 0x000fe200078e00ff */
[----:B------:R-:W-:-:S02]  /*1d260*/  PRMT R29, R8, 0x4210, R5 ;  /* 0x00004210081d7816 */ /* 0x000fc40000000005 */
[----:B------:R-:W-:Y:S02]  /*1d270*/  IADD3 R92, P0, P1, R92, R9, R86 ;  /* 0x000000095c5c7210 */ /* 0x000fe4000791e056 */
[C-C-:B------:R-:W-:Y:S02]  /*1d280*/  SHF.L.W.U32.HI R88, R12.reuse, 0x1f, R13.reuse ;  /* 0x0000001f0c587819 */ /* 0x140fe40000010e0d */
[C-C-:B------:R-:W-:Y:S02]  /*1d290*/  SHF.L.W.U32.HI R5, R12.reuse, 0x18, R13.reuse ;  /* 0x000000180c057819 */ /* 0x140fe40000010e0d */
[----:B------:R-:W-:Y:S02]  /*1d2a0*/  SHF.R.U64 R8, R12, 0x7, R13 ;  /* 0x000000070c087819 */ /* 0x000fe4000000120d */
[----:B------:R-:W-:Y:S02]  /*1d2b0*/  LOP3.LUT R6, R72, R48, R47, 0xb8, !PT ;  /* 0x0000003048067212 */ /* 0x000fe400078eb82f */
[----:B------:R-:W-:-:S02]  /*1d2c0*/  LOP3.LUT R29, R29, 0xff00, R4, 0xf8, !PT ;  /* 0x0000ff001d1d7812 */ /* 0x000fc400078ef804 */
[----:B------:R-:W-:Y:S02]  /*1d2d0*/  LOP3.LUT R88, R8, R88, R5, 0x96, !PT ;  /* 0x0000005808587212 */ /* 0x000fe400078e9605 */
[----:B------:R-:W-:Y:S02]  /*1d2e0*/  IADD3.X R87, PT, PT, R7, R6, R85, P0, P1 ;  /* 0x0000000607577210 */ /* 0x000fe400007e2455 */
[----:B------:R-:W-:Y:S02]  /*1d2f0*/  PRMT R4, R34, 0x7771, RZ ;  /* 0x0000777122047816 */ /* 0x000fe400000000ff */
[C---:B------:R-:W-:Y:S02]  /*1d300*/  PRMT R5, R33.reuse, 0x7770, RZ ;  /* 0x0000777021057816 */ /* 0x040fe400000000ff */
[C---:B------:R-:W-:Y:S02]  /*1d310*/  PRMT R6, R33.reuse, 0x7771, RZ ;  /* 0x0000777121067816 */ /* 0x040fe400000000ff */
[----:B------:R-:W-:Y:S01]  /*1d320*/  PRMT R8, R33, 0x7772, RZ ;  /* 0x0000777221087816 */ /* 0x000fe200000000ff */
[----:B------:R-:W-:Y:S01]  /*1d330*/  IMAD.U32 R15, R4, 0x10000, RZ ;  /* 0x00010000040f7824 */ /* 0x000fe200078e00ff */
[----:B------:R-:W-:Y:S01]  /*1d340*/  PRMT R32, R32, 0x7773, RZ ;  /* 0x0000777320207816 */ /* 0x000fe200000000ff */
[----:B------:R-:W-:Y:S01]  /*1d350*/  IMAD.WIDE.U32 R4, R5, 0x1000000, RZ ;  /* 0x0100000005047825 */ /* 0x000fe200078e00ff */
[----:B------:R-:W-:-:S03]  /*1d360*/  LOP3.LUT R25, R11, R25, RZ, 0xfc, !PT ;  /* 0x000000190b197212 */ /* 0x000fc600078efcff */
[----:B------:R-:W-:Y:S01]  /*1d370*/  IMAD.WIDE.U32 R6, R6, 0x10000, RZ ;  /* 0x0001000006067825 */ /* 0x000fe200078e00ff */
[----:B------:R-:W-:-:S03]  /*1d380*/  LOP3.LUT R29, R29, 0xff, R32, 0xf8, !PT ;  /* 0x000000ff1d1d7812 */ /* 0x000fc600078ef820 */
[----:B------:R-:W-:Y:S01]  /*1d390*/  IMAD.WIDE.U32 R8, R8, 0x100, RZ ;  /* 0x0000010008087825 */ /* 0x000fe200078e00ff */
[----:B------:R-:W-:Y:S02]  /*1d3a0*/  PRMT R11, R34, 0x7770, RZ ;  /* 0x00007770220b7816 */ /* 0x000fe400000000ff */
[----:B------:R-:W-:Y:S02]  /*1d3b0*/  LOP3.LUT R32, R15, 0xff0000, RZ, 0xc0, !PT ;  /* 0x00ff00000f207812 */ /* 0x000fe400078ec0ff */
[----:B------:R-:W-:Y:S02]  /*1d3c0*/  PRMT R33, R33, 0x7773, RZ ;  /* 0x0000777321217816 */ /* 0x000fe400000000ff */
[----:B------:R-:W-:Y:S02]  /*1d3d0*/  LOP3.LUT R6, R8, R4, R6, 0xfe, !PT ;  /* 0x0000000408067212 */ /* 0x000fe400078efe06 */
[----:B------:R-:W-:Y:S02]  /*1d3e0*/  PRMT R32, R32, 0x4210, R11 ;  /* 0x0000421020207816 */ /* 0x000fe4000000000b */
[----:B------:R-:W-:-:S02]  /*1d3f0*/  LOP3.LUT R5, R7, R29, R5, 0xfe, !PT ;  /* 0x0000001d07057212 */ /* 0x000fc400078efe05 */
[----:B------:R-:W-:Y:S02]  /*1d400*/  LOP3.LUT R11, R6, 0xff, R33, 0xf8, !PT ;  /* 0x000000ff060b7812 */ /* 0x000fe400078ef821 */
        /* <DEDUP_REMOVED lines=16> */
[----:B------:R-:W-:Y:S02]  /*1d510*/  PRMT R4, R35, 0x7770, RZ ;  /* 0x0000777023047816 */ /* 0x000fe400000000ff */
[C-C-:B------:R-:W-:Y:S02]  /*1d520*/  SHF.L.W.U32.HI R5, R86.reuse, 0x12, R85.reuse ;  /* 0x0000001256057819 */ /* 0x140fe40000010e55 */
[----:B------:R-:W-:Y:S02]  /*1d530*/  SHF.L.W.U32.HI R50, R86, 0xe, R85 ;  /* 0x0000000e56327819 */ /* 0x000fe40000010e55 */
[----:B------:R-:W-:-:S02]  /*1d540*/  SHF.L.W.U32.HI R7, R85, 0x17, R86 ;  /* 0x0000001755077819 */ /* 0x000fc40000010e56 */
[C---:B------:R-:W-:Y:S02]  /*1d550*/  PRMT R6, R35.reuse, 0x7771, RZ ;  /* 0x0000777123067816 */ /* 0x040fe400000000ff */
[C---:B------:R-:W-:Y:S02]  /*1d560*/  PRMT R8, R35.reuse, 0x7772, RZ ;  /* 0x0000777223087816 */ /* 0x040fe400000000ff */
[----:B------:R-:W-:Y:S02]  /*1d570*/  PRMT R32, R35, 0x7773, RZ ;  /* 0x0000777323207816 */ /* 0x000fe400000000ff */
[----:B------:R-:W-:Y:S01]  /*1d580*/  PRMT R34, R34, 0x7773, RZ ;  /* 0x0000777322227816 */ /* 0x000fe200000000ff */
[----:B------:R-:W-:Y:S01]  /*1d590*/  IMAD.WIDE.U32 R8, R8, 0x100, RZ ;  /* 0x0000010008087825 */ /* 0x000fe200078e00ff */
[----:B------:R-:W-:-:S03]  /*1d5a0*/  LOP3.LUT R35, R7, R5, R50, 0x96, !PT ;  /* 0x0000000507237212 */ /* 0x000fc600078e9632 */
[----:B------:R-:W-:Y:S01]  /*1d5b0*/  IMAD.WIDE.U32 R4, R4, 0x1000000, RZ ;  /* 0x0100000004047825 */ /* 0x000fe200078e00ff */
[----:B------:R-:W-:-:S03]  /*1d5c0*/  LOP3.LUT R93, R93, 0xff, R34, 0xf8, !PT ;  /* 0x000000ff5d5d7812 */ /* 0x000fc600078ef822 */
[----:B------:R-:W-:Y:S01]  /*1d5d0*/  IMAD.WIDE.U32 R6, R6, 0x10000, RZ ;  /* 0x0001000006067825 */ /* 0x000fe200078e00ff */
[C-C-:B------:R-:W-:Y:S02]  /*1d5e0*/  SHF.L.W.U32.HI R15, R85.reuse, 0x12, R86.reuse ;  /* 0x00000012550f7819 */ /* 0x140fe40000010e56 */
[----:B------:R-:W-:Y:S02]  /*1d5f0*/  SHF.L.W.U32.HI R34, R85, 0xe, R86 ;  /* 0x0000000e55227819 */ /* 0x000fe40000010e56 */
[----:B------:R-:W-:Y:S02]  /*1d600*/  SHF.L.W.U32.HI R33, R86, 0x17, R85 ;  /* 0x0000001756217819 */ /* 0x000fe40000010e55 */
        /* <DEDUP_REMOVED lines=13> */
[----:B------:R-:W-:Y:S02]  /*1d6e0*/  IADD3.X R36, PT, PT, R13, R71, R36, P0, P1 ;  /* 0x000000470d247210 */ /* 0x000fe400007e2424 */
[----:B------:R-:W-:Y:S02]  /*1d6f0*/  IADD3 R94, P2, PT, R35, R68, RZ ;  /* 0x00000044235e7210 */ /* 0x000fe40007f5e0ff */
[----:B------:R-:W-:-:S02]  /*1d700*/  IADD3 R4, P0, PT, R4, R61, RZ ;  /* 0x0000003d04047210 */ /* 0x000fc40007f1e0ff */
[C-C-:B------:R-:W-:Y:S01]  /*1d710*/  SHF.L.W.U32.HI R50, R25.reuse, 0x1f, R10.reuse ;  /* 0x0000001f19327819 */ /* 0x140fe20000010e0a */
[----:B------:R-:W-:Y:S01]  /*1d720*/  IMAD.X R77, R90, 0x1, R73, P2 ;  /* 0x000000015a4d7824 */ /* 0x000fe200010e0649 */
[----:B------:R-:W-:Y:S01]  /*1d730*/  SHF.L.W.U32.HI R5, R25, 0x18, R10 ;  /* 0x0000001819057819 */ /* 0x000fe20000010e0a */
[----:B------:R-:W-:Y:S01]  /*1d740*/  IMAD.X R63, R36, 0x1, R63, P0 ;  /* 0x00000001243f7824 */ /* 0x000fe200000e063f */
[----:B------:R-:W-:Y:S02]  /*1d750*/  SHF.R.U32.HI R6, RZ, 0x7, R25 ;  /* 0x00000007ff067819 */ /* 0x000fe40000011619 */
[----:B------:R-:W-:Y:S02]  /*1d760*/  SHF.L.W.U32.HI R7, R94, 0x12, R77 ;  /* 0x000000125e077819 */ /* 0x000fe40000010e4d */
[----:B------:R-:W-:Y:S02]  /*1d770*/  LOP3.LUT R50, R6, R50, R5, 0x96, !PT ;  /* 0x0000003206327212 */ /* 0x000fe400078e9605 */
[----:B------:R-:W-:-:S02]  /*1d780*/  SHF.L.W.U32.HI R34, R94, 0xe, R77 ;  /* 0x0000000e5e227819 */ /* 0x000fc40000010e4d */
[----:B------:R-:W-:Y:S02]  /*1d790*/  SHF.L.W.U32.HI R33, R77, 0x17, R94 ;  /* 0x000000174d217819 */ /* 0x000fe40000010e5e */
[C-C-:B------:R-:W-:Y:S02]  /*1d7a0*/  SHF.L.W.U32.HI R61, R4.reuse, 0xd, R63.reuse ;  /* 0x0000000d043d7819 */ /* 0x140fe40000010e3f */
[----:B------:R-:W-:Y:S02]  /*1d7b0*/  SHF.L.W.U32.HI R6, R63, 0x3, R4 ;  /* 0x000000033f067819 */ /* 0x000fe40000010e04 */
[----:B------:R-:W-:Y:S02]  /*1d7c0*/  SHF.R.U64 R36, R4, 0x6, R63 ;  /* 0x0000000604247819 */ /* 0x000fe4000000123f */
[C-C-:B------:R-:W-:Y:S02]  /*1d7d0*/  SHF.L.W.U32.HI R5, R77.reuse, 0x12, R94.reuse ;  /* 0x000000124d057819 */ /* 0x140fe40000010e5e */
[----:B------:R-:W-:-:S02]  /*1d7e0*/  SHF.L.W.U32.HI R8, R77, 0xe, R94 ;  /* 0x0000000e4d087819 */ /* 0x000fc40000010e5e */
[----:B------:R-:W-:Y:S02]  /*1d7f0*/  SHF.L.W.U32.HI R15, R94, 0x17, R77 ;  /* 0x000000175e0f7819 */ /* 0x000fe40000010e4d */
[----:B------:R-:W-:Y:S02]  /*1d800*/  LOP3.LUT R33, R33, R7, R34, 0x96, !PT ;  /* 0x0000000721217212 */ /* 0x000fe400078e9622 */
[----:B------:R-:W-:Y:S02]  /*1d810*/  IADD3 R70, P0, P1, R10, R79, R66 ;  /* 0x0000004f0a467210 */ /* 0x000fe4000791e042 */
[----:B------:R-:W-:Y:S02]  /*1d820*/  LOP3.LUT R61, R36, R61, R6, 0x96, !PT ;  /* 0x0000003d243d7212 */ /* 0x000fe400078e9606 */
[----:B------:R-:W-:Y:S02]  /*1d830*/  LOP3.LUT R8, R15, R5, R8, 0x96, !PT ;  /* 0x000000050f087212 */ /* 0x000fe400078e9608 */
[----:B------:R-:W-:-:S02]  /*1d840*/  LOP3.LUT R7, R83, R94, R86, 0xb8, !PT ;  /* 0x0000005e53077212 */ /* 0x000fc400078eb856 */
[----:B------:R-:W-:Y:S02]  /*1d850*/  SHF.L.W.U32.HI R66, R63, 0xd, R4 ;  /* 0x0000000d3f427819 */ /* 0x000fe40000010e04 */
[--C-:B------:R-:W-:Y:S02]  /*1d860*/  SHF.L.W.U32.HI R5, R4, 0x3, R63.reuse ;  /* 0x0000000304057819 */ /* 0x100fe40000010e3f */
[----:B------:R-:W-:Y:S02]  /*1d870*/  SHF.R.U32.HI R6, RZ, 0x6, R63 ;  /* 0x00000006ff067819 */ /* 0x000fe4000001163f */
[----:B------:R-:W-:Y:S02]  /*1d880*/  IADD3 R7, P3, P4, R33, R7, R84 ;  /* 0x0000000721077210 */ /* 0x000fe40007c7e054 */
[----:B------:R-:W-:Y:S02]  /*1d890*/  LOP3.LUT R37, R69, R38, R68, 0xe8, !PT ;  /* 0x0000002645257212 */ /* 0x000fe400078ee844 */
[----:B------:R-:W-:-:S02]  /*1d8a0*/  LOP3.LUT R84, R48, R77, R85, 0xb8, !PT ;  /* 0x0000004d30547212 */ /* 0x000fc400078eb855 */
[----:B------:R-:W-:Y:S02]  /*1d8b0*/  LOP3.LUT R66, R6, R66, R5, 0x96, !PT ;  /* 0x0000004206427212 */ /* 0x000fe400078e9605 */
[----:B------:R-:W-:Y:S02]  /*1d8c0*/  IADD3.X R67, PT, PT, R25, R76, R67, P0, P1 ;  /* 0x0000004c19437210 */ /* 0x000fe400007e2443 */
[----:B------:R-:W-:Y:S02]  /*1d8d0*/  IADD3 R6, P2, PT, R70, R51, RZ ;  /* 0x0000003346067210 */ /* 0x000fe40007f5e0ff */
[----:B------:R-:W-:Y:S02]  /*1d8e0*/  IADD3 R37, P0, P1, R82, R80, R37 ;  /* 0x0000005052257210 */ /* 0x000fe4000791e025 */
[----:B------:R-:W-:Y:S02]  /*1d8f0*/  LOP3.LUT R5, R78, R3, R73, 0xe8, !PT ;  /* 0x000000034e057212 */ /* 0x000fe400078ee849 */
[----:B------:R-:W-:-:S02]  /*1d900*/  IADD3.X R84, PT, PT, R8, R84, R47, P3, P4 ;  /* 0x0000005408547210 */ /* 0x000fc40001fe842f */
[----:B0-----:R-:W-:Y:S01]  /*1d910*/  IADD3 R80, P5, P6, R42, UR4, R7 ;  /* 0x000000042a507c10 */ /* 0x001fe2000febe007 */
[----:B------:R-:W-:Y:S01]  /*1d920*/  IMAD.X R3, R67, 0x1, R54, P2 ;  /* 0x0000000143037824 */ /* 0x000fe200010e0636 */
[----:B------:R-:W-:Y:S02]  /*1d930*/  IADD3.X R54, PT, PT, R28, R81, R5, P0, P1 ;  /* 0x000000511c367210 */ /* 0x000fe400007e2405 */
[----:B------:R-:W-:Y:S02]  /*1d940*/  IADD3.X R84, PT, PT, R39, UR5, R84, P5, P6 ;  /* 0x0000000527547c10 */ /* 0x000fe4000afec454 */
[----:B------:R-:W-:Y:S02]  /*1d950*/  IADD3 R91, P0, PT, R80, R37, RZ ;  /* 0x00000025505b7210 */ /* 0x000fe40007f1e0ff */
[----:B------:R-:W-:-:S03]  /*1d960*/  IADD3 R40, P3, P4, R4, R40, R42 ;  /* 0x0000002804287210 */ /* 0x000fc60007c7e02a */
[----:B------:R-:W-:Y:S01]  /*1d970*/  IMAD.X R82, R84, 0x1, R54, P0 ;  /* 0x0000000154527824 */ /* 0x000fe200000e0636 */
[C-C-:B------:R-:W-:Y:S02]  /*1d980*/  SHF.L.W.U32.HI R15, R4.reuse, 0x1f, R63.reuse ;  /* 0x0000001f040f7819 */ /* 0x140fe40000010e3f */
[C-C-:B------:R-:W-:Y:S02]  /*1d990*/  SHF.L.W.U32.HI R34, R4.reuse, 0x18, R63.reuse ;  /* 0x0000001804227819 */ /* 0x140fe40000010e3f */
[----:B------:R-:W-:Y:S02]  /*1d9a0*/  SHF.R.U64 R38, R4, 0x7, R63 ;  /* 0x0000000704267819 */ /* 0x000fe4000000123f */
[----:B------:R-:W-:Y:S02]  /*1d9b0*/  IADD3.X R46, PT, PT, R63, R46, R39, P3, P4 ;  /* 0x0000002e3f2e7210 */ /* 0x000fe40001fe8427 */
[----:B------:R-:W-:Y:S02]  /*1d9c0*/  SHF.L.W.U32.HI R47, R6, 0xd, R3 ;  /* 0x0000000d062f7819 */ /* 0x000fe40000010e03 */
[----:B------:R-:W-:-:S02]  /*1d9d0*/  SHF.L.W.U32.HI R8, R3, 0x3, R6 ;  /* 0x0000000303087819 */ /* 0x000fc40000010e06 */
[----:B------:R-:W-:Y:S02]  /*1d9e0*/  SHF.R.U64 R42, R6, 0x6, R3 ;  /* 0x00000006062a7819 */ /* 0x000fe40000001203 */
[C-C-:B------:R-:W-:Y:S02]  /*1d9f0*/  SHF.L.W.U32.HI R5, R91.reuse, 0x12, R82.reuse ;  /* 0x000000125b057819 */ /* 0x140fe40000010e52 */
[----:B------:R-:W-:Y:S02]  /*1da00*/  SHF.L.W.U32.HI R36, R91, 0xe, R82 ;  /* 0x0000000e5b247819 */ /* 0x000fe40000010e52 */
[----:B------:R-:W-:Y:S02]  /*1da10*/  SHF.L.W.U32.HI R33, R82, 0x17, R91 ;  /* 0x0000001752217819 */ /* 0x000fe40000010e5b */
[C-C-:B------:R-:W-:Y:S02]  /*1da20*/  SHF.L.W.U32.HI R7, R63.reuse, 0x1f, R4.reuse ;  /* 0x0000001f3f077819 */ /* 0x140fe40000010e04 */
[----:B------:R-:W-:-:S02]  /*1da30*/  SHF.L.W.U32.HI R28, R63, 0x18, R4 ;  /* 0x000000183f1c7819 */ /* 0x000fc40000010e04 */
[----:B------:R-:W-:Y:S02]  /*1da40*/  SHF.R.U32.HI R39, RZ, 0x7, R63 ;  /* 0x00000007ff277819 */ /* 0x000fe4000001163f */
[----:B------:R-:W-:Y:S02]  /*1da50*/  LOP3.LUT R15, R38, R15, R34, 0x96, !PT ;  /* 0x0000000f260f7212 */ /* 0x000fe400078e9622 */
[----:B------:R-:W-:Y:S02]  /*1da60*/  LOP3.LUT R47, R42, R47, R8, 0x96, !PT ;  /* 0x0000002f2a2f7212 */ /* 0x000fe400078e9608 */
[----:B------:R-:W-:Y:S02]  /*1da70*/  LOP3.LUT R38, R33, R5, R36, 0x96, !PT ;  /* 0x0000000521267212 */ /* 0x000fe400078e9624 */
[----:B------:R-:W-:Y:S02]  /*1da80*/  LOP3.LUT R7, R39, R7, R28, 0x96, !PT ;  /* 0x0000000727077212 */ /* 0x000fe400078e961c */
[----:B------:R-:W-:-:S02]  /*1da90*/  SHF.L.W.U32.HI R42, R3, 0xd, R6 ;  /* 0x0000000d032a7819 */ /* 0x000fc40000010e06 */
[--C-:B------:R-:W-:Y:S02]  /*1daa0*/  SHF.L.W.U32.HI R5, R6, 0x3, R3.reuse ;  /* 0x0000000306057819 */ /* 0x100fe40000010e03 */
[----:B------:R-:W-:Y:S02]  /*1dab0*/  SHF.R.U32.HI R51, RZ, 0x6, R3 ;  /* 0x00000006ff337819 */ /* 0x000fe40000011603 */
[----:B------:R-:W-:Y:S02]  /*1dac0*/  LOP3.LUT R70, R86, R91, R94, 0xb8, !PT ;  /* 0x0000005b56467212 */ /* 0x000fe400078eb85e */
[----:B------:R-:W-:Y:S02]  /*1dad0*/  SHF.L.W.U32.HI R8, R37, 0x4, R54 ;  /* 0x0000000425087819 */ /* 0x000fe40000010e36 */
[C-C-:B------:R-:W-:Y:S02]  /*1dae0*/  SHF.L.W.U32.HI R33, R54.reuse, 0x1e, R37.reuse ;  /* 0x0000001e36217819 */ /* 0x140fe40000010e25 */
[----:B------:R-:W-:-:S02]  /*1daf0*/  SHF.L.W.U32.HI R28, R54, 0x19, R37 ;  /* 0x00000019361c7819 */ /* 0x000fc40000010e25 */
[C-C-:B------:R-:W-:Y:S02]  /*1db00*/  SHF.L.W.U32.HI R34, R82.reuse, 0x12, R91.reuse ;  /* 0x0000001252227819 */ /* 0x140fe40000010e5b */
[----:B------:R-:W-:Y:S02]  /*1db10*/  SHF.L.W.U32.HI R39, R82, 0xe, R91 ;  /* 0x0000000e52277819 */ /* 0x000fe40000010e5b */
[----:B------:R-:W-:Y:S02]  /*1db20*/  SHF.L.W.U32.HI R36, R91, 0x17, R82 ;  /* 0x000000175b247819 */ /* 0x000fe40000010e52 */
[----:B------:R-:W-:Y:S02]  /*1db30*/  LOP3.LUT R42, R51, R42, R5, 0x96, !PT ;  /* 0x0000002a332a7212 */ /* 0x000fe400078e9605 */
[----:B------:R-:W-:Y:S02]  /*1db40*/  IADD3 R70, P2, P3, R38, R70, R83 ;  /* 0x0000004626467210 */ /* 0x000fe40007b5e053 */
[----:B------:R-:W-:-:S02]  /*1db50*/  LOP3.LUT R51, R28, R8, R33, 0x96, !PT ;  /* 0x000000081c337212 */ /* 0x000fc400078e9621 */
[----:B------:R-:W-:Y:S02]  /*1db60*/  LOP3.LUT R36, R36, R34, R39, 0x96, !PT ;  /* 0x0000002224247212 */ /* 0x000fe400078e9627 */
[--C-:B------:R-:W-:Y:S02]  /*1db70*/  LOP3.LUT R38, R68, R69, R37.reuse, 0xe8, !PT ;  /* 0x0000004544267212 */ /* 0x100fe400078ee825 */
[----:B------:R-:W-:Y:S02]  /*1db80*/  SHF.L.W.U32.HI R28, R54, 0x4, R37 ;  /* 0x00000004361c7819 */ /* 0x000fe40000010e25 */
[C-C-:B------:R-:W-:Y:S02]  /*1db90*/  SHF.L.W.U32.HI R33, R37.reuse, 0x1e, R54.reuse ;  /* 0x0000001e25217819 */ /* 0x140fe40000010e36 */
[----:B------:R-:W-:Y:S02]  /*1dba0*/  SHF.L.W.U32.HI R34, R37, 0x19, R54 ;  /* 0x0000001925227819 */ /* 0x000fe40000010e36 */
[----:B------:R-:W-:-:S02]  /*1dbb0*/  LOP3.LUT R69, R85, R82, R77, 0xb8, !PT ;  /* 0x0000005255457212 */ /* 0x000fc400078eb84d */
[----:B------:R-:W-:Y:S02]  /*1dbc0*/  IADD3 R83, P1, P0, R49, R51, R38 ;  /* 0x0000003331537210 */ /* 0x000fe4000783e026 */
[----:B------:R-:W-:Y:S02]  /*1dbd0*/  LOP3.LUT R28, R34, R28, R33, 0x96, !PT ;  /* 0x0000001c221c7212 */ /* 0x000fe400078e9621 */
[----:B------:R-:W-:Y:S02]  /*1dbe0*/  LOP3.LUT R49, R73, R78, R54, 0xe8, !PT ;  /* 0x0000004e49317212 */ /* 0x000fe400078ee836 */
[----:B------:R-:W-:Y:S02]  /*1dbf0*/  IADD3.X R69, PT, PT, R36, R69, R48, P2, P3 ;  /* 0x0000004524457210 */ /* 0x000fe400017e6430 */
[----:B------:R-:W-:Y:S02]  /*1dc00*/  IADD3 R70, P4, P5, R43, UR6, R70 ;  /* 0x000000062b467c10 */ /* 0x000fe4000fd9e046 */
[----:B------:R-:W-:-:S02]  /*1dc10*/  SHF.L.W.U32.HI R5, R6, 0x1f, R3 ;  /* 0x0000001f06057819 */ /* 0x000fc40000010e03 */
[C-C-:B------:R-:W-:Y:S02]  /*1dc20*/  SHF.L.W.U32.HI R8, R6.reuse, 0x18, R3.reuse ;  /* 0x0000001806087819 */ /* 0x140fe40000010e03 */
[----:B------:R-:W-:Y:S02]  /*1dc30*/  SHF.R.U64 R39, R6, 0x7, R3 ;  /* 0x0000000706277819 */ /* 0x000fe40000001203 */
[----:B------:R-:W-:Y:S02]  /*1dc40*/  IADD3.X R78, PT, PT, R26, R28, R49, P1, P0 ;  /* 0x0000001c1a4e7210 */ /* 0x000fe40000fe0431 */
[----:B------:R-:W-:Y:S01]  /*1dc50*/  IADD3.X R69, PT, PT, R44, UR7, R69, P4, P5 ;  /* 0x000000072c457c10 */ /* 0x000fe2000a7ea445 */
[----:B------:R-:W0:Y:S01]  /*1dc60*/  LDCU.128 UR4, c[0x3][0x5850] ;  /* 0x00cb0a00ff0477ac */ /* 0x000e220008000c00 */
[----:B------:R-:W-:Y:S02]  /*1dc70*/  IADD3 R81, P0, PT, R70, R83, RZ ;  /* 0x0000005346517210 */ /* 0x000fe40007f1e0ff */
[----:B------:R-:W-:-:S02]  /*1dc80*/  LOP3.LUT R5, R39, R5, R8, 0x96, !PT ;  /* 0x0000000527057212 */ /* 0x000fc400078e9608 */
[----:B------:R-:W-:Y:S01]  /*1dc90*/  SHF.L.W.U32.HI R8, R3, 0x1f, R6 ;  /* 0x0000001f03087819 */ /* 0x000fe20000010e06 */
[----:B------:R-:W-:Y:S01]  /*1dca0*/  IMAD.X R76, R69, 0x1, R78, P0 ;  /* 0x00000001454c7824 */ /* 0x000fe200000e064e */
[C---:B------:R-:W-:Y:S02]  /*1dcb0*/  SHF.L.W.U32.HI R39, R3.reuse, 0x18, R6 ;  /* 0x0000001803277819 */ /* 0x040fe40000010e06 */
[----:B------:R-:W-:Y:S02]  /*1dcc0*/  SHF.R.U32.HI R34, RZ, 0x7, R3 ;  /* 0x00000007ff227819 */ /* 0x000fe40000011603 */
[----:B------:R-:W-:Y:S02]  /*1dcd0*/  IADD3 R33, P2, P3, R6, R88, R43 ;  /* 0x0000005806217210 */ /* 0x000fe40007b5e02b */
[----:B------:R-:W-:Y:S02]  /*1dce0*/  LOP3.LUT R8, R34, R8, R39, 0x96, !PT ;  /* 0x0000000822087212 */ /* 0x000fe400078e9627 */
[----:B------:R-:W-:-:S02]  /*1dcf0*/  IADD3.X R28, PT, PT, R3, R89, R44, P2, P3 ;  /* 0x00000059031c7210 */ /* 0x000fc400017e642c */
[C-C-:B------:R-:W-:Y:S02]  /*1dd00*/  SHF.L.W.U32.HI R43, R30.reuse, 0x1f, R31.reuse ;  /* 0x0000001f1e2b7819 */ /* 0x140fe40000010e1f */
[C-C-:B------:R-:W-:Y:S02]  /*1dd10*/  SHF.L.W.U32.HI R34, R30.reuse, 0x18, R31.reuse ;  /* 0x000000181e227819 */ /* 0x140fe40000010e1f */
[--C-:B------:R-:W-:Y:S02]  /*1dd20*/  SHF.R.U64 R67, R30, 0x7, R31.reuse ;  /* 0x000000071e437819 */ /* 0x100fe4000000121f */
[C-C-:B------:R-:W-:Y:S02]  /*1dd30*/  SHF.L.W.U32.HI R26, R31.reuse, 0x1f, R30.reuse ;  /* 0x0000001f1f1a7819 */ /* 0x140fe40000010e1e */
[----:B------:R-:W-:Y:S02]  /*1dd40*/  SHF.L.W.U32.HI R39, R31, 0x18, R30 ;  /* 0x000000181f277819 */ /* 0x000fe40000010e1e */
[----:B------:R-:W-:-:S02]  /*1dd50*/  SHF.R.U32.HI R71, RZ, 0x7, R31 ;  /* 0x00000007ff477819 */ /* 0x000fc4000001161f */
        /* <DEDUP_REMOVED lines=19> */
[----:B------:R-:W-:Y:S02]  /*1de90*/  LOP3.LUT R39, R36, R34, R39, 0x96, !PT ;  /* 0x0000002224277212 */ /* 0x000fe400078e9627 */
[----:B------:R-:W-:Y:S02]  /*1dea0*/  IADD3 R92, P0, P1, R92, R67, R51 ;  /* 0x000000435c5c7210 */ /* 0x000fe4000791e033 */
[----:B------:R-:W-:Y:S02]  /*1deb0*/  LOP3.LUT R38, R44, R38, R49, 0x96, !PT ;  /* 0x000000262c267212 */ /* 0x000fe400078e9631 */
[----:B------:R-:W-:Y:S02]  /*1dec0*/  LOP3.LUT R48, R54, R73, R78, 0xe8, !PT ;  /* 0x0000004936307212 */ /* 0x000fe400078ee84e */
[----:B------:R-:W-:-:S02]  /*1ded0*/  LOP3.LUT R44, R77, R76, R82, 0xb8, !PT ;  /* 0x0000004c4d2c7212 */ /* 0x000fc400078eb852 */
[C-C-:B------:R-:W-:Y:S02]  /*1dee0*/  SHF.L.W.U32.HI R49, R14.reuse, 0x1f, R27.reuse ;  /* 0x0000001f0e317819 */ /* 0x140fe40000010e1b */
[C-C-:B------:R-:W-:Y:S02]  /*1def0*/  SHF.L.W.U32.HI R36, R14.reuse, 0x18, R27.reuse ;  /* 0x000000180e247819 */ /* 0x140fe40000010e1b */
[----:B------:R-:W-:Y:S02]  /*1df00*/  SHF.R.U64 R51, R14, 0x7, R27 ;  /* 0x000000070e337819 */ /* 0x000fe4000000121b */
[----:B--2---:R-:W-:Y:S02]  /*1df10*/  PRMT R34, R16, 0x7771, RZ ;  /* 0x0000777110227816 */ /* 0x004fe400000000ff */
[----:B------:R-:W-:Y:S02]  /*1df20*/  IADD3.X R87, PT, PT, R87, R39, R48, P0, P1 ;  /* 0x0000002757577210 */ /* 0x000fe400007e2430 */
[----:B------:R-:W-:-:S02]  /*1df30*/  IADD3.X R44, PT, PT, R38, R44, R85, P2, P3 ;  /* 0x0000002c262c7210 */ /* 0x000fc400017e6455 */
[----:B0-----:R-:W-:Y:S02]  /*1df40*/  IADD3 R71, P0, P1, R12, UR4, R71 ;  /* 0x000000040c477c10 */ /* 0x001fe4000f91e047 */
[----:B------:R-:W-:Y:S01]  /*1df50*/  LOP3.LUT R49, R51, R49, R36, 0x96, !PT ;  /* 0x0000003133317212 */ /* 0x000fe200078e9624 */
[----:B------:R-:W-:Y:S01]  /*1df60*/  IMAD.U32 R36, R34, 0x10000, RZ ;  /* 0x0001000022247824 */ /* 0x000fe200078e00ff */
[----:B------:R-:W-:Y:S02]  /*1df70*/  IADD3.X R67, PT, PT, R13, UR5, R44, P0, P1 ;  /* 0x000000050d437c10 */ /* 0x000fe400087e242c */
[----:B------:R-:W-:Y:S02]  /*1df80*/  IADD3 R72, P0, PT, R71, R92, RZ ;  /* 0x0000005c47487210 */ /* 0x000fe40007f1e0ff */
[----:B------:R-:W-:Y:S02]  /*1df90*/  LOP3.LUT R89, R36, 0xff0000, RZ, 0xc0, !PT ;  /* 0x00ff000024597812 */ /* 0x000fe400078ec0ff */
[--C-:B------:R-:W-:Y:S01]  /*1dfa0*/  SHF.L.W.U32.HI R36, R92, 0x4, R87.reuse ;  /* 0x000000045c247819 */ /* 0x100fe20000010e57 */
[----:B------:R-:W-:Y:S01]  /*1dfb0*/  IMAD.X R73, R67, 0x1, R87, P0 ;  /* 0x0000000143497824 */ /* 0x000fe200000e0657 */
[----:B------:R-:W-:-:S02]  /*1dfc0*/  SHF.L.W.U32.HI R39, R87, 0x1e, R92 ;  /* 0x0000001e57277819 */ /* 0x000fc40000010e5c */
[--C-:B------:R-:W-:Y:S02]  /*1dfd0*/  SHF.L.W.U32.HI R38, R87, 0x19, R92.reuse ;  /* 0x0000001957267819 */ /* 0x100fe40000010e5c */
[----:B------:R-:W-:Y:S02]  /*1dfe0*/  PRMT R34, R16, 0x7770, RZ ;  /* 0x0000777010227816 */ /* 0x000fe400000000ff */
[----:B------:R-:W-:Y:S02]  /*1dff0*/  LOP3.LUT R79, R38, R36, R39, 0x96, !PT ;  /* 0x00000024264f7212 */ /* 0x000fe400078e9627 */
[----:B------:R-:W-:Y:S02]  /*1e000*/  LOP3.LUT R68, R83, R37, R92, 0xe8, !PT ;  /* 0x0000002553447212 */ /* 0x000fe400078ee85c */
[C-C-:B------:R-:W-:Y:S02]  /*1e010*/  SHF.L.W.U32.HI R39, R72.reuse, 0x12, R73.reuse ;  /* 0x0000001248277819 */ /* 0x140fe40000010e49 */
[----:B------:R-:W-:-:S02]  /*1e020*/  SHF.L.W.U32.HI R44, R72, 0xe, R73 ;  /* 0x0000000e482c7819 */ /* 0x000fc40000010e49 */
[----:B------:R-:W-:Y:S02]  /*1e030*/  SHF.L.W.U32.HI R48, R73, 0x17, R72 ;  /* 0x0000001749307819 */ /* 0x000fe40000010e48 */
[----:B------:R-:W-:Y:S02]  /*1e040*/  PRMT R89, R89, 0x4210, R34 ;  /* 0x0000421059597816 */ /* 0x000fe40000000022 */
[----:B------:R-:W-:Y:S02]  /*1e050*/  SHF.L.W.U32.HI R34, R87, 0x4, R92 ;  /* 0x0000000457227819 */ /* 0x000fe40000010e5c */
[C-C-:B------:R-:W-:Y:S02]  /*1e060*/  SHF.L.W.U32.HI R37, R92.reuse, 0x1e, R87.reuse ;  /* 0x0000001e5c257819 */ /* 0x140fe40000010e57 */
[----:B------:R-:W-:Y:S02]  /*1e070*/  SHF.L.W.U32.HI R36, R92, 0x19, R87 ;  /* 0x000000195c247819 */ /* 0x000fe40000010e57 */
[----:B------:R-:W-:-:S02]  /*1e080*/  IADD3 R79, P0, P1, R35, R79, R68 ;  /* 0x0000004f234f7210 */ /* 0x000fc4000791e044 */
[----:B------:R-:W-:Y:S02]  /*1e090*/  LOP3.LUT R68, R48, R39, R44, 0x96, !PT ;  /* 0x0000002730447212 */ /* 0x000fe400078e962c */
[C-C-:B------:R-:W-:Y:S02]  /*1e0a0*/  SHF.L.W.U32.HI R44, R73.reuse, 0x12, R72.reuse ;  /* 0x00000012492c7819 */ /* 0x140fe40000010e48 */
[----:B------:R-:W-:Y:S02]  /*1e0b0*/  SHF.L.W.U32.HI R51, R73, 0xe, R72 ;  /* 0x0000000e49337819 */ /* 0x000fe40000010e48 */
[----:B------:R-:W-:Y:S02]  /*1e0c0*/  SHF.L.W.U32.HI R48, R72, 0x17, R73 ;  /* 0x0000001748307819 */ /* 0x000fe40000010e49 */
[----:B------:R-:W-:Y:S02]  /*1e0d0*/  LOP3.LUT R85, R91, R72, R81, 0xb8, !PT ;  /* 0x000000485b557212 */ /* 0x000fe400078eb851 */
[----:B------:R-:W-:-:S02]  /*1e0e0*/  LOP3.LUT R88, R36, R34, R37, 0x96, !PT ;  /* 0x0000002224587212 */ /* 0x000fc400078e9625 */
[C---:B------:R-:W-:Y:S02]  /*1e0f0*/  PRMT R38, R17.reuse, 0x7770, RZ ;  /* 0x0000777011267816 */ /* 0x040fe400000000ff */
[C---:B------:R-:W-:Y:S02]  /*1e100*/  PRMT R36, R17.reuse, 0x7771, RZ ;  /* 0x0000777111247816 */ /* 0x040fe400000000ff */
[----:B------:R-:W-:Y:S02]  /*1e110*/  PRMT R34, R17, 0x7772, RZ ;  /* 0x0000777211227816 */ /* 0x000fe400000000ff */
[----:B------:R-:W-:Y:S02]  /*1e120*/  LOP3.LUT R86, R48, R44, R51, 0x96, !PT ;  /* 0x0000002c30567212 */ /* 0x000fe400078e9633 */
[----:B------:R-:W-:Y:S02]  /*1e130*/  IADD3 R51, P2, P3, R68, R85, R94 ;  /* 0x0000005544337210 */ /* 0x000fe40007b5e05e */
[----:B------:R-:W-:Y:S01]  /*1e140*/  LOP3.LUT R85, R78, R54, R87, 0xe8, !PT ;  /* 0x000000364e557212 */ /* 0x000fe200078ee857 */
[----:B------:R-:W-:Y:S01]  /*1e150*/  IMAD.WIDE.U32 R38, R38, 0x1000000, RZ ;  /* 0x0100000026267825 */ /* 0x000fe200078e00ff */
[----:B------:R-:W-:-:S02]  /*1e160*/  LOP3.LUT R48, R82, R73, R76, 0xb8, !PT ;  /* 0x0000004952307212 */ /* 0x000fc400078eb84c */
[----:B------:R-:W-:Y:S01]  /*1e170*/  PRMT R44, R16, 0x7772, RZ ;  /* 0x00007772102c7816 */ /* 0x000fe200000000ff */
[----:B------:R-:W-:Y:S01]  /*1e180*/  IMAD.WIDE.U32 R36, R36, 0x10000, RZ ;  /* 0x0001000024247825 */ /* 0x000fe200078e00ff */
[----:B------:R-:W-:-:S03]  /*1e190*/  IADD3.X R90, PT, PT, R90, R88, R85, P0, P1 ;  /* 0x000000585a5a7210 */ /* 0x000fc600007e2455 */
[----:B------:R-:W-:Y:S01]  /*1e1a0*/  IMAD.WIDE.U32 R34, R34, 0x100, RZ ;  /* 0x0000010022227825 */ /* 0x000fe200078e00ff */
[----:B------:R-:W-:Y:S02]  /*1e1b0*/  IADD3.X R48, PT, PT, R86, R48, R77, P2, P3 ;  /* 0x0000003056307210 */ /* 0x000fe400017e644d */
[----:B------:R-:W-:Y:S01]  /*1e1c0*/  IADD3 R54, P0, P1, R10, UR6, R51 ;  /* 0x000000060a367c10 */ /* 0x000fe2000f91e033 */
[----:B------:R-:W-:Y:S01]  /*1e1d0*/  IMAD.SHL.U32 R44, R44, 0x100, RZ ;  /* 0x000001002c2c7824 */ /* 0x000fe200078e00ff */
[----:B------:R-:W-:Y:S02]  /*1e1e0*/  PRMT R17, R17, 0x7773, RZ ;  /* 0x0000777311117816 */ /* 0x000fe400000000ff */
[----:B------:R-:W-:Y:S02]  /*1e1f0*/  LOP3.LUT R38, R34, R38, R36, 0xfe, !PT ;  /* 0x0000002622267212 */ /* 0x000fe400078efe24 */
[----:B------:R-:W-:Y:S01]  /*1e200*/  IADD3.X R48, PT, PT, R25, UR7, R48, P0, P1 ;  /* 0x0000000719307c10 */ /* 0x000fe200087e2430 */
[----:B------:R-:W0:Y:S01]  /*1e210*/  LDCU.128 UR4, c[0x3][0x5860] ;  /* 0x00cb0c00ff0477ac */ /* 0x000e220008000c00 */
[----:B------:R-:W-:-:S02]  /*1e220*/  IADD3 R51, P0, PT, R54, R79, RZ ;  /* 0x0000004f36337210 */ /* 0x000fc40007f1e0ff */
[----:B------:R-:W-:Y:S02]  /*1e230*/  LOP3.LUT R38, R38, 0xff, R17, 0xf8, !PT ;  /* 0x000000ff26267812 */ /* 0x000fe400078ef811 */
[----:B------:R-:W-:Y:S02]  /*1e240*/  LOP3.LUT R89, R89, 0xff00, R44, 0xf8, !PT ;  /* 0x0000ff0059597812 */ /* 0x000fe400078ef82c */
[----:B------:R-:W-:Y:S02]  /*1e250*/  PRMT R16, R16, 0x7773, RZ ;  /* 0x0000777310107816 */ /* 0x000fe400000000ff */
[--C-:B------:R-:W-:Y:S02]  /*1e260*/  SHF.L.W.U32.HI R17, R79, 0x4, R90.reuse ;  /* 0x000000044f117819 */ /* 0x100fe40000010e5a */
[C-C-:B------:R-:W-:Y:S02]  /*1e270*/  SHF.L.W.U32.HI R34, R90.reuse, 0x1e, R79.reuse ;  /* 0x0000001e5a227819 */ /* 0x140fe40000010e4f */
[----:B------:R-:W-:Y:S01]  /*1e280*/  SHF.L.W.U32.HI R36, R90, 0x19, R79 ;  /* 0x000000195a247819 */ /* 0x000fe20000010e4f */
[----:B------:R-:W-:Y:S01]  /*1e290*/  IMAD.X R68, R48, 0x1, R90, P0 ;  /* 0x0000000130447824 */ /* 0x000fe200000e065a */
[----:B------:R-:W-:-:S02]  /*1e2a0*/  LOP3.LUT R85, R89, 0xff, R16, 0xf8, !PT ;  /* 0x000000ff59557812 */ /* 0x000fc400078ef810 */
        /* <DEDUP_REMOVED lines=8> */
[----:B------:R-:W-:Y:S02]  /*1e330*/  PRMT R16, R18, 0x7771, RZ ;  /* 0x0000777112107816 */ /* 0x000fe400000000ff */
[----:B------:R-:W-:Y:S02]  /*1e340*/  LOP3.LUT R77, R44, R36, R77, 0x96, !PT ;  /* 0x000000242c4d7212 */ /* 0x000fe400078e964d */
[----:B------:R-:W-:Y:S02]  /*1e350*/  LOP3.LUT R83, R92, R83, R79, 0xe8, !PT ;  /* 0x000000535c537212 */ /* 0x000fe400078ee84f */
[----:B------:R-:W-:-:S02]  /*1e360*/  SHF.L.W.U32.HI R17, R68, 0x12, R51 ;  /* 0x0000001244117819 */ /* 0x000fc40000010e33 */
[----:B------:R-:W-:Y:S02]  /*1e370*/  SHF.L.W.U32.HI R34, R68, 0xe, R51 ;  /* 0x0000000e44227819 */ /* 0x000fe40000010e33 */
[----:B------:R-:W-:Y:S02]  /*1e380*/  SHF.L.W.U32.HI R36, R51, 0x17, R68 ;  /* 0x0000001733247819 */ /* 0x000fe40000010e44 */
[----:B------:R-:W-:Y:S01]  /*1e390*/  LOP3.LUT R39, R37, R85, R39, 0xfe, !PT ;  /* 0x0000005525277212 */ /* 0x000fe200078efe27 */
[----:B------:R-:W-:Y:S01]  /*1e3a0*/  IMAD.U32 R37, R16, 0x10000, RZ ;  /* 0x0001000010257824 */ /* 0x000fe200078e00ff */
[----:B------:R-:W-:Y:S02]  /*1e3b0*/  LOP3.LUT R44, R81, R51, R72, 0xb8, !PT ;  /* 0x00000033512c7212 */ /* 0x000fe400078eb848 */
[----:B------:R-:W-:Y:S02]  /*1e3c0*/  IADD3 R86, P0, P1, R80, R86, R83 ;  /* 0x0000005650567210 */ /* 0x000fe4000791e053 */
[----:B------:R-:W-:-:S02]  /*1e3d0*/  LOP3.LUT R34, R36, R17, R34, 0x96, !PT ;  /* 0x0000001124227212 */ /* 0x000fc400078e9622 */
[----:B------:R-:W-:Y:S02]  /*1e3e0*/  LOP3.LUT R85, R87, R78, R90, 0xe8, !PT ;  /* 0x0000004e57557212 */ /* 0x000fe400078ee85a */
[----:B------:R-:W-:Y:S02]  /*1e3f0*/  IADD3 R77, P2, P3, R77, R44, R91 ;  /* 0x0000002c4d4d7210 */ /* 0x000fe40007b5e05b */
[----:B------:R-:W-:Y:S02]  /*1e400*/  LOP3.LUT R17, R76, R68, R73, 0xb8, !PT ;  /* 0x000000444c117212 */ /* 0x000fe400078eb849 */
[----:B------:R-:W-:Y:S02]  /*1e410*/  PRMT R16, R18, 0x7770, RZ ;  /* 0x0000777012107816 */ /* 0x000fe400000000ff */
[----:B------:R-:W-:Y:S02]  /*1e420*/  LOP3.LUT R37, R37, 0xff0000, RZ, 0xc0, !PT ;  /* 0x00ff000025257812 */ /* 0x000fe400078ec0ff */
[----:B------:R-:W-:-:S02]  /*1e430*/  IADD3.X R85, PT, PT, R84, R88, R85, P0, P1 ;  /* 0x0000005854557210 */ /* 0x000fc400007e2455 */
[----:B------:R-:W-:Y:S02]  /*1e440*/  LOP3.LUT R39, R39, R35, RZ, 0xfc, !PT ;  /* 0x0000002327277212 */ /* 0x000fe400078efcff */
[----:B------:R-:W-:Y:S02]  /*1e450*/  IADD3.X R44, PT, PT, R34, R17, R82, P2, P3 ;  /* 0x00000011222c7210 */ /* 0x000fe400017e6452 */
[----:B0-----:R-:W-:Y:S02]  /*1e460*/  IADD3 R77, P0, P1, R38, UR4, R77 ;  /* 0x00000004264d7c10 */ /* 0x001fe4000f91e04d */
[----:B------:R-:W-:Y:S02]  /*1e470*/  PRMT R93, R37, 0x4210, R16 ;  /* 0x00004210255d7816 */ /* 0x000fe40000000010 */
[----:B------:R-:W-:Y:S02]  /*1e480*/  PRMT R16, R18, 0x7772, RZ ;  /* 0x0000777212107816 */ /* 0x000fe400000000ff */
[----:B------:R-:W-:-:S02]  /*1e490*/  PRMT R17, R19, 0x7770, RZ ;  /* 0x0000777013117816 */ /* 0x000fc400000000ff */
[C---:B------:R-:W-:Y:S02]  /*1e4a0*/  PRMT R34, R19.reuse, 0x7771, RZ ;  /* 0x0000777113227816 */ /* 0x040fe400000000ff */
[----:B------:R-:W-:Y:S02]  /*1e4b0*/  PRMT R36, R19, 0x7772, RZ ;  /* 0x0000777213247816 */ /* 0x000fe400000000ff */
[----:B------:R-:W-:Y:S02]  /*1e4c0*/  IADD3.X R44, PT, PT, R39, UR5, R44, P0, P1 ;  /* 0x00000005272c7c10 */ /* 0x000fe400087e242c */
[----:B------:R-:W-:Y:S01]  /*1e4d0*/  IADD3 R78, P0, PT, R77, R86, RZ ;  /* 0x000000564d4e7210 */ /* 0x000fe20007f1e0ff */
[----:B------:R-:W-:Y:S02]  /*1e4e0*/  IMAD.SHL.U32 R80, R16, 0x100, RZ ;  /* 0x0000010010507824 */ /* 0x000fe400078e00ff */
[----:B------:R-:W-:-:S04]  /*1e4f0*/  IMAD.WIDE.U32 R16, R17, 0x1000000, RZ ;  /* 0x0100000011107825 */ /* 0x000fc800078e00ff */
[----:B------:R-:W-:-:S04]  /*1e500*/  IMAD.WIDE.U32 R34, R34, 0x10000, RZ ;  /* 0x0001000022227825 */ /* 0x000fc800078e00ff */
[----:B------:R-:W-:-:S04]  /*1e510*/  IMAD.WIDE.U32 R36, R36, 0x100, RZ ;  /* 0x0000010024247825 */ /* 0x000fc800078e00ff */
[----:B------:R-:W-:Y:S01]  /*1e520*/  IMAD.X R83, R44, 0x1, R85, P0 ;  /* 0x000000012c537824 */ /* 0x000fe200000e0655 */
[----:B------:R-:W-:Y:S02]  /*1e530*/  LOP3.LUT R93, R93, 0xff00, R80, 0xf8, !PT ;  /* 0x0000ff005d5d7812 */ /* 0x000fe400078ef850 */
[----:B------:R-:W-:Y:S02]  /*1e540*/  LOP3.LUT R82, R36, R16, R34, 0xfe, !PT ;  /* 0x0000001024527212 */ /* 0x000fe400078efe22 */
[----:B------:R-:W-:Y:S02]  /*1e550*/  PRMT R18, R18, 0x7773, RZ ;  /* 0x0000777312127816 */ /* 0x000fe400000000ff */
[C-C-:B------:R-:W-:Y:S02]  /*1e560*/  SHF.L.W.U32.HI R16, R27.reuse, 0x1f, R14.reuse ;  /* 0x0000001f1b107819 */ /* 0x140fe40000010e0e */
[----:B------:R-:W-:Y:S02]  /*1e570*/  SHF.L.W.U32.HI R89, R27, 0x18, R14 ;  /* 0x000000181b597819 */ /* 0x000fe40000010e0e */
[----:B------:R-:W-:-:S02]  /*1e580*/  SHF.R.U32.HI R80, RZ, 0x7, R27 ;  /* 0x00000007ff507819 */ /* 0x000fc4000001161b */
[C-C-:B------:R-:W-:Y:S02]  /*1e590*/  SHF.L.W.U32.HI R34, R78.reuse, 0x12, R83.reuse ;  /* 0x000000124e227819 */ /* 0x140fe40000010e53 */
[----:B------:R-:W-:Y:S02]  /*1e5a0*/  SHF.L.W.U32.HI R91, R78, 0xe, R83 ;  /* 0x0000000e4e5b7819 */ /* 0x000fe40000010e53 */
[----:B------:R-:W-:Y:S02]  /*1e5b0*/  SHF.L.W.U32.HI R36, R83, 0x17, R78 ;  /* 0x0000001753247819 */ /* 0x000fe40000010e4e */
[----:B------:R-:W-:Y:S02]  /*1e5c0*/  PRMT R19, R19, 0x7773, RZ ;  /* 0x0000777313137816 */ /* 0x000fe400000000ff */
[----:B------:R-:W-:Y:S02]  /*1e5d0*/  LOP3.LUT R16, R80, R16, R89, 0x96, !PT ;  /* 0x0000001050107212 */ /* 0x000fe400078e9659 */
[----:B------:R-:W-:-:S02]  /*1e5e0*/  LOP3.LUT R93, R93, 0xff, R18, 0xf8, !PT ;  /* 0x000000ff5d5d7812 */ /* 0x000fc400078ef812 */
[----:B------:R-:W-:Y:S02]  /*1e5f0*/  LOP3.LUT R84, R36, R34, R91, 0x96, !PT ;  /* 0x0000002224547212 */ /* 0x000fe400078e965b */
[----:B------:R-:W-:Y:S02]  /*1e600*/  SHF.L.W.U32.HI R18, R86, 0x4, R85 ;  /* 0x0000000456127819 */ /* 0x000fe40000010e55 */
[C-C-:B------:R-:W-:Y:S02]  /*1e610*/  SHF.L.W.U32.HI R89, R85.reuse, 0x1e, R86.reuse ;  /* 0x0000001e55597819 */ /* 0x140fe40000010e56 */
[----:B------:R-:W-:Y:S02]  /*1e620*/  SHF.L.W.U32.HI R34, R85, 0x19, R86 ;  /* 0x0000001955227819 */ /* 0x000fe40000010e56 */
[----:B------:R-:W-:Y:S02]  /*1e630*/  LOP3.LUT R19, R82, 0xff, R19, 0xf8, !PT ;  /* 0x000000ff52137812 */ /* 0x000fe400078ef813 */
[----:B------:R-:W-:-:S02]  /*1e640*/  SHF.L.W.U32.HI R36, R83, 0x12, R78 ;  /* 0x0000001253247819 */ /* 0x000fc40000010e4e */
[----:B------:R-:W-:Y:S02]  /*1e650*/  SHF.L.W.U32.HI R91, R83, 0xe, R78 ;  /* 0x0000000e535b7819 */ /* 0x000fe40000010e4e */
[----:B------:R-:W-:Y:S02]  /*1e660*/  SHF.L.W.U32.HI R80, R78, 0x17, R83 ;  /* 0x000000174e507819 */ /* 0x000fe40000010e53 */
[----:B------:R-:W-:Y:S02]  /*1e670*/  LOP3.LUT R82, R72, R78, R51, 0xb8, !PT ;  /* 0x0000004e48527212 */ /* 0x000fe400078eb833 */
[----:B------:R-:W-:Y:S02]  /*1e680*/  LOP3.LUT R88, R34, R18, R89, 0x96, !PT ;  /* 0x0000001222587212 */ /* 0x000fe400078e9659 */
[----:B------:R-:W-:Y:S02]  /*1e690*/  LOP3.LUT R93, R35, R93, R17, 0xfe, !PT ;  /* 0x0000005d235d7212 */ /* 0x000fe400078efe11 */
[----:B------:R-:W-:-:S02]  /*1e6a0*/  LOP3.LUT R91, R80, R36, R91, 0x96, !PT ;  /* 0x00000024505b7212 */ /* 0x000fc400078e965b */
[--C-:B------:R-:W-:Y:S02]  /*1e6b0*/  LOP3.LUT R89, R79, R92, R86.reuse, 0xe8, !PT ;  /* 0x0000005c4f597212 */ /* 0x100fe400078ee856 */
[----:B------:R-:W-:Y:S02]  /*1e6c0*/  IADD3 R80, P2, P3, R84, R82, R81 ;  /* 0x0000005254507210 */ /* 0x000fe40007b5e051 */
[----:B------:R-:W-:Y:S02]  /*1e6d0*/  SHF.L.W.U32.HI R17, R85, 0x4, R86 ;  /* 0x0000000455117819 */ /* 0x000fe40000010e56 */
[C-C-:B------:R-:W-:Y:S02]  /*1e6e0*/  SHF.L.W.U32.HI R18, R86.reuse, 0x1e, R85.reuse ;  /* 0x0000001e56127819 */ /* 0x140fe40000010e55 */
[----:B------:R-:W-:Y:S02]  /*1e6f0*/  SHF.L.W.U32.HI R34, R86, 0x19, R85 ;  /* 0x0000001956227819 */ /* 0x000fe40000010e55 */
[----:B------:R-:W-:-:S02]  /*1e700*/  LOP3.LUT R35, R73, R83, R68, 0xb8, !PT ;  /* 0x0000005349237212 */ /* 0x000fc400078eb844 */
[----:B------:R-:W-:Y:S02]  /*1e710*/  LOP3.LUT R36, R93, R37, RZ, 0xfc, !PT ;  /* 0x000000255d247212 */ /* 0x000fe400078efcff */
[----:B------:R-:W-:Y:S02]  /*1e720*/  IADD3 R89, P0, P1, R70, R88, R89 ;  /* 0x0000005846597210 */ /* 0x000fe4000791e059 */
[----:B------:R-:W-:Y:S02]  /*1e730*/  LOP3.LUT R18, R34, R17, R18, 0x96, !PT ;  /* 0x0000001122127212 */ /* 0x000fe400078e9612 */
[----:B------:R-:W-:Y:S02]  /*1e740*/  IADD3.X R37, PT, PT, R91, R35, R76, P2, P3 ;  /* 0x000000235b257210 */ /* 0x000fe400017e644c */
[----:B------:R-:W-:Y:S02]  /*1e750*/  LOP3.LUT R88, R90, R87, R85, 0xe8, !PT ;  /* 0x000000575a587212 */ /* 0x000fe400078ee855 */
[----:B------:R-:W-:-:S02]  /*1e760*/  IADD3 R70, P2, P3, R19, UR6, R80 ;  /* 0x0000000613467c10 */ /* 0x000fc4000fb5e050 */
[----:B------:R-:W-:Y:S02]  /*1e770*/  IADD3.X R88, PT, PT, R69, R18, R88, P0, P1 ;  /* 0x0000001245587210 */ /* 0x000fe400007e2458 */
[C-C-:B------:R-:W-:Y:S02]  /*1e780*/  SHF.L.W.U32.HI R82, R39.reuse, 0x1f, R38.reuse ;  /* 0x0000001f27527819 */ /* 0x140fe40000010e26 */
[----:B------:R-:W-:Y:S02]  /*1e790*/  SHF.L.W.U32.HI R17, R39, 0x18, R38 ;  /* 0x0000001827117819 */ /* 0x000fe40000010e26 */
[----:B------:R-:W-:Y:S02]  /*1e7a0*/  SHF.R.U32.HI R76, RZ, 0x7, R39 ;  /* 0x00000007ff4c7819 */ /* 0x000fe40000011627 */
[----:B------:R-:W-:Y:S01]  /*1e7b0*/  IADD3.X R37, PT, PT, R36, UR7, R37, P2, P3 ;  /* 0x0000000724257c10 */ /* 0x000fe200097e6425 */
[----:B------:R-:W0:Y:S01]  /*1e7c0*/  LDCU.128 UR4, c[0x3][0x5870] ;  /* 0x00cb0e00ff0477ac */ /* 0x000e220008000c00 */
[----:B------:R-:W-:-:S02]  /*1e7d0*/  IADD3 R81, P0, PT, R70, R89, RZ ;  /* 0x0000005946517210 */ /* 0x000fc40007f1e0ff */
[C-C-:B------:R-:W-:Y:S02]  /*1e7e0*/  SHF.L.W.U32.HI R84, R38.reuse, 0x1f, R39.reuse ;  /* 0x0000001f26547819 */ /* 0x140fe40000010e27 */
[C-C-:B------:R-:W-:Y:S02]  /*1e7f0*/  SHF.L.W.U32.HI R35, R38.reuse, 0x18, R39.reuse ;  /* 0x0000001826237819 */ /* 0x140fe40000010e27 */
[----:B------:R-:W-:Y:S02]  /*1e800*/  SHF.R.U64 R34, R38, 0x7, R39 ;  /* 0x0000000726227819 */ /* 0x000fe40000001227 */
[----:B------:R-:W-:Y:S01]  /*1e810*/  LOP3.LUT R82, R76, R82, R17, 0x96, !PT ;  /* 0x000000524c527212 */ /* 0x000fe200078e9611 */
[----:B------:R-:W-:Y:S01]  /*1e820*/  IMAD.X R76, R37, 0x1, R88, P0 ;  /* 0x00000001254c7824 */ /* 0x000fe200000e0658 */
[----:B------:R-:W-:Y:S02]  /*1e830*/  LOP3.LUT R84, R34, R84, R35, 0x96, !PT ;  /* 0x0000005422547212 */ /* 0x000fe400078e9623 */
[----:B------:R-:W-:-:S02]  /*1e840*/  SHF.L.W.U32.HI R17, R19, 0x1f, R36 ;  /* 0x0000001f13117819 */ /* 0x000fc40000010e24 */
[C-C-:B------:R-:W-:Y:S02]  /*1e850*/  SHF.L.W.U32.HI R18, R19.reuse, 0x18, R36.reuse ;  /* 0x0000001813127819 */ /* 0x140fe40000010e24 */
[----:B------:R-:W-:Y:S02]  /*1e860*/  SHF.R.U64 R95, R19, 0x7, R36 ;  /* 0x00000007135f7819 */ /* 0x000fe40000001224 */
[----:B------:R-:W-:Y:S02]  /*1e870*/  SHF.L.W.U32.HI R34, R89, 0x4, R88 ;  /* 0x0000000459227819 */ /* 0x000fe40000010e58 */
[C-C-:B------:R-:W-:Y:S02]  /*1e880*/  SHF.L.W.U32.HI R35, R88.reuse, 0x1e, R89.reuse ;  /* 0x0000001e58237819 */ /* 0x140fe40000010e59 */
[----:B------:R-:W-:Y:S02]  /*1e890*/  SHF.L.W.U32.HI R69, R88, 0x19, R89 ;  /* 0x0000001958457819 */ /* 0x000fe40000010e59 */
[----:B------:R-:W-:-:S02]  /*1e8a0*/  SHF.L.W.U32.HI R87, R81, 0x12, R76 ;  /* 0x0000001251577819 */ /* 0x000fc40000010e4c */
[----:B------:R-:W-:Y:S02]  /*1e8b0*/  SHF.L.W.U32.HI R92, R81, 0xe, R76 ;  /* 0x0000000e515c7819 */ /* 0x000fe40000010e4c */
[C-C-:B------:R-:W-:Y:S02]  /*1e8c0*/  SHF.L.W.U32.HI R94, R76.reuse, 0x17, R81.reuse ;  /* 0x000000174c5e7819 */ /* 0x140fe40000010e51 */
[----:B------:R-:W-:Y:S02]  /*1e8d0*/  LOP3.LUT R17, R95, R17, R18, 0x96, !PT ;  /* 0x000000115f117212 */ /* 0x000fe400078e9612 */
        /* <DEDUP_REMOVED lines=11> */
[----:B------:R-:W-:Y:S02]  /*1e990*/  IADD3 R72, P0, P1, R87, R69, R72 ;  /* 0x0000004557487210 */ /* 0x000fe4000791e048 */
[----:B------:R-:W-:Y:S02]  /*1e9a0*/  LOP3.LUT R92, R68, R76, R83, 0xb8, !PT ;  /* 0x0000004c445c7212 */ /* 0x000fe400078eb853 */
[----:B------:R-:W-:Y:S02]  /*1e9b0*/  LOP3.LUT R18, R34, R18, R35, 0x96, !PT ;  /* 0x0000001222127212 */ /* 0x000fe400078e9623 */
[----:B------:R-:W-:-:S02]  /*1e9c0*/  IADD3 R80, P4, P5, R71, R95, R80 ;  /* 0x0000005f47507210 */ /* 0x000fc40007d9e050 */
[----:B------:R-:W-:Y:S02]  /*1e9d0*/  LOP3.LUT R90, R85, R90, R88, 0xe8, !PT ;  /* 0x0000005a555a7212 */ /* 0x000fe400078ee858 */
[----:B------:R-:W-:Y:S02]  /*1e9e0*/  IADD3.X R73, PT, PT, R91, R92, R73, P0, P1 ;  /* 0x0000005c5b497210 */ /* 0x000fe400007e2449 */
[----:B0-----:R-:W-:Y:S02]  /*1e9f0*/  IADD3 R69, P3, P1, R23, UR4, R72 ;  /* 0x0000000417457c10 */ /* 0x001fe4000f97e048 */
[----:B------:R-:W-:Y:S02]  /*1ea00*/  IADD3 R34, P2, P0, R38, R43, R75 ;  /* 0x0000002b26227210 */ /* 0x000fe4000785e04b */
[----:B------:R-:W-:Y:S02]  /*1ea10*/  IADD3.X R67, PT, PT, R67, R18, R90, P4, P5 ;  /* 0x0000001243437210 */ /* 0x000fe400027ea45a */
[----:B------:R-:W-:-:S02]  /*1ea20*/  IADD3 R30, P4, P5, R19, R49, R30 ;  /* 0x00000031131e7210 */ /* 0x000fc40007d9e01e */
[----:B------:R-:W-:Y:S02]  /*1ea30*/  IADD3.X R43, PT, PT, R56, UR5, R73, P3, P1 ;  /* 0x00000005382b7c10 */ /* 0x000fe40009fe2449 */
[----:B------:R-:W-:Y:S02]  /*1ea40*/  IADD3 R49, P1, PT, R69, R80, RZ ;  /* 0x0000005045317210 */ /* 0x000fe40007f3e0ff */
[----:B------:R-:W-:Y:S02]  /*1ea50*/  IADD3.X R75, PT, PT, R39, R26, R74, P2, P0 ;  /* 0x0000001a274b7210 */ /* 0x000fe400017e044a */
[----:B------:R-:W-:Y:S01]  /*1ea60*/  IADD3.X R71, PT, PT, R36, R16, R31, P4, P5 ;  /* 0x0000001024477210 */ /* 0x000fe200027ea41f */
[--C-:B------:R-:W-:Y:S01]  /*1ea70*/  IMAD.X R72, R43, 0x1, R67.reuse, P1 ;  /* 0x000000012b487824 */ /* 0x100fe200008e0643 */
[----:B------:R-:W-:Y:S02]  /*1ea80*/  IADD3 R31, P0, PT, R34, R61, RZ ;  /* 0x0000003d221f7210 */ /* 0x000fe40007f1e0ff */
[----:B------:R-:W-:-:S02]  /*1ea90*/  SHF.L.W.U32.HI R18, R80, 0x4, R67 ;  /* 0x0000000450127819 */ /* 0x000fc40000010e43 */
[C-C-:B------:R-:W-:Y:S02]  /*1eaa0*/  SHF.L.W.U32.HI R35, R67.reuse, 0x1e, R80.reuse ;  /* 0x0000001e43237819 */ /* 0x140fe40000010e50 */
[----:B------:R-:W-:Y:S01]  /*1eab0*/  SHF.L.W.U32.HI R34, R67, 0x19, R80 ;  /* 0x0000001943227819 */ /* 0x000fe20000010e50 */
[----:B------:R-:W-:Y:S01]  /*1eac0*/  IMAD.X R26, R75, 0x1, R66, P0 ;  /* 0x000000014b1a7824 */ /* 0x000fe200000e0642 */
[C-C-:B------:R-:W-:Y:S02]  /*1ead0*/  SHF.L.W.U32.HI R61, R49.reuse, 0x12, R72.reuse ;  /* 0x00000012313d7819 */ /* 0x140fe40000010e48 */
[----:B------:R-:W-:Y:S02]  /*1eae0*/  SHF.L.W.U32.HI R74, R49, 0xe, R72 ;  /* 0x0000000e314a7819 */ /* 0x000fe40000010e48 */
[----:B------:R-:W-:Y:S02]  /*1eaf0*/  SHF.L.W.U32.HI R73, R72, 0x17, R49 ;  /* 0x0000001748497819 */ /* 0x000fe40000010e31 */
[----:B------:R-:W-:-:S02]  /*1eb00*/  IADD3 R16, P3, P0, R31, R29, R12 ;  /* 0x0000001d1f107210 */ /* 0x000fc4000787e00c */
[----:B------:R-:W-:Y:S02]  /*1eb10*/  LOP3.LUT R75, R34, R18, R35, 0x96, !PT ;  /* 0x00000012224b7212 */ /* 0x000fe400078e9623 */
[----:B------:R-:W-:Y:S02]  /*1eb20*/  SHF.L.W.U32.HI R12, R67, 0x4, R80 ;  /* 0x00000004430c7819 */ /* 0x000fe40000010e50 */
[C-C-:B------:R-:W-:Y:S02]  /*1eb30*/  SHF.L.W.U32.HI R29, R80.reuse, 0x1e, R67.reuse ;  /* 0x0000001e501d7819 */ /* 0x140fe40000010e43 */
[----:B------:R-:W-:Y:S02]  /*1eb40*/  SHF.L.W.U32.HI R18, R80, 0x19, R67 ;  /* 0x0000001950127819 */ /* 0x000fe40000010e43 */
[----:B------:R-:W-:Y:S02]  /*1eb50*/  LOP3.LUT R74, R73, R61, R74, 0x96, !PT ;  /* 0x0000003d494a7212 */ /* 0x000fe400078e964a */
[----:B------:R-:W-:-:S02]  /*1eb60*/  LOP3.LUT R66, R78, R49, R81, 0xb8, !PT ;  /* 0x000000314e427212 */ /* 0x000fc400078eb851 */
[C-C-:B------:R-:W-:Y:S02]  /*1eb70*/  SHF.L.W.U32.HI R34, R72.reuse, 0x12, R49.reuse ;  /* 0x0000001248227819 */ /* 0x140fe40000010e31 */
[----:B------:R-:W-:Y:S02]  /*1eb80*/  SHF.L.W.U32.HI R35, R72, 0xe, R49 ;  /* 0x0000000e48237819 */ /* 0x000fe40000010e31 */
[----:B------:R-:W-:Y:S02]  /*1eb90*/  SHF.L.W.U32.HI R61, R49, 0x17, R72 ;  /* 0x00000017313d7819 */ /* 0x000fe40000010e48 */
[----:B------:R-:W-:Y:S02]  /*1eba0*/  LOP3.LUT R73, R89, R86, R80, 0xe8, !PT ;  /* 0x0000005659497212 */ /* 0x000fe400078ee850 */
[----:B------:R-:W-:Y:S02]  /*1ebb0*/  LOP3.LUT R86, R18, R12, R29, 0x96, !PT ;  /* 0x0000000c12567212 */ /* 0x000fe400078e961d */
[----:B------:R-:W-:-:S02]  /*1ebc0*/  IADD3 R29, P4, P5, R74, R66, R51 ;  /* 0x000000424a1d7210 */ /* 0x000fc40007d9e033 */
[----:B------:R-:W-:Y:S02]  /*1ebd0*/  LOP3.LUT R34, R61, R34, R35, 0x96, !PT ;  /* 0x000000223d227212 */ /* 0x000fe400078e9623 */
[----:B------:R-:W-:Y:S02]  /*1ebe0*/  LOP3.LUT R51, R83, R72, R76, 0xb8, !PT ;  /* 0x0000004853337212 */ /* 0x000fe400078eb84c */
[C-C-:B------:R-:W-:Y:S02]  /*1ebf0*/  SHF.L.W.U32.HI R12, R36.reuse, 0x1f, R19.reuse ;  /* 0x0000001f240c7819 */ /* 0x140fe40000010e13 */
[----:B------:R-:W-:Y:S02]  /*1ec00*/  SHF.L.W.U32.HI R35, R36, 0x18, R19 ;  /* 0x0000001824237819 */ /* 0x000fe40000010e13 */
[----:B------:R-:W-:Y:S02]  /*1ec10*/  SHF.R.U32.HI R18, RZ, 0x7, R36 ;  /* 0x00000007ff127819 */ /* 0x000fe40000011624 */
[----:B------:R-:W-:-:S02]  /*1ec20*/  IADD3 R73, P1, P2, R54, R75, R73 ;  /* 0x0000004b36497210 */ /* 0x000fc40007a3e049 */
[----:B------:R-:W-:Y:S02]  /*1ec30*/  IADD3.X R68, PT, PT, R34, R51, R68, P4, P5 ;  /* 0x0000003322447210 */ /* 0x000fe400027ea444 */
[----:B------:R-:W-:Y:S02]  /*1ec40*/  LOP3.LUT R85, R88, R85, R67, 0xe8, !PT ;  /* 0x0000005558557212 */ /* 0x000fe400078ee843 */
[----:B------:R-:W-:Y:S02]  /*1ec50*/  IADD3 R29, P4, P5, R62, UR6, R29 ;  /* 0x000000063e1d7c10 */ /* 0x000fe4000fd9e01d */
[----:B------:R-:W-:Y:S02]  /*1ec60*/  LOP3.LUT R12, R18, R12, R35, 0x96, !PT ;  /* 0x0000000c120c7212 */ /* 0x000fe400078e9623 */
[----:B------:R-:W-:Y:S02]  /*1ec70*/  IADD3.X R18, PT, PT, R26, R50, R13, P3, P0 ;  /* 0x000000321a127210 */ /* 0x000fe40001fe040d */
[----:B------:R-:W-:-:S02]  /*1ec80*/  IADD3.X R86, PT, PT, R48, R86, R85, P1, P2 ;  /* 0x0000005630567210 */ /* 0x000fc40000fe4455 */
[----:B------:R-:W-:Y:S01]  /*1ec90*/  IADD3.X R48, PT, PT, R53, UR7, R68, P4, P5 ;  /* 0x0000000735307c10 */ /* 0x000fe2000a7ea444 */
[----:B------:R-:W0:Y:S01]  /*1eca0*/  LDCU.128 UR4, c[0x3][0x5880] ;  /* 0x00cb1000ff0477ac */ /* 0x000e220008000c00 */
[----:B------:R-:W-:-:S05]  /*1ecb0*/  IADD3 R50, P0, PT, R29, R73, RZ ;  /* 0x000000491d327210 */ /* 0x000fca0007f1e0ff */
        /* <DEDUP_REMOVED lines=32> */
[--C-:B------:R-:W-:Y:S02]  /*1eec0*/  SHF.L.W.U32.HI R13, R86, 0x4, R73.reuse ;  /* 0x00000004560d7819 */ /* 0x100fe40000010e49 */
[C-C-:B------:R-:W-:Y:S02]  /*1eed0*/  SHF.L.W.U32.HI R54, R73.reuse, 0x1e, R86.reuse ;  /* 0x0000001e49367819 */ /* 0x140fe40000010e56 */
[----:B------:R-:W-:Y:S02]  /*1eee0*/  SHF.L.W.U32.HI R68, R73, 0x19, R86 ;  /* 0x0000001949447819 */ /* 0x000fe40000010e56 */
[----:B------:R-:W-:Y:S02]  /*1eef0*/  LOP3.LUT R90, R80, R89, R73, 0xe8, !PT ;  /* 0x00000059505a7212 */ /* 0x000fe400078ee849 */
[----:B------:R-:W-:-:S02]  /*1ef00*/  IADD3 R47, P2, PT, R30, R47, RZ ;  /* 0x0000002f1e2f7210 */ /* 0x000fc40007f5e0ff */
[----:B------:R-:W-:Y:S02]  /*1ef10*/  IADD3.X R30, PT, PT, R79, R74, R83, P3, P4 ;  /* 0x0000004a4f1e7210 */ /* 0x000fe40001fe8453 */
[----:B------:R-:W-:Y:S02]  /*1ef20*/  LOP3.LUT R68, R68, R13, R54, 0x96, !PT ;  /* 0x0000000d44447212 */ /* 0x000fe400078e9636 */
[----:B------:R-:W-:Y:S02]  /*1ef30*/  IADD3 R90, P1, P0, R77, R91, R90 ;  /* 0x0000005b4d5a7210 */ /* 0x000fe4000783e05a */
[----:B------:R-:W-:Y:S02]  /*1ef40*/  LOP3.LUT R79, R67, R88, R86, 0xe8, !PT ;  /* 0x00000058434f7212 */ /* 0x000fe400078ee856 */
[----:B0-----:R-:W-:Y:S01]  /*1ef50*/  IADD3 R54, P4, P5, R58, UR4, R75 ;  /* 0x000000043a367c10 */ /* 0x001fe2000fd9e04b */
[----:B------:R-:W-:Y:S01]  /*1ef60*/  IMAD.X R42, R71, 0x1, R42, P2 ;  /* 0x00000001472a7824 */ /* 0x000fe200010e062a */
[----:B------:R-:W-:-:S02]  /*1ef70*/  IADD3.X R79, PT, PT, R44, R68, R79, P1, P0 ;  /* 0x000000442c4f7210 */ /* 0x000fc40000fe044f */
[----:B------:R-:W-:Y:S02]  /*1ef80*/  IADD3.X R71, PT, PT, R57, UR5, R30, P4, P5 ;  /* 0x0000000539477c10 */ /* 0x000fe4000a7ea41e */
[----:B------:R-:W-:-:S05]  /*1ef90*/  IADD3 R77, P0, PT, R54, R90, RZ ;  /* 0x0000005a364d7210 */ /* 0x000fca0007f1e0ff */
[----:B------:R-:W-:Y:S01]  /*1efa0*/  IMAD.X R74, R71, 0x1, R79, P0 ;  /* 0x00000001474a7824 */ /* 0x000fe200000e064f */
[C---:B------:R-:W-:Y:S02]  /*1efb0*/  IADD3 R13, P2, P3, R47.reuse, R84, R10 ;  /* 0x000000542f0d7210 */ /* 0x040fe40007b5e00a */
[----:B------:R-:W-:Y:S02]  /*1efc0*/  SHF.L.W.U32.HI R10, R42, 0xd, R47 ;  /* 0x0000000d2a0a7819 */ /* 0x000fe40000010e2f */
[--C-:B------:R-:W-:Y:S02]  /*1efd0*/  SHF.L.W.U32.HI R75, R47, 0x3, R42.reuse ;  /* 0x000000032f4b7819 */ /* 0x100fe40000010e2a */
[----:B------:R-:W-:Y:S02]  /*1efe0*/  SHF.R.U32.HI R84, RZ, 0x6, R42 ;  /* 0x00000006ff547819 */ /* 0x000fe4000001162a */
[C-C-:B------:R-:W-:Y:S02]  /*1eff0*/  SHF.L.W.U32.HI R30, R77.reuse, 0x12, R74.reuse ;  /* 0x000000124d1e7819 */ /* 0x140fe40000010e4a */
[----:B------:R-:W-:-:S02]  /*1f000*/  SHF.L.W.U32.HI R85, R77, 0xe, R74 ;  /* 0x0000000e4d557819 */ /* 0x000fc40000010e4a */
[----:B------:R-:W-:Y:S02]  /*1f010*/  SHF.L.W.U32.HI R44, R74, 0x17, R77 ;  /* 0x000000174a2c7819 */ /* 0x000fe40000010e4d */
[C-C-:B------:R-:W-:Y:S02]  /*1f020*/  SHF.L.W.U32.HI R68, R47.reuse, 0xd, R42.reuse ;  /* 0x0000000d2f447819 */ /* 0x140fe40000010e2a */
[----:B------:R-:W-:Y:S02]  /*1f030*/  SHF.L.W.U32.HI R83, R42, 0x3, R47 ;  /* 0x000000032a537819 */ /* 0x000fe40000010e2f */
[----:B------:R-:W-:Y:S02]  /*1f040*/  SHF.R.U64 R78, R47, 0x6, R42 ;  /* 0x000000062f4e7819 */ /* 0x000fe4000000122a */
[----:B------:R-:W-:Y:S02]  /*1f050*/  LOP3.LUT R10, R84, R10, R75, 0x96, !PT ;  /* 0x0000000a540a7212 */ /* 0x000fe400078e964b */
[----:B------:R-:W-:-:S02]  /*1f060*/  LOP3.LUT R87, R44, R30, R85, 0x96, !PT ;  /* 0x0000001e2c577212 */ /* 0x000fc400078e9655 */
[----:B------:R-:W-:Y:S02]  /*1f070*/  LOP3.LUT R68, R78, R68, R83, 0x96, !PT ;  /* 0x000000444e447212 */ /* 0x000fe400078e9653 */
[C-C-:B------:R-:W-:Y:S02]  /*1f080*/  SHF.L.W.U32.HI R30, R47.reuse, 0x1f, R42.reuse ;  /* 0x0000001f2f1e7819 */ /* 0x140fe40000010e2a */
[C-C-:B------:R-:W-:Y:S02]  /*1f090*/  SHF.L.W.U32.HI R75, R47.reuse, 0x18, R42.reuse ;  /* 0x000000182f4b7819 */ /* 0x140fe40000010e2a */
[----:B------:R-:W-:Y:S02]  /*1f0a0*/  SHF.R.U64 R89, R47, 0x7, R42 ;  /* 0x000000072f597819 */ /* 0x000fe4000000122a */
[----:B------:R-:W-:Y:S02]  /*1f0b0*/  IADD3.X R25, PT, PT, R42, R82, R25, P2, P3 ;  /* 0x000000522a197210 */ /* 0x000fe400017e6419 */
        /* <DEDUP_REMOVED lines=16> */
[C-C-:B------:R-:W-:Y:S02]  /*1f1c0*/  SHF.L.W.U32.HI R44, R11.reuse, 0x1f, R24.reuse ;  /* 0x0000001f0b2c7819 */ /* 0x140fe40000010e18 */
[C-C-:B------:R-:W-:Y:S02]  /*1f1d0*/  SHF.L.W.U32.HI R75, R11.reuse, 0x18, R24.reuse ;  /* 0x000000180b4b7819 */ /* 0x140fe40000010e18 */
[----:B------:R-:W-:-:S02]  /*1f1e0*/  SHF.R.U64 R92, R11, 0x7, R24 ;  /* 0x000000070b5c7819 */ /* 0x000fc40000001218 */
[----:B------:R-:W-:Y:S02]  /*1f1f0*/  LOP3.LUT R88, R82, R78, R81, 0x96, !PT ;  /* 0x0000004e52587212 */ /* 0x000fe400078e9651 */
[----:B------:R-:W-:Y:S02]  /*1f200*/  IADD3 R80, P0, P1, R70, R89, R87 ;  /* 0x0000005946507210 */ /* 0x000fe4000791e057 */
[----:B------:R-:W-:Y:S02]  /*1f210*/  IADD3.X R78, PT, PT, R84, R85, R76, P2, P3 ;  /* 0x00000055544e7210 */ /* 0x000fe400017e644c */
[----:B------:R-:W-:Y:S02]  /*1f220*/  LOP3.LUT R92, R92, R44, R75, 0x96, !PT ;  /* 0x0000002c5c5c7212 */ /* 0x000fe400078e964b */
[C-C-:B------:R-:W-:Y:S02]  /*1f230*/  SHF.L.W.U32.HI R76, R32.reuse, 0x1f, R9.reuse ;  /* 0x0000001f204c7819 */ /* 0x140fe40000010e09 */
[----:B------:R-:W-:-:S02]  /*1f240*/  SHF.L.W.U32.HI R81, R32, 0x18, R9 ;  /* 0x0000001820517819 */ /* 0x000fc40000010e09 */
[----:B------:R-:W-:Y:S02]  /*1f250*/  SHF.R.U64 R89, R32, 0x7, R9 ;  /* 0x0000000720597819 */ /* 0x000fe40000001209 */
[----:B------:R-:W-:Y:S02]  /*1f260*/  LOP3.LUT R82, R86, R67, R79, 0xe8, !PT ;  /* 0x0000004356527212 */ /* 0x000fe400078ee84f */
[----:B------:R-:W-:Y:S02]  /*1f270*/  IADD3 R44, P2, P3, R4, UR6, R83 ;  /* 0x00000006042c7c10 */ /* 0x000fe4000fb5e053 */
[----:B------:R-:W-:Y:S02]  /*1f280*/  LOP3.LUT R89, R89, R76, R81, 0x96, !PT ;  /* 0x0000004c59597212 */ /* 0x000fe400078e9651 */
[----:B------:R-:W-:Y:S02]  /*1f290*/  IADD3.X R37, PT, PT, R37, R88, R82, P0, P1 ;  /* 0x0000005825257210 */ /* 0x000fe400007e2452 */
[----:B------:R-:W-:-:S02]  /*1f2a0*/  SHF.L.W.U32.HI R70, R24, 0x1f, R11 ;  /* 0x0000001f18467819 */ /* 0x000fc40000010e0b */
[----:B------:R-:W-:Y:S02]  /*1f2b0*/  SHF.L.W.U32.HI R75, R24, 0x18, R11 ;  /* 0x00000018184b7819 */ /* 0x000fe40000010e0b */
[----:B------:R-:W-:Y:S02]  /*1f2c0*/  SHF.R.U32.HI R93, RZ, 0x7, R24 ;  /* 0x00000007ff5d7819 */ /* 0x000fe40000011618 */
[----:B------:R-:W-:Y:S01]  /*1f2d0*/  IADD3.X R67, PT, PT, R63, UR7, R78, P2, P3 ;  /* 0x000000073f437c10 */ /* 0x000fe200097e644e */
[----:B------:R-:W0:Y:S01]  /*1f2e0*/  LDCU.128 UR4, c[0x3][0x5890] ;  /* 0x00cb1200ff0477ac */ /* 0x000e220008000c00 */
[----:B------:R-:W-:Y:S02]  /*1f2f0*/  IADD3 R81, P0, PT, R44, R80, RZ ;  /* 0x000000502c517210 */ /* 0x000fe40007f1e0ff */
[----:B------:R-:W-:-:S03]  /*1f300*/  LOP3.LUT R93, R93, R70, R75, 0x96, !PT ;  /* 0x000000465d5d7212 */ /* 0x000fc600078e964b */
[----:B------:R-:W-:Y:S01]  /*1f310*/  IMAD.X R70, R67, 0x1, R37, P0 ;  /* 0x0000000143467824 */ /* 0x000fe200000e0625 */
[C-C-:B------:R-:W-:Y:S02]  /*1f320*/  SHF.L.W.U32.HI R75, R9.reuse, 0x1f, R32.reuse ;  /* 0x0000001f094b7819 */ /* 0x140fe40000010e20 */
[----:B------:R-:W-:Y:S02]  /*1f330*/  SHF.L.W.U32.HI R76, R9, 0x18, R32 ;  /* 0x00000018094c7819 */ /* 0x000fe40000010e20 */
[C-C-:B------:R-:W-:Y:S02]  /*1f340*/  SHF.L.W.U32.HI R84, R81.reuse, 0x12, R70.reuse ;  /* 0x0000001251547819 */ /* 0x140fe40000010e46 */
[----:B------:R-:W-:Y:S02]  /*1f350*/  SHF.L.W.U32.HI R85, R81, 0xe, R70 ;  /* 0x0000000e51557819 */ /* 0x000fe40000010e46 */
[----:B------:R-:W-:Y:S02]  /*1f360*/  SHF.L.W.U32.HI R88, R70, 0x17, R81 ;  /* 0x0000001746587819 */ /* 0x000fe40000010e51 */
[----:B------:R-:W-:-:S02]  /*1f370*/  SHF.R.U32.HI R91, RZ, 0x7, R9 ;  /* 0x00000007ff5b7819 */ /* 0x000fc40000011609 */
[----:B------:R-:W-:Y:S02]  /*1f380*/  SHF.L.W.U32.HI R78, R80, 0x4, R37 ;  /* 0x00000004504e7819 */ /* 0x000fe40000010e25 */
[C-C-:B------:R-:W-:Y:S02]  /*1f390*/  SHF.L.W.U32.HI R83, R37.reuse, 0x1e, R80.reuse ;  /* 0x0000001e25537819 */ /* 0x140fe40000010e50 */
[----:B------:R-:W-:Y:S02]  /*1f3a0*/  SHF.L.W.U32.HI R82, R37, 0x19, R80 ;  /* 0x0000001925527819 */ /* 0x000fe40000010e50 */
[----:B------:R-:W-:Y:S02]  /*1f3b0*/  LOP3.LUT R84, R88, R84, R85, 0x96, !PT ;  /* 0x0000005458547212 */ /* 0x000fe400078e9655 */
[----:B------:R-:W-:Y:S02]  /*1f3c0*/  LOP3.LUT R91, R91, R75, R76, 0x96, !PT ;  /* 0x0000004b5b5b7212 */ /* 0x000fe400078e964c */
[----:B------:R-:W-:-:S02]  /*1f3d0*/  IADD3 R87, P4, P5, R23, R92, R14 ;  /* 0x0000005c17577210 */ /* 0x000fc40007d9e00e */
[----:B------:R-:W-:Y:S02]  /*1f3e0*/  LOP3.LUT R83, R82, R78, R83, 0x96, !PT ;  /* 0x0000004e52537212 */ /* 0x000fe400078e9653 */
[--C-:B------:R-:W-:Y:S02]  /*1f3f0*/  LOP3.LUT R88, R90, R73, R80.reuse, 0xe8, !PT ;  /* 0x000000495a587212 */ /* 0x100fe400078ee850 */
        /* <DEDUP_REMOVED lines=8> */
[----:B------:R-:W-:Y:S02]  /*1f480*/  IADD3 R83, P0, P1, R69, R83, R88 ;  /* 0x0000005345537210 */ /* 0x000fe4000791e058 */
[----:B------:R-:W-:-:S02]  /*1f490*/  LOP3.LUT R76, R78, R76, R85, 0x96, !PT ;  /* 0x0000004c4e4c7212 */ /* 0x000fc400078e9655 */
[----:B------:R-:W-:Y:S02]  /*1f4a0*/  IADD3 R69, P2, P3, R84, R82, R49 ;  /* 0x0000005254457210 */ /* 0x000fe40007b5e031 */
[----:B------:R-:W-:Y:S02]  /*1f4b0*/  LOP3.LUT R78, R79, R86, R37, 0xe8, !PT ;  /* 0x000000564f4e7212 */ /* 0x000fe400078ee825 */
[----:B------:R-:W-:Y:S02]  /*1f4c0*/  LOP3.LUT R73, R51, R70, R74, 0xb8, !PT ;  /* 0x0000004633497212 */ /* 0x000fe400078eb84a */
[----:B------:R-:W-:Y:S02]  /*1f4d0*/  IADD3.X R78, PT, PT, R43, R14, R78, P0, P1 ;  /* 0x0000000e2b4e7210 */ /* 0x000fe400007e244e */
[----:B------:R-:W-:Y:S02]  /*1f4e0*/  IADD3.X R72, PT, PT, R76, R73, R72, P2, P3 ;  /* 0x000000494c487210 */ /* 0x000fe400017e6448 */
[----:B0-----:R-:W-:-:S02]  /*1f4f0*/  IADD3 R43, P2, P3, R6, UR4, R69 ;  /* 0x00000004062b7c10 */ /* 0x001fc4000fb5e045 */
[----:B------:R-:W-:Y:S02]  /*1f500*/  IADD3.X R88, PT, PT, R56, R93, R27, P4, P5 ;  /* 0x0000005d38587210 */ /* 0x000fe400027ea41b */
[----:B------:R-:W-:Y:S02]  /*1f510*/  IADD3.X R69, PT, PT, R3, UR5, R72, P2, P3 ;  /* 0x0000000503457c10 */ /* 0x000fe400097e6448 */
[----:B------:R-:W-:Y:S02]  /*1f520*/  IADD3 R49, P5, P4, R62, R89, R11 ;  /* 0x000000593e317210 */ /* 0x000fe40007cbe00b */
[----:B------:R-:W-:Y:S02]  /*1f530*/  IADD3 R75, P2, PT, R43, R83, RZ ;  /* 0x000000532b4b7210 */ /* 0x000fe40007f5e0ff */
[----:B------:R-:W-:Y:S02]  /*1f540*/  IADD3.X R85, PT, PT, R53, R91, R24, P5, P4 ;  /* 0x0000005b35557210 */ /* 0x000fe40002fe8418 */
[----:B------:R-:W-:Y:S01]  /*1f550*/  IADD3 R82, P0, P1, R58, R41, R32 ;  /* 0x000000293a527210 */ /* 0x000fe2000791e020 */
[----:B------:R-:W-:Y:S01]  /*1f560*/  IMAD.X R24, R69, 0x1, R78, P2 ;  /* 0x0000000145187824 */ /* 0x000fe200010e064e */
[----:B------:R-:W-:-:S02]  /*1f570*/  SHF.L.W.U32.HI R11, R42, 0x1f, R47 ;  /* 0x0000001f2a0b7819 */ /* 0x000fc40000010e2f */
[----:B------:R-:W-:Y:S02]  /*1f580*/  SHF.L.W.U32.HI R14, R42, 0x18, R47 ;  /* 0x000000182a0e7819 */ /* 0x000fe40000010e2f */
[----:B------:R-:W-:Y:S02]  /*1f590*/  SHF.R.U32.HI R27, RZ, 0x7, R42 ;  /* 0x00000007ff1b7819 */ /* 0x000fe4000001162a */
[----:B------:R-:W-:Y:S02]  /*1f5a0*/  IADD3.X R84, PT, PT, R57, R45, R9, P0, P1 ;  /* 0x0000002d39547210 */ /* 0x000fe400007e2409 */
[C-C-:B------:R-:W-:Y:S02]  /*1f5b0*/  SHF.L.W.U32.HI R41, R24.reuse, 0x12, R75.reuse ;  /* 0x0000001218297819 */ /* 0x140fe40000010e4b */
[----:B------:R-:W-:Y:S02]  /*1f5c0*/  SHF.L.W.U32.HI R72, R24, 0xe, R75 ;  /* 0x0000000e18487819 */ /* 0x000fe40000010e4b */
[----:B------:R-:W-:-:S02]  /*1f5d0*/  SHF.L.W.U32.HI R73, R75, 0x17, R24 ;  /* 0x000000174b497819 */ /* 0x000fc40000010e18 */
[C-C-:B------:R-:W-:Y:S02]  /*1f5e0*/  SHF.L.W.U32.HI R45, R75.reuse, 0x12, R24.reuse ;  /* 0x000000124b2d7819 */ /* 0x140fe40000010e18 */
[----:B------:R-:W-:Y:S02]  /*1f5f0*/  SHF.L.W.U32.HI R76, R75, 0xe, R24 ;  /* 0x0000000e4b4c7819 */ /* 0x000fe40000010e18 */
[----:B------:R-:W-:Y:S02]  /*1f600*/  SHF.L.W.U32.HI R86, R24, 0x17, R75 ;  /* 0x0000001718567819 */ /* 0x000fe40000010e4b */
[----:B------:R-:W-:Y:S02]  /*1f610*/  LOP3.LUT R11, R27, R11, R14, 0x96, !PT ;  /* 0x0000000b1b0b7212 */ /* 0x000fe400078e960e */
[----:B------:R-:W-:Y:S02]  /*1f620*/  SHF.L.W.U32.HI R9, R83, 0x4, R78 ;  /* 0x0000000453097819 */ /* 0x000fe40000010e4e */
[----:B------:R-:W-:-:S02]  /*1f630*/  SHF.L.W.U32.HI R32, R78, 0x1e, R83 ;  /* 0x0000001e4e207819 */ /* 0x000fc40000010e53 */
[----:B------:R-:W-:Y:S02]  /*1f640*/  SHF.L.W.U32.HI R27, R78, 0x19, R83 ;  /* 0x000000194e1b7819 */ /* 0x000fe40000010e53 */
[----:B------:R-:W-:Y:S02]  /*1f650*/  LOP3.LUT R72, R73, R41, R72, 0x96, !PT ;  /* 0x0000002949487212 */ /* 0x000fe400078e9648 */
[----:B------:R-:W-:Y:S02]  /*1f660*/  LOP3.LUT R45, R86, R45, R76, 0x96, !PT ;  /* 0x0000002d562d7212 */ /* 0x000fe400078e964c */
[----:B------:R-:W-:Y:S02]  /*1f670*/  LOP3.LUT R41, R77, R75, R81, 0xb8, !PT ;  /* 0x0000004b4d297212 */ /* 0x000fe400078eb851 */
[----:B------:R-:W-:Y:S02]  /*1f680*/  IADD3 R14, P0, PT, R87, R66, RZ ;  /* 0x00000042570e7210 */ /* 0x000fe40007f1e0ff */
[----:B------:R-:W-:-:S02]  /*1f690*/  LOP3.LUT R87, R27, R9, R32, 0x96, !PT ;  /* 0x000000091b577212 */ /* 0x000fc400078e9620 */
[--C-:B------:R-:W-:Y:S02]  /*1f6a0*/  SHF.L.W.U32.HI R9, R78, 0x4, R83.reuse ;  /* 0x000000044e097819 */ /* 0x100fe40000010e53 */
        /* <DEDUP_REMOVED lines=8> */
[----:B------:R-:W-:Y:S02]  /*1f730*/  IADD3.X R27, PT, PT, R72, R66, R51, P3, P4 ;  /* 0x00000042481b7210 */ /* 0x000fe40001fe8433 */
[----:B------:R-:W-:Y:S02]  /*1f740*/  IADD3 R51, P3, P4, R31, UR6, R50 ;  /* 0x000000061f337c10 */ /* 0x000fe4000fc7e032 */
[----:B------:R-:W-:-:S02]  /*1f750*/  IADD3.X R50, PT, PT, R48, R32, R79, P1, P2 ;  /* 0x0000002030327210 */ /* 0x000fc40000fe444f */
[----:B------:R-:W-:Y:S01]  /*1f760*/  IADD3.X R27, PT, PT, R26, UR7, R27, P3, P4 ;  /* 0x000000071a1b7c10 */ /* 0x000fe20009fe841b */
[----:B------:R-:W-:Y:S01]  /*1f770*/  IMAD.X R29, R88, 0x1, R61, P0 ;  /* 0x00000001581d7824 */ /* 0x000fe200000e063d */
[----:B------:R-:W-:Y:S01]  /*1f780*/  IADD3 R72, P2, PT, R51, R9, RZ ;  /* 0x0000000933487210 */ /* 0x000fe20007f5e0ff */
[----:B------:R-:W0:Y:S01]  /*1f790*/  LDCU.128 UR4, c[0x3][0x58a0] ;  /* 0x00cb1400ff0477ac */ /* 0x000e220008000c00 */
[----:B------:R-:W-:-:S03]  /*1f7a0*/  IADD3 R45, P0, P1, R14, R17, R38 ;  /* 0x000000110e2d7210 */ /* 0x000fc6000791e026 */
        /* <DEDUP_REMOVED lines=10> */
[----:B------:R-:W-:Y:S02]  /*1f850*/  IADD3.X R41, PT, PT, R29, R12, R39, P0, P1 ;  /* 0x0000000c1d297210 */ /* 0x000fe400007e2427 */
        /* <DEDUP_REMOVED lines=13> */
[----:B------:R-:W-:-:S02]  /*1f930*/  SHF.L.W.U32.HI R17, R14, 0xd, R29 ;  /* 0x0000000d0e117819 */ /* 0x000fc40000010e1d */
[C-C-:B------:R-:W-:Y:S02]  /*1f940*/  SHF.L.W.U32.HI R32, R29.reuse, 0x3, R14.reuse ;  /* 0x000000031d207819 */ /* 0x140fe40000010e0e */
[C-C-:B------:R-:W-:Y:S02]  /*1f950*/  SHF.R.U64 R77, R14.reuse, 0x6, R29.reuse ;  /* 0x000000060e4d7819 */ /* 0x140fe4000000121d */
[----:B------:R-:W-:Y:S02]  /*1f960*/  SHF.L.W.U32.HI R12, R29, 0xd, R14 ;  /* 0x0000000d1d0c7819 */ /* 0x000fe40000010e0e */
[--C-:B------:R-:W-:Y:S02]  /*1f970*/  SHF.L.W.U32.HI R39, R14, 0x3, R29.reuse ;  /* 0x000000030e277819 */ /* 0x100fe40000010e1d */
[----:B------:R-:W-:Y:S02]  /*1f980*/  SHF.R.U32.HI R87, RZ, 0x6, R29 ;  /* 0x00000006ff577819 */ /* 0x000fe4000001161d */
[----:B------:R-:W-:-:S02]  /*1f990*/  IADD3.X R79, PT, PT, R71, R73, R54, P0, P1 ;  /* 0x00000049474f7210 */ /* 0x000fc400007e2436 */
[----:B------:R-:W-:Y:S02]  /*1f9a0*/  IADD3.X R37, PT, PT, R48, R37, R74, P2, P3 ;  /* 0x0000002530257210 */ /* 0x000fe400017e644a */
[----:B0-----:R-:W-:Y:S02]  /*1f9b0*/  IADD3 R73, P0, P1, R47, UR4, R38 ;  /* 0x000000042f497c10 */ /* 0x001fe4000f91e026 */
[----:B------:R-:W-:Y:S02]  /*1f9c0*/  LOP3.LUT R77, R77, R17, R32, 0x96, !PT ;  /* 0x000000114d4d7212 */ /* 0x000fe400078e9620 */
[----:B------:R-:W-:Y:S02]  /*1f9d0*/  LOP3.LUT R87, R87, R12, R39, 0x96, !PT ;  /* 0x0000000c57577212 */ /* 0x000fe400078e9627 */
[C-C-:B------:R-:W-:Y:S02]  /*1f9e0*/  SHF.L.W.U32.HI R39, R14.reuse, 0x1f, R29.reuse ;  /* 0x0000001f0e277819 */ /* 0x140fe40000010e1d */
[----:B------:R-:W-:-:S02]  /*1f9f0*/  SHF.L.W.U32.HI R12, R14, 0x18, R29 ;  /* 0x000000180e0c7819 */ /* 0x000fc40000010e1d */
[----:B------:R-:W-:Y:S02]  /*1fa00*/  SHF.R.U64 R32, R14, 0x7, R29 ;  /* 0x000000070e207819 */ /* 0x000fe4000000121d */
[----:B------:R-:W-:Y:S02]  /*1fa10*/  IADD3.X R48, PT, PT, R42, UR5, R37, P0, P1 ;  /* 0x000000052a307c10 */ /* 0x000fe400087e2425 */
[----:B------:R-:W-:Y:S02]  /*1fa20*/  IADD3 R71, P1, PT, R73, R76, RZ ;  /* 0x0000004c49477210 */ /* 0x000fe40007f3e0ff */
[----:B------:R-:W-:Y:S02]  /*1fa30*/  LOP3.LUT R39, R32, R39, R12, 0x96, !PT ;  /* 0x0000002720277212 */ /* 0x000fe400078e960c */
[----:B------:R-:W-:Y:S01]  /*1fa40*/  IADD3 R32, P0, PT, R49, R68, RZ ;  /* 0x0000004431207210 */ /* 0x000fe20007f1e0ff */
[----:B------:R-:W-:Y:S01]  /*1fa50*/  IMAD.X R66, R48, 0x1, R79, P1 ;  /* 0x0000000130427824 */ /* 0x000fe200008e064f */
[----:B------:R-:W-:-:S02]  /*1fa60*/  SHF.L.W.U32.HI R38, R29, 0x1f, R14 ;  /* 0x0000001f1d267819 */ /* 0x000fc40000010e0e */
[----:B------:R-:W-:Y:S01]  /*1fa70*/  SHF.L.W.U32.HI R17, R29, 0x18, R14 ;  /* 0x000000181d117819 */ /* 0x000fe20000010e0e */
[----:B------:R-:W-:Y:S01]  /*1fa80*/  IMAD.X R37, R85, 0x1, R10, P0 ;  /* 0x0000000155257824 */ /* 0x000fe200000e060a */
[----:B------:R-:W-:Y:S02]  /*1fa90*/  SHF.R.U32.HI R54, RZ, 0x7, R29 ;  /* 0x00000007ff367819 */ /* 0x000fe4000001161d */
[----:B------:R-:W-:Y:S02]  /*1faa0*/  IADD3 R12, P1, PT, R82, R77, RZ ;  /* 0x0000004d520c7210 */ /* 0x000fe40007f3e0ff */
[----:B------:R-:W-:Y:S02]  /*1fab0*/  IADD3 R60, P0, P2, R32, R60, R19 ;  /* 0x0000003c203c7210 */ /* 0x000fe40007a1e013 */
[C-C-:B------:R-:W-:Y:S02]  /*1fac0*/  SHF.L.W.U32.HI R10, R71.reuse, 0x12, R66.reuse ;  /* 0x00000012470a7819 */ /* 0x140fe40000010e42 */
[----:B------:R-:W-:-:S02]  /*1fad0*/  SHF.L.W.U32.HI R19, R71, 0xe, R66 ;  /* 0x0000000e47137819 */ /* 0x000fc40000010e42 */
[----:B------:R-:W-:Y:S02]  /*1fae0*/  SHF.L.W.U32.HI R49, R66, 0x17, R71 ;  /* 0x0000001742317819 */ /* 0x000fe40000010e47 */
[----:B------:R-:W-:Y:S01]  /*1faf0*/  LOP3.LUT R38, R54, R38, R17, 0x96, !PT ;  /* 0x0000002636267212 */ /* 0x000fe200078e9611 */
[----:B------:R-:W-:Y:S01]  /*1fb00*/  IMAD.X R17, R84, 0x1, R87, P1 ;  /* 0x0000000154117824 */ /* 0x000fe200008e0657 */
[----:B------:R-:W-:Y:S02]  /*1fb10*/  IADD3 R52, P1, P3, R12, R52, R23 ;  /* 0x000000340c347210 */ /* 0x000fe40007b3e017 */
[----:B------:R-:W-:Y:S02]  /*1fb20*/  IADD3.X R55, PT, PT, R37, R55, R36, P0, P2 ;  /* 0x0000003725377210 */ /* 0x000fe400007e4424 */
        /* <DEDUP_REMOVED lines=8> */
[----:B------:R-:W-:Y:S02]  /*1fbb0*/  IADD3.X R59, PT, PT, R17, R59, R56, P1, P3 ;  /* 0x0000003b113b7210 */ /* 0x000fe40000fe6438 */
        /* <DEDUP_REMOVED lines=9> */
[----:B------:R-:W-:Y:S02]  /*1fc50*/  IADD3 R83, P0, P1, R44, R56, R83 ;  /* 0x000000382c537210 */ /* 0x000fe4000791e053 */
[----:B------:R-:W-:-:S02]  /*1fc60*/  IADD3.X R70, PT, PT, R54, R77, R70, P2, P3 ;  /* 0x0000004d36467210 */ /* 0x000fc400017e6446 */
[----:B------:R-:W-:Y:S02]  /*1fc70*/  LOP3.LUT R78, R50, R78, R79, 0xe8, !PT ;  /* 0x0000004e324e7212 */ /* 0x000fe400078ee84f */
[----:B------:R-:W-:Y:S02]  /*1fc80*/  IADD3 R56, P2, P3, R14, UR6, R81 ;  /* 0x000000060e387c10 */ /* 0x000fe4000fb5e051 */
[C-C-:B------:R-:W-:Y:S02]  /*1fc90*/  SHF.L.W.U32.HI R19, R32.reuse, 0xd, R37.reuse ;  /* 0x0000000d20137819 */ /* 0x140fe40000010e25 */
[----:B------:R-:W-:Y:S02]  /*1fca0*/  SHF.L.W.U32.HI R10, R37, 0x3, R32 ;  /* 0x00000003250a7819 */ /* 0x000fe40000010e20 */
[----:B------:R-:W-:Y:S02]  /*1fcb0*/  SHF.R.U64 R68, R32, 0x6, R37 ;  /* 0x0000000620447819 */ /* 0x000fe40000001225 */
[----:B------:R-:W-:-:S02]  /*1fcc0*/  IADD3.X R78, PT, PT, R67, R49, R78, P0, P1 ;  /* 0x00000031434e7210 */ /* 0x000fc400007e244e */
[----:B------:R-:W-:Y:S01]  /*1fcd0*/  IADD3.X R49, PT, PT, R29, UR7, R70, P2, P3 ;  /* 0x000000071d317c10 */ /* 0x000fe200097e6446 */
[----:B------:R-:W0:Y:S01]  /*1fce0*/  LDCU.128 UR4, c[0x3][0x58b0] ;  /* 0x00cb1600ff0477ac */ /* 0x000e220008000c00 */
[----:B------:R-:W-:Y:S02]  /*1fcf0*/  LOP3.LUT R19, R68, R19, R10, 0x96, !PT ;  /* 0x0000001344137212 */ /* 0x000fe400078e960a */
[----:B------:R-:W-:Y:S02]  /*1fd00*/  IADD3 R70, P0, PT, R56, R83, RZ ;  /* 0x0000005338467210 */ /* 0x000fe40007f1e0ff */
[----:B------:R-:W-:Y:S02]  /*1fd10*/  SHF.L.W.U32.HI R85, R37, 0xd, R32 ;  /* 0x0000000d25557819 */ /* 0x000fe40000010e20 */
[--C-:B------:R-:W-:Y:S02]  /*1fd20*/  SHF.L.W.U32.HI R10, R32, 0x3, R37.reuse ;  /* 0x00000003200a7819 */ /* 0x100fe40000010e25 */
[----:B------:R-:W-:-:S02]  /*1fd30*/  SHF.R.U32.HI R54, RZ, 0x6, R37 ;  /* 0x00000006ff367819 */ /* 0x000fc40000011625 */
[C-C-:B------:R-:W-:Y:S02]  /*1fd40*/  SHF.L.W.U32.HI R23, R12.reuse, 0xd, R17.reuse ;  /* 0x0000000d0c177819 */ /* 0x140fe40000010e11 */
[----:B------:R-:W-:Y:S02]  /*1fd50*/  SHF.L.W.U32.HI R36, R17, 0x3, R12 ;  /* 0x0000000311247819 */ /* 0x000fe40000010e0c */
[----:B------:R-:W-:Y:S01]  /*1fd60*/  SHF.R.U64 R44, R12, 0x6, R17 ;  /* 0x000000060c2c7819 */ /* 0x000fe20000001211 */
[----:B------:R-:W-:Y:S01]  /*1fd70*/  IMAD.X R77, R49, 0x1, R78, P0 ;  /* 0x00000001314d7824 */ /* 0x000fe200000e064e */
[----:B------:R-:W-:Y:S02]  /*1fd80*/  LOP3.LUT R85, R54, R85, R10, 0x96, !PT ;  /* 0x0000005536557212 */ /* 0x000fe400078e960a */
[----:B------:R-:W-:Y:S02]  /*1fd90*/  LOP3.LUT R10, R44, R23, R36, 0x96, !PT ;  /* 0x000000172c0a7212 */ /* 0x000fe400078e9624 */
[----:B------:R-:W-:-:S02]  /*1fda0*/  SHF.L.W.U32.HI R23, R78, 0x4, R83 ;  /* 0x000000044e177819 */ /* 0x000fc40000010e53 */
[C-C-:B------:R-:W-:Y:S02]  /*1fdb0*/  SHF.L.W.U32.HI R54, R83.reuse, 0x1e, R78.reuse ;  /* 0x0000001e53367819 */ /* 0x140fe40000010e4e */
[----:B------:R-:W-:Y:S02]  /*1fdc0*/  SHF.L.W.U32.HI R68, R83, 0x19, R78 ;  /* 0x0000001953447819 */ /* 0x000fe40000010e4e */
[----:B------:R-:W-:Y:S02]  /*1fdd0*/  SHF.L.W.U32.HI R87, R17, 0xd, R12 ;  /* 0x0000000d11577819 */ /* 0x000fe40000010e0c */
[--C-:B------:R-:W-:Y:S02]  /*1fde0*/  SHF.L.W.U32.HI R36, R12, 0x3, R17.reuse ;  /* 0x000000030c247819 */ /* 0x100fe40000010e11 */
[----:B------:R-:W-:Y:S02]  /*1fdf0*/  SHF.R.U32.HI R84, RZ, 0x6, R17 ;  /* 0x00000006ff547819 */ /* 0x000fe40000011611 */
        /* <DEDUP_REMOVED lines=15> */
[----:B------:R-:W-:Y:S02]  /*1fef0*/  IADD3 R81, P0, P1, R43, R67, R54 ;  /* 0x000000432b517210 */ /* 0x000fe4000791e036 */
[----:B------:R-:W-:Y:S02]  /*1ff00*/  LOP3.LUT R54, R23, R9, R36, 0x96, !PT ;  /* 0x0000000917367212 */ /* 0x000fe400078e9624 */
[----:B------:R-:W-:Y:S02]  /*1ff10*/  LOP3.LUT R74, R79, R50, R78, 0xe8, !PT ;  /* 0x000000324f4a7212 */ /* 0x000fe400078ee84e */
[----:B------:R-:W-:-:S02]  /*1ff20*/  IADD3 R75, P2, P3, R80, R44, R75 ;  /* 0x0000002c504b7210 */ /* 0x000fc40007b5e04b */
[----:B------:R-:W-:Y:S02]  /*1ff30*/  LOP3.LUT R9, R61, R77, R66, 0xb8, !PT ;  /* 0x0000004d3d097212 */ /* 0x000fe400078eb842 */
[C-C-:B------:R-:W-:Y:S02]  /*1ff40*/  SHF.L.W.U32.HI R43, R32.reuse, 0x1f, R37.reuse ;  /* 0x0000001f202b7819 */ /* 0x140fe40000010e25 */
[C-C-:B------:R-:W-:Y:S02]  /*1ff50*/  SHF.L.W.U32.HI R44, R32.reuse, 0x18, R37.reuse ;  /* 0x00000018202c7819 */ /* 0x140fe40000010e25 */
[----:B------:R-:W-:Y:S02]  /*1ff60*/  SHF.R.U64 R67, R32, 0x7, R37 ;  /* 0x0000000720437819 */ /* 0x000fe40000001225 */
[----:B------:R-:W-:Y:S02]  /*1ff70*/  IADD3.X R74, PT, PT, R69, R68, R74, P0, P1 ;  /* 0x00000044454a7210 */ /* 0x000fe400007e244a */
[----:B------:R-:W-:-:S02]  /*1ff80*/  SHF.L.W.U32.HI R23, R37, 0x1f, R32 ;  /* 0x0000001f25177819 */ /* 0x000fc40000010e20 */
[----:B------:R-:W-:Y:S02]  /*1ff90*/  SHF.L.W.U32.HI R36, R37, 0x18, R32 ;  /* 0x0000001825247819 */ /* 0x000fe40000010e20 */
[----:B------:R-:W-:Y:S02]  /*1ffa0*/  SHF.R.U32.HI R80, RZ, 0x7, R37 ;  /* 0x00000007ff507819 */ /* 0x000fe40000011625 */
[----:B------:R-:W-:Y:S02]  /*1ffb0*/  IADD3.X R50, PT, PT, R54, R9, R24, P2, P3 ;  /* 0x0000000936327210 */ /* 0x000fe400017e6418 */
[----:B0-----:R-:W-:Y:S02]  /*1ffc0*/  IADD3 R68, P0, P1, R32, UR4, R75 ;  /* 0x0000000420447c10 */ /* 0x001fe4000f91e04b */
[----:B------:R-:W-:Y:S02]  /*1ffd0*/  LOP3.LUT R43, R67, R43, R44, 0x96, !PT ;  /* 0x0000002b432b7212 */ /* 0x000fe400078e962c */
[----:B------:R-:W-:-:S02]  /*1ffe0*/  LOP3.LUT R23, R80, R23, R36, 0x96, !PT ;  /* 0x0000001750177212 */ /* 0x000fc400078e9624 */
[C-C-:B------:R-:W-:Y:S02]  /*1fff0*/  SHF.L.W.U32.HI R44, R12.reuse, 0x1f, R17.reuse ;  /* 0x0000001f0c2c7819 */ /* 0x140fe40000010e11 */
[C-C-:B------:R-:W-:Y:S02]  /*20000*/  SHF.L.W.U32.HI R69, R12.reuse, 0x18, R17.reuse ;  /* 0x000000180c457819 */ /* 0x140fe40000010e11 */
[----:B------:R-:W-:Y:S02]  /*20010*/  SHF.R.U64 R24, R12, 0x7, R17 ;  /* 0x000000070c187819 */ /* 0x000fe40000001211 */
[----:B------:R-:W-:Y:S02]  /*20020*/  IADD3.X R50, PT, PT, R37, UR5, R50, P0, P1 ;  /* 0x0000000525327c10 */ /* 0x000fe400087e2432 */
[C-C-:B------:R-:W-:Y:S02]  /*20030*/  SHF.L.W.U32.HI R36, R17.reuse, 0x1f, R12.reuse ;  /* 0x0000001f11247819 */ /* 0x140fe40000010e0c */
[----:B------:R-:W-:-:S02]  /*20040*/  SHF.L.W.U32.HI R9, R17, 0x18, R12 ;  /* 0x0000001811097819 */ /* 0x000fc40000010e0c */
[----:B------:R-:W-:Y:S02]  /*20050*/  SHF.R.U32.HI R54, RZ, 0x7, R17 ;  /* 0x00000007ff367819 */ /* 0x000fe40000011611 */
[----:B------:R-:W-:Y:S02]  /*20060*/  IADD3 R67, P1, PT, R68, R81, RZ ;  /* 0x0000005144437210 */ /* 0x000fe40007f3e0ff */
[----:B------:R-:W-:Y:S02]  /*20070*/  LOP3.LUT R44, R24, R44, R69, 0x96, !PT ;  /* 0x0000002c182c7212 */ /* 0x000fe400078e9645 */
[----:B------:R-:W-:Y:S02]  /*20080*/  IADD3 R24, P0, PT, R40, R19, RZ ;  /* 0x0000001328187210 */ /* 0x000fe40007f1e0ff */
[----:B------:R-:W-:Y:S01]  /*20090*/  LOP3.LUT R36, R54, R36, R9, 0x96, !PT ;  /* 0x0000002436247212 */ /* 0x000fe200078e9609 */
[----:B------:R-:W-:Y:S01]  /*200a0*/  IMAD.X R54, R50, 0x1, R74, P1 ;  /* 0x0000000132367824 */ /* 0x000fe200008e064a */
[----:B------:R-:W-:Y:S01]  /*200b0*/  IADD3 R9, P1, PT, R33, R10, RZ ;  /* 0x0000000a21097210 */ /* 0x000fe20007f3e0ff */
[----:B------:R-:W-:Y:S01]  /*200c0*/  IMAD.X R19, R46, 0x1, R85, P0 ;  /* 0x000000012e137824 */ /* 0x000fe200000e0655 */
[----:B------:R-:W-:-:S02]  /*200d0*/  IADD3 R65, P0, P2, R24, R65, R62 ;  /* 0x0000004118417210 */ /* 0x000fc40007a1e03e */
[C-C-:B------:R-:W-:Y:S02]  /*200e0*/  SHF.L.W.U32.HI R33, R67.reuse, 0x12, R54.reuse ;  /* 0x0000001243217819 */ /* 0x140fe40000010e36 */
[----:B------:R-:W-:Y:S02]  /*200f0*/  SHF.L.W.U32.HI R40, R67, 0xe, R54 ;  /* 0x0000000e43287819 */ /* 0x000fe40000010e36 */
[----:B------:R-:W-:Y:S01]  /*20100*/  SHF.L.W.U32.HI R46, R54, 0x17, R67 ;  /* 0x00000017362e7819 */ /* 0x000fe20000010e43 */
[----:B------:R-:W-:Y:S01]  /*20110*/  IMAD.X R10, R28, 0x1, R87, P1 ;  /* 0x000000011c0a7824 */ /* 0x000fe200008e0657 */
[----:B------:R-:W-:Y:S02]  /*20120*/  IADD3 R58, P1, P3, R9, R15, R58 ;  /* 0x0000000f093a7210 */ /* 0x000fe40007b3e03a */
[----:B------:R-:W-:Y:S02]  /*20130*/  IADD3.X R64, PT, PT, R19, R64, R53, P0, P2 ;  /* 0x0000004013407210 */ /* 0x000fe400007e4435 */
        /* <DEDUP_REMOVED lines=8> */
[----:B------:R-:W-:Y:S02]  /*201c0*/  IADD3.X R57, PT, PT, R10, R7, R57, P1, P3 ;  /* 0x000000070a397210 */ /* 0x000fe40000fe6439 */
[----:B------:R-:W-:Y:S02]  /*201d0*/  LOP3.LUT R75, R33, R15, R28, 0x96, !PT ;  /* 0x0000000f214b7212 */ /* 0x000fe400078e961c */
[----:B------:R-:W-:Y:S02]  /*201e0*/  LOP3.LUT R53, R46, R40, R53, 0x96, !PT ;  /* 0x000000282e357212 */ /* 0x000fe400078e9635 */
[----:B------:R-:W-:Y:S02]  /*201f0*/  IADD3 R69, P2, P3, R62, R69, R72 ;  /* 0x000000453e457210 */ /* 0x000fe40007b5e048 */
[----:B------:R-:W-:-:S02]  /*20200*/  SHF.L.W.U32.HI R15, R74, 0x4, R81 ;  /* 0x000000044a0f7819 */ /* 0x000fc40000010e51 */
[C-C-:B------:R-:W-:Y:S02]  /*20210*/  SHF.L.W.U32.HI R40, R81.reuse, 0x1e, R74.reuse ;  /* 0x0000001e51287819 */ /* 0x140fe40000010e4a */
[----:B------:R-:W-:Y:S02]  /*20220*/  SHF.L.W.U32.HI R33, R81, 0x19, R74 ;  /* 0x0000001951217819 */ /* 0x000fe40000010e4a */
[----:B------:R-:W-:Y:S02]  /*20230*/  LOP3.LUT R62, R83, R76, R81, 0xe8, !PT ;  /* 0x0000004c533e7212 */ /* 0x000fe400078ee851 */
[C-C-:B------:R-:W-:Y:S02]  /*20240*/  SHF.L.W.U32.HI R7, R24.reuse, 0xd, R19.reuse ;  /* 0x0000000d18077819 */ /* 0x140fe40000010e13 */
[----:B------:R-:W-:Y:S02]  /*20250*/  SHF.L.W.U32.HI R28, R19, 0x3, R24 ;  /* 0x00000003131c7819 */ /* 0x000fe40000010e18 */
[----:B------:R-:W-:-:S02]  /*20260*/  SHF.R.U64 R72, R24, 0x6, R19 ;  /* 0x0000000618487819 */ /* 0x000fc40000001213 */
[----:B------:R-:W-:Y:S02]  /*20270*/  LOP3.LUT R46, R66, R54, R77, 0xb8, !PT ;  /* 0x00000036422e7212 */ /* 0x000fe400078eb84d */
[----:B------:R-:W-:Y:S02]  /*20280*/  LOP3.LUT R33, R33, R15, R40, 0x96, !PT ;  /* 0x0000000f21217212 */ /* 0x000fe400078e9628 */
[----:B------:R-:W-:Y:S02]  /*20290*/  IADD3 R62, P0, P1, R51, R75, R62 ;  /* 0x0000004b333e7210 */ /* 0x000fe4000791e03e */
[----:B------:R-:W-:Y:S02]  /*202a0*/  LOP3.LUT R7, R72, R7, R28, 0x96, !PT ;  /* 0x0000000748077212 */ /* 0x000fe400078e961c */
[----:B------:R-:W-:Y:S02]  /*202b0*/  IADD3.X R40, PT, PT, R53, R46, R61, P2, P3 ;  /* 0x0000002e35287210 */ /* 0x000fe400017e643d */
[----:B------:R-:W-:-:S02]  /*202c0*/  SHF.L.W.U32.HI R80, R9, 0xd, R10 ;  /* 0x0000000d09507819 */ /* 0x000fc40000010e0a */
[----:B------:R-:W-:Y:S02]  /*202d0*/  SHF.L.W.U32.HI R15, R10, 0x3, R9 ;  /* 0x000000030a0f7819 */ /* 0x000fe40000010e09 */
[----:B------:R-:W-:Y:S02]  /*202e0*/  SHF.R.U64 R51, R9, 0x6, R10 ;  /* 0x0000000609337819 */ /* 0x000fe4000000120a */
[----:B------:R-:W-:Y:S02]  /*202f0*/  SHF.L.W.U32.HI R61, R19, 0xd, R24 ;  /* 0x0000000d133d7819 */ /* 0x000fe40000010e18 */
[--C-:B------:R-:W-:Y:S02]  /*20300*/  SHF.L.W.U32.HI R28, R24, 0x3, R19.reuse ;  /* 0x00000003181c7819 */ /* 0x100fe40000010e13 */
[----:B------:R-:W-:Y:S02]  /*20310*/  SHF.R.U32.HI R53, RZ, 0x6, R19 ;  /* 0x00000006ff357819 */ /* 0x000fe40000011613 */
[----:B------:R-:W-:-:S02]  /*20320*/  LOP3.LUT R46, R78, R79, R74, 0xe8, !PT ;  /* 0x0000004f4e2e7212 */ /* 0x000fc400078ee84a */
[----:B------:R-:W-:Y:S02]  /*20330*/  IADD3 R69, P2, P3, R12, UR6, R69 ;  /* 0x000000060c457c10 */ /* 0x000fe4000fb5e045 */
[----:B------:R-:W-:Y:S02]  /*20340*/  LOP3.LUT R80, R51, R80, R15, 0x96, !PT ;  /* 0x0000005033507212 */ /* 0x000fe400078e960f */
[----:B------:R-:W-:Y:S02]  /*20350*/  LOP3.LUT R61, R53, R61, R28, 0x96, !PT ;  /* 0x0000003d353d7212 */ /* 0x000fe400078e961c */
[----:B------:R-:W-:Y:S02]  /*20360*/  IADD3.X R15, PT, PT, R27, R33, R46, P0, P1 ;  /* 0x000000211b0f7210 */ /* 0x000fe400007e242e */
[----:B------:R-:W-:Y:S01]  /*20370*/  IADD3.X R53, PT, PT, R17, UR7, R40, P2, P3 ;  /* 0x0000000711357c10 */ /* 0x000fe200097e6428 */
[----:B------:R-:W0:Y:S01]  /*20380*/  LDCU.128 UR4, c[0x3][0x58c0] ;  /* 0x00cb1800ff0477ac */ /* 0x000e220008000c00 */
[----:B------:R-:W-:-:S02]  /*20390*/  IADD3 R75, P0, PT, R69, R62, RZ ;  /* 0x0000003e454b7210 */ /* 0x000fc40007f1e0ff */
[----:B------:R-:W-:-:S03]  /*203a0*/  SHF.L.W.U32.HI R82, R10, 0xd, R9 ;  /* 0x0000000d0a527819 */ /* 0x000fc60000010e09 */
[--C-:B------:R-:W-:Y:S01]  /*203b0*/  IMAD.X R72, R53, 0x1, R15.reuse, P0 ;  /* 0x0000000135487824 */ /* 0x100fe200000e060f */
[--C-:B------:R-:W-:Y:S02]  /*203c0*/  SHF.L.W.U32.HI R27, R9, 0x3, R10.reuse ;  /* 0x00000003091b7819 */ /* 0x100fe40000010e0a */
[----:B------:R-:W-:Y:S02]  /*203d0*/  SHF.R.U32.HI R86, RZ, 0x6, R10 ;  /* 0x00000006ff567819 */ /* 0x000fe4000001160a */
[----:B------:R-:W-:Y:S02]  /*203e0*/  SHF.L.W.U32.HI R33, R62, 0x4, R15 ;  /* 0x000000043e217819 */ /* 0x000fe40000010e0f */
[C-C-:B------:R-:W-:Y:S02]  /*203f0*/  SHF.L.W.U32.HI R40, R15.reuse, 0x1e, R62.reuse ;  /* 0x0000001e0f287819 */ /* 0x140fe40000010e3e */
[C-C-:B------:R-:W-:Y:S02]  /*20400*/  SHF.L.W.U32.HI R76, R15.reuse, 0x19, R62.reuse ;  /* 0x000000190f4c7819 */ /* 0x140fe40000010e3e */
        /* <DEDUP_REMOVED lines=15> */
[----:B------:R-:W-:Y:S02]  /*20500*/  IADD3 R76, P0, P1, R73, R86, R76 ;  /* 0x00000056494c7210 */ /* 0x000fe4000791e04c */
[----:B------:R-:W-:Y:S02]  /*20510*/  LOP3.LUT R83, R33, R27, R28, 0x96, !PT ;  /* 0x0000001b21537212 */ /* 0x000fe400078e961c */
[----:B------:R-:W-:Y:S02]  /*20520*/  IADD3 R71, P2, P3, R79, R40, R71 ;  /* 0x000000284f477210 */ /* 0x000fe40007b5e047 */
[----:B------:R-:W-:-:S02]  /*20530*/  SHF.L.W.U32.HI R33, R19, 0x1f, R24 ;  /* 0x0000001f13217819 */ /* 0x000fc40000010e18 */
[----:B------:R-:W-:Y:S02]  /*20540*/  SHF.L.W.U32.HI R28, R19, 0x18, R24 ;  /* 0x00000018131c7819 */ /* 0x000fe40000010e18 */
[----:B------:R-:W-:Y:S02]  /*20550*/  SHF.R.U32.HI R79, RZ, 0x7, R19 ;  /* 0x00000007ff4f7819 */ /* 0x000fe40000011613 */
[----:B------:R-:W-:Y:S02]  /*20560*/  LOP3.LUT R73, R74, R78, R15, 0xe8, !PT ;  /* 0x0000004e4a497212 */ /* 0x000fe400078ee80f */
[----:B------:R-:W-:Y:S02]  /*20570*/  LOP3.LUT R51, R77, R72, R54, 0xb8, !PT ;  /* 0x000000484d337212 */ /* 0x000fe400078eb836 */
[C-C-:B------:R-:W-:Y:S02]  /*20580*/  SHF.L.W.U32.HI R46, R24.reuse, 0x1f, R19.reuse ;  /* 0x0000001f182e7819 */ /* 0x140fe40000010e13 */
[----:B------:R-:W-:-:S02]  /*20590*/  SHF.L.W.U32.HI R27, R24, 0x18, R19 ;  /* 0x00000018181b7819 */ /* 0x000fc40000010e13 */
[----:B------:R-:W-:Y:S02]  /*205a0*/  SHF.R.U64 R40, R24, 0x7, R19 ;  /* 0x0000000718287819 */ /* 0x000fe40000001213 */
[----:B------:R-:W-:Y:S02]  /*205b0*/  LOP3.LUT R33, R79, R33, R28, 0x96, !PT ;  /* 0x000000214f217212 */ /* 0x000fe400078e961c */
[----:B------:R-:W-:Y:S02]  /*205c0*/  IADD3.X R73, PT, PT, R48, R87, R73, P0, P1 ;  /* 0x0000005730497210 */ /* 0x000fe400007e2449 */
[----:B------:R-:W-:Y:S02]  /*205d0*/  IADD3.X R28, PT, PT, R83, R51, R66, P2, P3 ;  /* 0x00000033531c7210 */ /* 0x000fe400017e6442 */
[----:B0-----:R-:W-:Y:S02]  /*205e0*/  IADD3 R71, P0, P1, R24, UR4, R71 ;  /* 0x0000000418477c10 */ /* 0x001fe4000f91e047 */
        /* <DEDUP_REMOVED lines=20> */
[----:B------:R-:W-:Y:S02]  /*20730*/  IADD3.X R63, PT, PT, R18, R8, R63, P0, P2 ;  /* 0x00000008123f7210 */ /* 0x000fe400007e443f */
[----:B------:R-:W-:Y:S02]  /*20740*/  LOP3.LUT R78, R61, R4, R5, 0x96, !PT ;  /* 0x000000043d4e7212 */ /* 0x000fe400078e9605 */
[----:B------:R-:W-:-:S02]  /*20750*/  IADD3 R35, P1, P3, R13, R35, R6 ;  /* 0x000000230d237210 */ /* 0x000fc40007b3e006 */
[C-C-:B------:R-:W-:Y:S02]  /*20760*/  SHF.L.W.U32.HI R8, R51.reuse, 0x12, R66.reuse ;  /* 0x0000001233087819 */ /* 0x140fe40000010e42 */
[----:B------:R-:W-:Y:S02]  /*20770*/  SHF.L.W.U32.HI R25, R51, 0xe, R66 ;  /* 0x0000000e33197819 */ /* 0x000fe40000010e42 */
[----:B------:R-:W-:Y:S02]  /*20780*/  SHF.L.W.U32.HI R61, R66, 0x17, R51 ;  /* 0x00000017423d7819 */ /* 0x000fe40000010e33 */
[----:B------:R-:W-:Y:S02]  /*20790*/  SHF.L.W.U32.HI R4, R76, 0x4, R73 ;  /* 0x000000044c047819 */ /* 0x000fe40000010e49 */
[C-C-:B------:R-:W-:Y:S02]  /*207a0*/  SHF.L.W.U32.HI R5, R73.reuse, 0x1e, R76.reuse ;  /* 0x0000001e49057819 */ /* 0x140fe40000010e4c */
[----:B------:R-:W-:-:S02]  /*207b0*/  SHF.L.W.U32.HI R6, R73, 0x19, R76 ;  /* 0x0000001949067819 */ /* 0x000fc40000010e4c */
[----:B------:R-:W-:Y:S02]  /*207c0*/  LOP3.LUT R79, R67, R66, R75, 0xb8, !PT ;  /* 0x00000042434f7212 */ /* 0x000fe400078eb84b */
[----:B------:R-:W-:Y:S02]  /*207d0*/  IADD3.X R34, PT, PT, R16, R34, R3, P1, P3 ;  /* 0x0000002210227210 */ /* 0x000fe40000fe6403 */
[----:B------:R-:W-:Y:S02]  /*207e0*/  LOP3.LUT R61, R61, R8, R25, 0x96, !PT ;  /* 0x000000083d3d7212 */ /* 0x000fe400078e9619 */
[----:B------:R-:W-:Y:S02]  /*207f0*/  LOP3.LUT R80, R6, R4, R5, 0x96, !PT ;  /* 0x0000000406507212 */ /* 0x000fe400078e9605 */
[----:B------:R-:W-:Y:S02]  /*20800*/  IADD3 R70, P2, P3, R78, R79, R70 ;  /* 0x0000004f4e467210 */ /* 0x000fe40007b5e046 */
[----:B------:R-:W-:-:S02]  /*20810*/  LOP3.LUT R25, R62, R81, R76, 0xe8, !PT ;  /* 0x000000513e197212 */ /* 0x000fc400078ee84c */
[----:B------:R-:W-:Y:S02]  /*20820*/  SHF.L.W.U32.HI R5, R73, 0x4, R76 ;  /* 0x0000000449057819 */ /* 0x000fe40000010e4c */
[C-C-:B------:R-:W-:Y:S02]  /*20830*/  SHF.L.W.U32.HI R6, R76.reuse, 0x1e, R73.reuse ;  /* 0x0000001e4c067819 */ /* 0x140fe40000010e49 */
[----:B------:R-:W-:Y:S02]  /*20840*/  SHF.L.W.U32.HI R8, R76, 0x19, R73 ;  /* 0x000000194c087819 */ /* 0x000fe40000010e49 */
[----:B------:R-:W-:Y:S02]  /*20850*/  LOP3.LUT R78, R54, R51, R72, 0xb8, !PT ;  /* 0x00000033364e7212 */ /* 0x000fe400078eb848 */
[----:B------:R-:W-:Y:S02]  /*20860*/  IADD3 R25, P0, P1, R56, R80, R25 ;  /* 0x0000005038197210 */ /* 0x000fe4000791e019 */
[----:B------:R-:W-:-:S02]  /*20870*/  SHF.L.W.U32.HI R4, R27, 0xd, R18 ;  /* 0x0000000d1b047819 */ /* 0x000fc40000010e12 */
[----:B------:R-:W-:Y:S02]  /*20880*/  SHF.L.W.U32.HI R3, R18, 0x3, R27 ;  /* 0x0000000312037819 */ /* 0x000fe40000010e1b */
[----:B------:R-:W-:Y:S02]  /*20890*/  SHF.R.U64 R79, R27, 0x6, R18 ;  /* 0x000000061b4f7819 */ /* 0x000fe40000001212 */
[----:B------:R-:W-:Y:S02]  /*208a0*/  LOP3.LUT R5, R8, R5, R6, 0x96, !PT ;  /* 0x0000000508057212 */ /* 0x000fe400078e9606 */
[----:B------:R-:W-:Y:S02]  /*208b0*/  IADD3.X R61, PT, PT, R61, R78, R77, P2, P3 ;  /* 0x0000004e3d3d7210 */ /* 0x000fe400017e644d */
[----:B------:R-:W-:Y:S02]  /*208c0*/  LOP3.LUT R80, R15, R74, R73, 0xe8, !PT ;  /* 0x0000004a0f507212 */ /* 0x000fe400078ee849 */
[----:B------:R-:W-:-:S02]  /*208d0*/  IADD3 R70, P2, P3, R9, UR6, R70 ;  /* 0x0000000609467c10 */ /* 0x000fc4000fb5e046 */
[----:B------:R-:W-:Y:S02]  /*208e0*/  LOP3.LUT R4, R79, R4, R3, 0x96, !PT ;  /* 0x000000044f047212 */ /* 0x000fe400078e9603 */
[----:B------:R-:W-:Y:S02]  /*208f0*/  IADD3.X R80, PT, PT, R49, R5, R80, P0, P1 ;  /* 0x0000000531507210 */ /* 0x000fe400007e2450 */
[----:B------:R-:W-:Y:S02]  /*20900*/  SHF.L.W.U32.HI R8, R18, 0xd, R27 ;  /* 0x0000000d12087819 */ /* 0x000fe40000010e1b */
[--C-:B------:R-:W-:Y:S02]  /*20910*/  SHF.L.W.U32.HI R3, R27, 0x3, R18.reuse ;  /* 0x000000031b037819 */ /* 0x100fe40000010e12 */
[----:B------:R-:W-:Y:S02]  /*20920*/  SHF.R.U32.HI R77, RZ, 0x6, R18 ;  /* 0x00000006ff4d7819 */ /* 0x000fe40000011612 */
[----:B------:R-:W-:Y:S01]  /*20930*/  IADD3.X R61, PT, PT, R10, UR7, R61, P2, P3 ;  /* 0x000000070a3d7c10 */ /* 0x000fe200097e643d */
[----:B------:R-:W0:Y:S01]  /*20940*/  LDCU.128 UR4, c[0x3][0x58d0] ;  /* 0x00cb1a00ff0477ac */ /* 0x000e220008000c00 */
[----:B------:R-:W-:-:S02]  /*20950*/  IADD3 R74, P0, PT, R70, R25, RZ ;  /* 0x00000019464a7210 */ /* 0x000fc40007f1e0ff */
[C-C-:B------:R-:W-:Y:S02]  /*20960*/  SHF.L.W.U32.HI R81, R13.reuse, 0xd, R16.reuse ;  /* 0x0000000d0d517819 */ /* 0x140fe40000010e10 */
[----:B------:R-:W-:Y:S02]  /*20970*/  SHF.L.W.U32.HI R6, R16, 0x3, R13 ;  /* 0x0000000310067819 */ /* 0x000fe40000010e0d */
[----:B------:R-:W-:Y:S02]  /*20980*/  SHF.R.U64 R56, R13, 0x6, R16 ;  /* 0x000000060d387819 */ /* 0x000fe40000001210 */
[----:B------:R-:W-:Y:S01]  /*20990*/  LOP3.LUT R8, R77, R8, R3, 0x96, !PT ;  /* 0x000000084d087212 */ /* 0x000fe200078e9603 */
[----:B------:R-:W-:Y:S01]  /*209a0*/  IMAD.X R77, R61, 0x1, R80, P0 ;  /* 0x000000013d4d7824 */ /* 0x000fe200000e0650 */
[----:B------:R-:W-:Y:S02]  /*209b0*/  LOP3.LUT R81, R56, R81, R6, 0x96, !PT ;  /* 0x0000005138517212 */ /* 0x000fe400078e9606 */
[----:B------:R-:W-:-:S02]  /*209c0*/  SHF.L.W.U32.HI R5, R80, 0x4, R25 ;  /* 0x0000000450057819 */ /* 0x000fc40000010e19 */
[C-C-:B------:R-:W-:Y:S02]  /*209d0*/  SHF.L.W.U32.HI R78, R25.reuse, 0x1e, R80.reuse ;  /* 0x0000001e194e7819 */ /* 0x140fe40000010e50 */
[C-C-:B------:R-:W-:Y:S02]  /*209e0*/  SHF.L.W.U32.HI R79, R25.reuse, 0x19, R80.reuse ;  /* 0x00000019194f7819 */ /* 0x140fe40000010e50 */
[----:B------:R-:W-:Y:S02]  /*209f0*/  SHF.L.W.U32.HI R6, R25, 0x4, R80 ;  /* 0x0000000419067819 */ /* 0x000fe40000010e50 */
[C-C-:B------:R-:W-:Y:S02]  /*20a00*/  SHF.L.W.U32.HI R49, R80.reuse, 0x1e, R25.reuse ;  /* 0x0000001e50317819 */ /* 0x140fe40000010e19 */
[----:B------:R-:W-:Y:S02]  /*20a10*/  SHF.L.W.U32.HI R82, R80, 0x19, R25 ;  /* 0x0000001950527819 */ /* 0x000fe40000010e19 */
[----:B------:R-:W-:-:S02]  /*20a20*/  SHF.L.W.U32.HI R56, R16, 0xd, R13 ;  /* 0x0000000d10387819 */ /* 0x000fc40000010e0d */
[--C-:B------:R-:W-:Y:S02]  /*20a30*/  SHF.L.W.U32.HI R3, R13, 0x3, R16.reuse ;  /* 0x000000030d037819 */ /* 0x100fe40000010e10 */
[----:B------:R-:W-:Y:S02]  /*20a40*/  SHF.R.U32.HI R86, RZ, 0x6, R16 ;  /* 0x00000006ff567819 */ /* 0x000fe40000011610 */
        /* <DEDUP_REMOVED lines=12> */
[----:B------:R-:W-:Y:S02]  /*20b10*/  IADD3 R79, P0, P1, R68, R49, R79 ;  /* 0x00000031444f7210 */ /* 0x000fe4000791e04f */
[----:B------:R-:W-:Y:S02]  /*20b20*/  IADD3 R68, P2, P3, R83, R62, R67 ;  /* 0x0000003e53447210 */ /* 0x000fe40007b5e043 */
[----:B------:R-:W-:Y:S02]  /*20b30*/  LOP3.LUT R15, R73, R15, R80, 0xe8, !PT ;  /* 0x0000000f490f7212 */ /* 0x000fe400078ee850 */
[----:B------:R-:W-:-:S02]  /*20b40*/  LOP3.LUT R3, R5, R3, R6, 0x96, !PT ;  /* 0x0000000305037212 */ /* 0x000fc400078e9606 */
[----:B------:R-:W-:Y:S02]  /*20b50*/  LOP3.LUT R67, R72, R77, R51, 0xb8, !PT ;  /* 0x0000004d48437212 */ /* 0x000fe400078eb833 */
[C-C-:B------:R-:W-:Y:S02]  /*20b60*/  SHF.L.W.U32.HI R49, R27.reuse, 0x1f, R18.reuse ;  /* 0x0000001f1b317819 */ /* 0x140fe40000010e12 */
[C-C-:B------:R-:W-:Y:S02]  /*20b70*/  SHF.L.W.U32.HI R62, R27.reuse, 0x18, R18.reuse ;  /* 0x000000181b3e7819 */ /* 0x140fe40000010e12 */
[----:B------:R-:W-:Y:S02]  /*20b80*/  SHF.R.U64 R82, R27, 0x7, R18 ;  /* 0x000000071b527819 */ /* 0x000fe40000001212 */
[----:B------:R-:W-:Y:S02]  /*20b90*/  IADD3.X R78, PT, PT, R50, R78, R15, P0, P1 ;  /* 0x0000004e324e7210 */ /* 0x000fe400007e240f */
[----:B------:R-:W-:-:S02]  /*20ba0*/  IADD3.X R67, PT, PT, R3, R67, R54, P2, P3 ;  /* 0x0000004303437210 */ /* 0x000fc400017e6436 */
[----:B0-----:R-:W-:Y:S02]  /*20bb0*/  IADD3 R68, P0, P1, R27, UR4, R68 ;  /* 0x000000041b447c10 */ /* 0x001fe4000f91e044 */
[----:B------:R-:W-:Y:S02]  /*20bc0*/  LOP3.LUT R49, R82, R49, R62, 0x96, !PT ;  /* 0x0000003152317212 */ /* 0x000fe400078e963e */
[C-C-:B------:R-:W-:Y:S02]  /*20bd0*/  SHF.L.W.U32.HI R50, R13.reuse, 0x1f, R16.reuse ;  /* 0x0000001f0d327819 */ /* 0x140fe40000010e10 */
[C-C-:B------:R-:W-:Y:S02]  /*20be0*/  SHF.L.W.U32.HI R3, R13.reuse, 0x18, R16.reuse ;  /* 0x000000180d037819 */ /* 0x140fe40000010e10 */
[----:B------:R-:W-:Y:S02]  /*20bf0*/  SHF.R.U64 R62, R13, 0x7, R16 ;  /* 0x000000070d3e7819 */ /* 0x000fe40000001210 */
[----:B------:R-:W-:-:S02]  /*20c00*/  SHF.L.W.U32.HI R5, R18, 0x1f, R27 ;  /* 0x0000001f12057819 */ /* 0x000fc40000010e1b */
[C---:B------:R-:W-:Y:S02]  /*20c10*/  SHF.L.W.U32.HI R6, R18.reuse, 0x18, R27 ;  /* 0x0000001812067819 */ /* 0x040fe40000010e1b */
[----:B------:R-:W-:Y:S02]  /*20c20*/  SHF.R.U32.HI R83, RZ, 0x7, R18 ;  /* 0x00000007ff537819 */ /* 0x000fe40000011612 */
[----:B------:R-:W-:Y:S02]  /*20c30*/  IADD3.X R54, PT, PT, R18, UR5, R67, P0, P1 ;  /* 0x0000000512367c10 */ /* 0x000fe400087e2443 */
[----:B------:R-:W-:Y:S02]  /*20c40*/  IADD3 R67, P1, PT, R68, R79, RZ ;  /* 0x0000004f44437210 */ /* 0x000fe40007f3e0ff */
[----:B------:R-:W-:Y:S02]  /*20c50*/  LOP3.LUT R50, R62, R50, R3, 0x96, !PT ;  /* 0x000000323e327212 */ /* 0x000fe400078e9603 */
[----:B------:R-:W-:-:S02]  /*20c60*/  LOP3.LUT R5, R83, R5, R6, 0x96, !PT ;  /* 0x0000000553057212 */ /* 0x000fc400078e9606 */
[----:B------:R-:W-:Y:S01]  /*20c70*/  IADD3 R3, P0, PT, R45, R4, RZ ;  /* 0x000000042d037210 */ /* 0x000fe20007f1e0ff */
[----:B------:R-:W-:Y:S01]  /*20c80*/  IMAD.X R62, R54, 0x1, R78, P1 ;  /* 0x00000001363e7824 */ /* 0x000fe200008e064e */
[C-C-:B------:R-:W-:Y:S02]  /*20c90*/  SHF.L.W.U32.HI R6, R16.reuse, 0x1f, R13.reuse ;  /* 0x0000001f10067819 */ /* 0x140fe40000010e0d */
[----:B------:R-:W-:Y:S02]  /*20ca0*/  SHF.L.W.U32.HI R15, R16, 0x18, R13 ;  /* 0x00000018100f7819 */ /* 0x000fe40000010e0d */
[----:B------:R-:W-:Y:S01]  /*20cb0*/  SHF.R.U32.HI R82, RZ, 0x7, R16 ;  /* 0x00000007ff527819 */ /* 0x000fe20000011610 */
[----:B------:R-:W-:Y:S01]  /*20cc0*/  IMAD.X R8, R41, 0x1, R8, P0 ;  /* 0x0000000129087824 */ /* 0x000fe200000e0608 */
[----:B------:R-:W-:Y:S02]  /*20cd0*/  IADD3 R4, P1, PT, R60, R81, RZ ;  /* 0x000000513c047210 */ /* 0x000fe40007f3e0ff */
[----:B------:R-:W-:-:S02]  /*20ce0*/  LOP3.LUT R45, R82, R6, R15, 0x96, !PT ;  /* 0x00000006522d7212 */ /* 0x000fc400078e960f */
[----:B------:R-:W-:Y:S02]  /*20cf0*/  IADD3 R6, P0, P2, R3, R30, R31 ;  /* 0x0000001e03067210 */ /* 0x000fe40007a1e01f */
[C-C-:B------:R-:W-:Y:S02]  /*20d00*/  SHF.L.W.U32.HI R30, R67.reuse, 0x12, R62.reuse ;  /* 0x00000012431e7819 */ /* 0x140fe40000010e3e */
[----:B------:R-:W-:Y:S02]  /*20d10*/  SHF.L.W.U32.HI R31, R67, 0xe, R62 ;  /* 0x0000000e431f7819 */ /* 0x000fe40000010e3e */
[----:B------:R-:W-:Y:S01]  /*20d20*/  SHF.L.W.U32.HI R41, R62, 0x17, R67 ;  /* 0x000000173e297819 */ /* 0x000fe20000010e43 */
[----:B------:R-:W-:Y:S01]  /*20d30*/  IMAD.X R15, R55, 0x1, R56, P1 ;  /* 0x00000001370f7824 */ /* 0x000fe200008e0638 */
[----:B------:R-:W-:Y:S02]  /*20d40*/  IADD3 R39, P1, P3, R4, R39, R47 ;  /* 0x0000002704277210 */ /* 0x000fe40007b3e02f */
[----:B------:R-:W-:-:S02]  /*20d50*/  IADD3.X R47, PT, PT, R8, R11, R26, P0, P2 ;  /* 0x0000000b082f7210 */ /* 0x000fc400007e441a */
[----:B------:R-:W-:Y:S02]  /*20d60*/  LOP3.LUT R55, R41, R30, R31, 0x96, !PT ;  /* 0x0000001e29377212 */ /* 0x000fe400078e961f */
[----:B------:R-:W-:Y:S02]  /*20d70*/  SHF.L.W.U32.HI R11, R79, 0x4, R78 ;  /* 0x000000044f0b7819 */ /* 0x000fe40000010e4e */
[C-C-:B------:R-:W-:Y:S02]  /*20d80*/  SHF.L.W.U32.HI R26, R78.reuse, 0x1e, R79.reuse ;  /* 0x0000001e4e1a7819 */ /* 0x140fe40000010e4f */
[----:B------:R-:W-:Y:S02]  /*20d90*/  SHF.L.W.U32.HI R30, R78, 0x19, R79 ;  /* 0x000000194e1e7819 */ /* 0x000fe40000010e4f */
[----:B------:R-:W-:Y:S02]  /*20da0*/  LOP3.LUT R60, R66, R67, R74, 0xb8, !PT ;  /* 0x00000043423c7212 */ /* 0x000fe400078eb84a */
[----:B------:R-:W-:-:S02]  /*20db0*/  SHF.L.W.U32.HI R31, R62, 0x12, R67 ;  /* 0x000000123e1f7819 */ /* 0x000fc40000010e43 */
[----:B------:R-:W-:Y:S02]  /*20dc0*/  SHF.L.W.U32.HI R56, R62, 0xe, R67 ;  /* 0x0000000e3e387819 */ /* 0x000fe40000010e43 */
[----:B------:R-:W-:Y:S02]  /*20dd0*/  SHF.L.W.U32.HI R41, R67, 0x17, R62 ;  /* 0x0000001743297819 */ /* 0x000fe40000010e3e */
[----:B------:R-:W-:Y:S02]  /*20de0*/  IADD3.X R38, PT, PT, R15, R38, R42, P1, P3 ;  /* 0x000000260f267210 */ /* 0x000fe40000fe642a */
[----:B------:R-:W-:Y:S02]  /*20df0*/  LOP3.LUT R81, R30, R11, R26, 0x96, !PT ;  /* 0x0000000b1e517212 */ /* 0x000fe400078e961a */
[----:B------:R-:W-:Y:S02]  /*20e00*/  IADD3 R42, P2, P3, R55, R60, R75 ;  /* 0x0000003c372a7210 */ /* 0x000fe40007b5e04b */
[----:B------:R-:W-:-:S02]  /*20e10*/  SHF.L.W.U32.HI R11, R3, 0xd, R8 ;  /* 0x0000000d030b7819 */ /* 0x000fc40000010e08 */
[----:B------:R-:W-:Y:S02]  /*20e20*/  SHF.L.W.U32.HI R26, R8, 0x3, R3 ;  /* 0x00000003081a7819 */ /* 0x000fe40000010e03 */
[----:B------:R-:W-:Y:S02]  /*20e30*/  SHF.R.U64 R60, R3, 0x6, R8 ;  /* 0x00000006033c7819 */ /* 0x000fe40000001208 */
[----:B------:R-:W-:Y:S02]  /*20e40*/  LOP3.LUT R56, R41, R31, R56, 0x96, !PT ;  /* 0x0000001f29387212 */ /* 0x000fe400078e9638 */
[--C-:B------:R-:W-:Y:S02]  /*20e50*/  LOP3.LUT R76, R25, R76, R79.reuse, 0xe8, !PT ;  /* 0x0000004c194c7212 */ /* 0x100fe400078ee84f */
[----:B------:R-:W-:Y:S02]  /*20e60*/  SHF.L.W.U32.HI R30, R78, 0x4, R79 ;  /* 0x000000044e1e7819 */ /* 0x000fe40000010e4f */
[----:B------:R-:W-:-:S02]  /*20e70*/  SHF.L.W.U32.HI R31, R79, 0x1e, R78 ;  /* 0x0000001e4f1f7819 */ /* 0x000fc40000010e4e */
[----:B------:R-:W-:Y:S02]  /*20e80*/  SHF.L.W.U32.HI R41, R79, 0x19, R78 ;  /* 0x000000194f297819 */ /* 0x000fe40000010e4e */
[----:B------:R-:W-:Y:S02]  /*20e90*/  LOP3.LUT R55, R51, R62, R77, 0xb8, !PT ;  /* 0x0000003e33377212 */ /* 0x000fe400078eb84d */
[----:B------:R-:W-:Y:S02]  /*20ea0*/  LOP3.LUT R11, R60, R11, R26, 0x96, !PT ;  /* 0x0000000b3c0b7212 */ /* 0x000fe400078e961a */
[----:B------:R-:W-:Y:S02]  /*20eb0*/  IADD3 R26, P0, P1, R69, R81, R76 ;  /* 0x00000051451a7210 */ /* 0x000fe4000791e04c */
[----:B------:R-:W-:Y:S02]  /*20ec0*/  LOP3.LUT R60, R41, R30, R31, 0x96, !PT ;  /* 0x0000001e293c7212 */ /* 0x000fe400078e961f */
[----:B------:R-:W-:-:S02]  /*20ed0*/  IADD3.X R69, PT, PT, R56, R55, R72, P2, P3 ;  /* 0x0000003738457210 */ /* 0x000fc400017e6448 */
[C-C-:B------:R-:W-:Y:S02]  /*20ee0*/  SHF.L.W.U32.HI R84, R4.reuse, 0xd, R15.reuse ;  /* 0x0000000d04547819 */ /* 0x140fe40000010e0f */
[----:B------:R-:W-:Y:S02]  /*20ef0*/  SHF.L.W.U32.HI R41, R15, 0x3, R4 ;  /* 0x000000030f297819 */ /* 0x000fe40000010e04 */
[----:B------:R-:W-:Y:S02]  /*20f00*/  SHF.R.U64 R55, R4, 0x6, R15 ;  /* 0x0000000604377819 */ /* 0x000fe4000000120f */
[----:B------:R-:W-:Y:S02]  /*20f10*/  SHF.L.W.U32.HI R82, R8, 0xd, R3 ;  /* 0x0000000d08527819 */ /* 0x000fe40000010e03 */
[--C-:B------:R-:W-:Y:S02]  /*20f20*/  SHF.L.W.U32.HI R31, R3, 0x3, R8.reuse ;  /* 0x00000003031f7819 */ /* 0x100fe40000010e08 */
[----:B------:R-:W-:-:S02]  /*20f30*/  SHF.R.U32.HI R56, RZ, 0x6, R8 ;  /* 0x00000006ff387819 */ /* 0x000fc40000011608 */
[----:B------:R-:W-:Y:S02]  /*20f40*/  LOP3.LUT R30, R80, R73, R78, 0xe8, !PT ;  /* 0x00000049501e7212 */ /* 0x000fe400078ee84e */
        /* <DEDUP_REMOVED lines=37> */
[C-C-:B------:R-:W-:Y:S02]  /*211a0*/  SHF.L.W.U32.HI R30, R8.reuse, 0x1f, R3.reuse ;  /* 0x0000001f081e7819 */ /* 0x140fe40000010e03 */
[----:B------:R-:W-:-:S02]  /*211b0*/  SHF.L.W.U32.HI R25, R8, 0x18, R3 ;  /* 0x0000001808197819 */ /* 0x000fc40000010e03 */
[----:B------:R-:W-:Y:S02]  /*211c0*/  SHF.R.U32.HI R83, RZ, 0x7, R8 ;  /* 0x00000007ff537819 */ /* 0x000fe40000011608 */
[----:B------:R-:W-:Y:S02]  /*211d0*/  IADD3.X R80, PT, PT, R28, R69, R53, P0, P1 ;  /* 0x000000451c507210 */ /* 0x000fe400007e2435 */
        /* <DEDUP_REMOVED lines=24> */
[----:B------:R-:W-:Y:S02]  /*21360*/  LOP3.LUT R82, R59, R43, R82, 0x96, !PT ;  /* 0x0000002b3b527212 */ /* 0x000fe400078e9652 */
[----:B------:R-:W-:-:S02]  /*21370*/  IADD3.X R52, PT, PT, R28, R23, R29, P0, P2 ;  /* 0x000000171c347210 */ /* 0x000fc400007e441d */
        /* <DEDUP_REMOVED lines=11> */
[----:B------:R-:W-:-:S02]  /*21430*/  SHF.L.W.U32.HI R23, R25, 0xd, R28 ;  /* 0x0000000d19177819 */ /* 0x000fc40000010e1c */
[----:B------:R-:W-:Y:S02]  /*21440*/  SHF.L.W.U32.HI R32, R28, 0x3, R25 ;  /* 0x000000031c207819 */ /* 0x000fe40000010e19 */
[----:B------:R-:W-:Y:S02]  /*21450*/  SHF.R.U64 R65, R25, 0x6, R28 ;  /* 0x0000000619417819 */ /* 0x000fe4000000121c */
[----:B------:R-:W-:Y:S02]  /*21460*/  SHF.L.W.U32.HI R29, R80, 0x4, R71 ;  /* 0x00000004501d7819 */ /* 0x000fe40000010e47 */
[C-C-:B------:R-:W-:Y:S02]  /*21470*/  SHF.L.W.U32.HI R64, R71.reuse, 0x1e, R80.reuse ;  /* 0x0000001e47407819 */ /* 0x140fe40000010e50 */
[----:B------:R-:W-:Y:S02]  /*21480*/  SHF.L.W.U32.HI R37, R71, 0x19, R80 ;  /* 0x0000001947257819 */ /* 0x000fe40000010e50 */
[----:B------:R-:W-:-:S02]  /*21490*/  LOP3.LUT R74, R62, R69, R76, 0xb8, !PT ;  /* 0x000000453e4a7212 */ /* 0x000fc400078eb84c */
[----:B------:R-:W-:Y:S02]  /*214a0*/  LOP3.LUT R79, R26, R79, R71, 0xe8, !PT ;  /* 0x0000004f1a4f7212 */ /* 0x000fe400078ee847 */
[----:B------:R-:W-:Y:S02]  /*214b0*/  LOP3.LUT R23, R65, R23, R32, 0x96, !PT ;  /* 0x0000001741177212 */ /* 0x000fe400078e9620 */
[----:B------:R-:W-:Y:S02]  /*214c0*/  LOP3.LUT R65, R37, R29, R64, 0x96, !PT ;  /* 0x0000001d25417212 */ /* 0x000fe400078e9640 */
[----:B------:R-:W-:Y:S02]  /*214d0*/  IADD3.X R32, PT, PT, R59, R74, R77, P2, P3 ;  /* 0x0000004a3b207210 */ /* 0x000fe400017e644d */
[----:B------:R-:W-:Y:S02]  /*214e0*/  IADD3 R64, P0, P1, R70, R75, R79 ;  /* 0x0000004b46407210 */ /* 0x000fe4000791e04f */
[----:B------:R-:W-:-:S02]  /*214f0*/  SHF.L.W.U32.HI R82, R28, 0xd, R25 ;  /* 0x0000000d1c527819 */ /* 0x000fc40000010e19 */
[--C-:B------:R-:W-:Y:S02]  /*21500*/  SHF.L.W.U32.HI R29, R25, 0x3, R28.reuse ;  /* 0x00000003191d7819 */ /* 0x100fe40000010e1c */
[----:B------:R-:W-:Y:S02]  /*21510*/  SHF.R.U32.HI R74, RZ, 0x6, R28 ;  /* 0x00000006ff4a7819 */ /* 0x000fe4000001161c */
[----:B------:R-:W-:Y:S02]  /*21520*/  LOP3.LUT R78, R55, R78, R80, 0xe8, !PT ;  /* 0x0000004e374e7212 */ /* 0x000fe400078ee850 */
[----:B------:R-:W-:Y:S02]  /*21530*/  IADD3 R70, P2, P3, R4, UR6, R43 ;  /* 0x0000000604467c10 */ /* 0x000fe4000fb5e02b */
[----:B------:R-:W-:Y:S02]  /*21540*/  LOP3.LUT R82, R74, R82, R29, 0x96, !PT ;  /* 0x000000524a527212 */ /* 0x000fe400078e961d */
[----:B------:R-:W-:-:S02]  /*21550*/  IADD3.X R65, PT, PT, R61, R65, R78, P0, P1 ;  /* 0x000000413d417210 */ /* 0x000fc400007e244e */
        /* <DEDUP_REMOVED lines=28> */
[----:B------:R-:W-:Y:S02]  /*21720*/  LOP3.LUT R78, R73, R74, R60, 0xb8, !PT ;  /* 0x0000004a494e7212 */ /* 0x000fe400078eb83c */
[----:B------:R-:W-:Y:S02]  /*21730*/  IADD3 R77, P0, P1, R68, R37, R77 ;  /* 0x00000025444d7210 */ /* 0x000fe4000791e04d */
[----:B------:R-:W-:Y:S02]  /*21740*/  LOP3.LUT R43, R32, R26, R29, 0x96, !PT ;  /* 0x0000001a202b7212 */ /* 0x000fe400078e961d */
[----:B------:R-:W-:-:S02]  /*21750*/  IADD3 R68, P2, P3, R79, R78, R67 ;  /* 0x0000004e4f447210 */ /* 0x000fc40007b5e043 */
[C-C-:B------:R-:W-:Y:S02]  /*21760*/  SHF.L.W.U32.HI R29, R28.reuse, 0x1f, R25.reuse ;  /* 0x0000001f1c1d7819 */ /* 0x140fe40000010e19 */
[----:B------:R-:W-:Y:S02]  /*21770*/  SHF.L.W.U32.HI R26, R28, 0x18, R25 ;  /* 0x000000181c1a7819 */ /* 0x000fe40000010e19 */
[----:B------:R-:W-:Y:S02]  /*21780*/  SHF.R.U32.HI R78, RZ, 0x7, R28 ;  /* 0x00000007ff4e7819 */ /* 0x000fe4000001161c */
[----:B------:R-:W-:Y:S02]  /*21790*/  LOP3.LUT R55, R80, R55, R65, 0xe8, !PT ;  /* 0x0000003750377212 */ /* 0x000fe400078ee841 */
        /* <DEDUP_REMOVED lines=8> */
[----:B------:R-:W-:Y:S02]  /*21820*/  LOP3.LUT R37, R67, R37, R32, 0x96, !PT ;  /* 0x0000002543257212 */ /* 0x000fe400078e9620 */
[----:B------:R-:W-:Y:S02]  /*21830*/  IADD3.X R59, PT, PT, R28, UR5, R59, P0, P1 ;  /* 0x000000051c3b7c10 */ /* 0x000fe400087e243b */
[C-C-:B------:R-:W-:Y:S02]  /*21840*/  SHF.L.W.U32.HI R32, R14.reuse, 0x1f, R11.reuse ;  /* 0x0000001f0e207819 */ /* 0x140fe40000010e0b */
[----:B------:R-:W-:Y:S02]  /*21850*/  SHF.L.W.U32.HI R55, R14, 0x18, R11 ;  /* 0x000000180e377819 */ /* 0x000fe40000010e0b */
[----:B------:R-:W-:Y:S02]  /*21860*/  SHF.R.U32.HI R62, RZ, 0x7, R14 ;  /* 0x00000007ff3e7819 */ /* 0x000fe4000001160e */
[----:B------:R-:W-:-:S02]  /*21870*/  IADD3 R67, P1, PT, R68, R77, RZ ;  /* 0x0000004d44437210 */ /* 0x000fc40007f3e0ff */
[C-C-:B------:R-:W-:Y:S02]  /*21880*/  SHF.L.W.U32.HI R43, R11.reuse, 0x1f, R14.reuse ;  /* 0x0000001f0b2b7819 */ /* 0x140fe40000010e0e */
[C-C-:B------:R-:W-:Y:S02]  /*21890*/  SHF.L.W.U32.HI R26, R11.reuse, 0x18, R14.reuse ;  /* 0x000000180b1a7819 */ /* 0x140fe40000010e0e */
[----:B------:R-:W-:Y:S02]  /*218a0*/  SHF.R.U64 R54, R11, 0x7, R14 ;  /* 0x000000070b367819 */ /* 0x000fe4000000120e */
[----:B------:R-:W-:Y:S02]  /*218b0*/  IADD3 R23, P0, PT, R58, R23, RZ ;  /* 0x000000173a177210 */ /* 0x000fe40007f1e0ff */
[----:B------:R-:W-:Y:S01]  /*218c0*/  LOP3.LUT R32, R62, R32, R55, 0x96, !PT ;  /* 0x000000203e207212 */ /* 0x000fe200078e9637 */
[----:B------:R-:W-:Y:S01]  /*218d0*/  IMAD.X R62, R59, 0x1, R78, P1 ;  /* 0x000000013b3e7824 */ /* 0x000fe200008e064e */
[----:B------:R-:W-:Y:S01]  /*218e0*/  LOP3.LUT R43, R54, R43, R26, 0x96, !PT ;  /* 0x0000002b362b7212 */ /* 0x000fe200078e961a */
[----:B------:R-:W-:Y:S01]  /*218f0*/  IMAD.X R26, R57, 0x1, R82, P0 ;  /* 0x00000001391a7824 */ /* 0x000fe200000e0652 */
[----:B------:R-:W-:-:S02]  /*21900*/  IADD3 R7, P1, PT, R7, R84, RZ ;  /* 0x0000005407077210 */ /* 0x000fc40007f3e0ff */
        /* <DEDUP_REMOVED lines=15> */
[----:B------:R-:W-:Y:S02]  /*21a00*/  IADD3.X R40, PT, PT, R12, R40, R19, P1, P3 ;  /* 0x000000280c287210 */ /* 0x000fe40000fe6413 */
[----:B------:R-:W-:Y:S02]  /*21a10*/  LOP3.LUT R79, R33, R17, R24, 0x96, !PT ;  /* 0x00000011214f7212 */ /* 0x000fe400078e9618 */
[----:B------:R-:W-:Y:S02]  /*21a20*/  LOP3.LUT R58, R58, R46, R57, 0x96, !PT ;  /* 0x0000002e3a3a7212 */ /* 0x000fe400078e9639 */
[----:B------:R-:W-:-:S02]  /*21a30*/  IADD3 R82, P2, P3, R63, R82, R73 ;  /* 0x000000523f527210 */ /* 0x000fc40007b5e049 */
        /* <DEDUP_REMOVED lines=10> */
[----:B------:R-:W-:Y:S02]  /*21ae0*/  IADD3 R17, P0, P1, R72, R79, R71 ;  /* 0x0000004f48117210 */ /* 0x000fe4000791e047 */
[----:B------:R-:W-:-:S02]  /*21af0*/  IADD3.X R33, PT, PT, R58, R57, R76, P2, P3 ;  /* 0x000000393a217210 */ /* 0x000fc400017e644c */
[C-C-:B------:R-:W-:Y:S02]  /*21b00*/  SHF.L.W.U32.HI R57, R7.reuse, 0xd, R12.reuse ;  /* 0x0000000d07397819 */ /* 0x140fe40000010e0c */
[----:B------:R-:W-:Y:S02]  /*21b10*/  SHF.L.W.U32.HI R58, R12, 0x3, R7 ;  /* 0x000000030c3a7819 */ /* 0x000fe40000010e07 */
[----:B------:R-:W-:Y:S02]  /*21b20*/  SHF.R.U64 R72, R7, 0x6, R12 ;  /* 0x0000000607487819 */ /* 0x000fe4000000120c */
[----:B------:R-:W-:Y:S02]  /*21b30*/  LOP3.LUT R63, R65, R80, R78, 0xe8, !PT ;  /* 0x00000050413f7212 */ /* 0x000fe400078ee84e */
[----:B------:R-:W-:Y:S02]  /*21b40*/  IADD3 R71, P2, P3, R11, UR6, R82 ;  /* 0x000000060b477c10 */ /* 0x000fe4000fb5e052 */
[----:B------:R-:W-:-:S02]  /*21b50*/  LOP3.LUT R57, R72, R57, R58, 0x96, !PT ;  /* 0x0000003948397212 */ /* 0x000fc400078e963a */
[----:B------:R-:W-:Y:S02]  /*21b60*/  IADD3.X R80, PT, PT, R56, R73, R63, P0, P1 ;  /* 0x0000004938507210 */ /* 0x000fe400007e243f */
[----:B------:R-:W-:Y:S01]  /*21b70*/  IADD3.X R58, PT, PT, R14, UR7, R33, P2, P3 ;  /* 0x000000070e3a7c10 */ /* 0x000fe200097e6421 */
[----:B------:R-:W0:Y:S01]  /*21b80*/  LDCU.128 UR4, c[0x3][0x5900] ;  /* 0x00cb2000ff0477ac */ /* 0x000e220008000c00 */
[----:B------:R-:W-:Y:S02]  /*21b90*/  IADD3 R73, P0, PT, R71, R17, RZ ;  /* 0x0000001147497210 */ /* 0x000fe40007f1e0ff */
[----:B------:R-:W-:Y:S02]  /*21ba0*/  SHF.L.W.U32.HI R19, R26, 0xd, R23 ;  /* 0x0000000d1a137819 */ /* 0x000fe40000010e17 */
[----:B------:R-:W-:Y:S01]  /*21bb0*/  SHF.L.W.U32.HI R46, R23, 0x3, R26 ;  /* 0x00000003172e7819 */ /* 0x000fe20000010e1a */
[----:B------:R-:W-:Y:S01]  /*21bc0*/  IMAD.X R72, R58, 0x1, R80, P0 ;  /* 0x000000013a487824 */ /* 0x000fe200000e0650 */
[----:B------:R-:W-:-:S02]  /*21bd0*/  SHF.R.U32.HI R76, RZ, 0x6, R26 ;  /* 0x00000006ff4c7819 */ /* 0x000fc4000001161a */
[----:B------:R-:W-:Y:S02]  /*21be0*/  SHF.L.W.U32.HI R82, R12, 0xd, R7 ;  /* 0x0000000d0c527819 */ /* 0x000fe40000010e07 */
[----:B------:R-:W-:Y:S02]  /*21bf0*/  LOP3.LUT R19, R76, R19, R46, 0x96, !PT ;  /* 0x000000134c137212 */ /* 0x000fe400078e962e */
[--C-:B------:R-:W-:Y:S02]  /*21c00*/  SHF.L.W.U32.HI R33, R7, 0x3, R12.reuse ;  /* 0x0000000307217819 */ /* 0x100fe40000010e0c */
[----:B------:R-:W-:Y:S02]  /*21c10*/  SHF.R.U32.HI R86, RZ, 0x6, R12 ;  /* 0x00000006ff567819 */ /* 0x000fe4000001160c */
[----:B------:R-:W-:Y:S02]  /*21c20*/  SHF.L.W.U32.HI R56, R17, 0x4, R80 ;  /* 0x0000000411387819 */ /* 0x000fe40000010e50 */
[----:B------:R-:W-:-:S02]  /*21c30*/  SHF.L.W.U32.HI R79, R80, 0x1e, R17 ;  /* 0x0000001e504f7819 */ /* 0x000fc40000010e11 */
[C-C-:B------:R-:W-:Y:S02]  /*21c40*/  SHF.L.W.U32.HI R81, R80.reuse, 0x19, R17.reuse ;  /* 0x0000001950517819 */ /* 0x140fe40000010e11 */
        /* <DEDUP_REMOVED lines=14> */
[----:B------:R-:W-:Y:S02]  /*21d30*/  LOP3.LUT R63, R74, R73, R67, 0xb8, !PT ;  /* 0x000000494a3f7212 */ /* 0x000fe400078eb843 */
[----:B------:R-:W-:Y:S02]  /*21d40*/  IADD3 R76, P0, P1, R66, R81, R79 ;  /* 0x00000051424c7210 */ /* 0x000fe4000791e04f */
[----:B------:R-:W-:-:S02]  /*21d50*/  LOP3.LUT R64, R56, R33, R46, 0x96, !PT ;  /* 0x0000002138407212 */ /* 0x000fc400078e962e */
[----:B------:R-:W-:Y:S02]  /*21d60*/  IADD3 R66, P2, P3, R83, R63, R60 ;  /* 0x0000003f53427210 */ /* 0x000fe40007b5e03c */
[C-C-:B------:R-:W-:Y:S02]  /*21d70*/  SHF.L.W.U32.HI R46, R23.reuse, 0x1f, R26.reuse ;  /* 0x0000001f172e7819 */ /* 0x140fe40000010e1a */
[C-C-:B------:R-:W-:Y:S02]  /*21d80*/  SHF.L.W.U32.HI R63, R23.reuse, 0x18, R26.reuse ;  /* 0x00000018173f7819 */ /* 0x140fe40000010e1a */
[----:B------:R-:W-:Y:S02]  /*21d90*/  SHF.R.U64 R79, R23, 0x7, R26 ;  /* 0x00000007174f7819 */ /* 0x000fe4000000121a */
[----:B------:R-:W-:Y:S02]  /*21da0*/  LOP3.LUT R84, R78, R65, R80, 0xe8, !PT ;  /* 0x000000414e547212 */ /* 0x000fe400078ee850 */
[----:B------:R-:W-:-:S02]  /*21db0*/  LOP3.LUT R60, R75, R72, R62, 0xb8, !PT ;  /* 0x000000484b3c7212 */ /* 0x000fc400078eb83e */
[----:B------:R-:W-:Y:S02]  /*21dc0*/  LOP3.LUT R46, R79, R46, R63, 0x96, !PT ;  /* 0x0000002e4f2e7212 */ /* 0x000fe400078e963f */
[----:B------:R-:W-:Y:S02]  /*21dd0*/  IADD3.X R79, PT, PT, R53, R86, R84, P0, P1 ;  /* 0x00000056354f7210 */ /* 0x000fe400007e2454 */
[----:B------:R-:W-:Y:S02]  /*21de0*/  IADD3.X R69, PT, PT, R64, R60, R69, P2, P3 ;  /* 0x0000003c40457210 */ /* 0x000fe400017e6445 */
[----:B0-----:R-:W-:Y:S02]  /*21df0*/  IADD3 R66, P0, P1, R23, UR4, R66 ;  /* 0x0000000417427c10 */ /* 0x001fe4000f91e042 */
[C-C-:B------:R-:W-:Y:S02]  /*21e00*/  SHF.L.W.U32.HI R33, R26.reuse, 0x1f, R23.reuse ;  /* 0x0000001f1a217819 */ /* 0x140fe40000010e17 */
[----:B------:R-:W-:-:S02]  /*21e10*/  SHF.L.W.U32.HI R56, R26, 0x18, R23 ;  /* 0x000000181a387819 */ /* 0x000fc40000010e17 */
[----:B------:R-:W-:Y:S02]  /*21e20*/  SHF.R.U32.HI R81, RZ, 0x7, R26 ;  /* 0x00000007ff517819 */ /* 0x000fe4000001161a */
[----:B------:R-:W-:Y:S02]  /*21e30*/  IADD3.X R60, PT, PT, R26, UR5, R69, P0, P1 ;  /* 0x000000051a3c7c10 */ /* 0x000fe400087e2445 */
[C-C-:B------:R-:W-:Y:S02]  /*21e40*/  SHF.L.W.U32.HI R53, R7.reuse, 0x1f, R12.reuse ;  /* 0x0000001f07357819 */ /* 0x140fe40000010e0c */
[C-C-:B------:R-:W-:Y:S02]  /*21e50*/  SHF.L.W.U32.HI R84, R7.reuse, 0x18, R12.reuse ;  /* 0x0000001807547819 */ /* 0x140fe40000010e0c */
[----:B------:R-:W-:Y:S02]  /*21e60*/  SHF.R.U64 R65, R7, 0x7, R12 ;  /* 0x0000000707417819 */ /* 0x000fe4000000120c */
[----:B------:R-:W-:-:S02]  /*21e70*/  IADD3 R64, P1, PT, R66, R76, RZ ;  /* 0x0000004c42407210 */ /* 0x000fc40007f3e0ff */
[----:B------:R-:W-:Y:S02]  /*21e80*/  LOP3.LUT R33, R81, R33, R56, 0x96, !PT ;  /* 0x0000002151217212 */ /* 0x000fe400078e9638 */
[----:B------:R-:W-:Y:S02]  /*21e90*/  IADD3 R24, P0, PT, R35, R24, RZ ;  /* 0x0000001823187210 */ /* 0x000fe40007f1e0ff */
[C-C-:B------:R-:W-:Y:S02]  /*21ea0*/  SHF.L.W.U32.HI R56, R12.reuse, 0x1f, R7.reuse ;  /* 0x0000001f0c387819 */ /* 0x140fe40000010e07 */
[----:B------:R-:W-:Y:S02]  /*21eb0*/  SHF.L.W.U32.HI R63, R12, 0x18, R7 ;  /* 0x000000180c3f7819 */ /* 0x000fe40000010e07 */
[----:B------:R-:W-:Y:S02]  /*21ec0*/  SHF.R.U32.HI R81, RZ, 0x7, R12 ;  /* 0x00000007ff517819 */ /* 0x000fe4000001160c */
        /* <DEDUP_REMOVED lines=23> */
[----:B------:R-:W-:-:S02]  /*22040*/  SHF.L.W.U32.HI R18, R24, 0xd, R19 ;  /* 0x0000000d18127819 */ /* 0x000fc40000010e13 */
[----:B------:R-:W-:Y:S02]  /*22050*/  SHF.L.W.U32.HI R5, R19, 0x3, R24 ;  /* 0x0000000313057819 */ /* 0x000fe40000010e18 */
[----:B------:R-:W-:Y:S02]  /*22060*/  SHF.R.U64 R49, R24, 0x6, R19 ;  /* 0x0000000618317819 */ /* 0x000fe40000001213 */
[----:B------:R-:W-:Y:S02]  /*22070*/  IADD3 R74, P2, P3, R69, R63, R74 ;  /* 0x0000003f454a7210 */ /* 0x000fe40007b5e04a */
        /* <DEDUP_REMOVED lines=9> */
[----:B------:R-:W-:Y:S02]  /*22110*/  LOP3.LUT R78, R80, R78, R79, 0xe8, !PT ;  /* 0x0000004e504e7212 */ /* 0x000fe400078ee84f */
[----:B------:R-:W-:Y:S02]  /*22120*/  IADD3 R69, P2, P3, R7, UR6, R74 ;  /* 0x0000000607457c10 */ /* 0x000fe4000fb5e04a */
[----:B------:R-:W-:Y:S02]  /*22130*/  IADD3.X R78, PT, PT, R61, R49, R78, P0, P1 ;  /* 0x000000313d4e7210 */ /* 0x000fe400007e244e */
[----:B------:R-:W-:Y:S01]  /*22140*/  IADD3.X R61, PT, PT, R12, UR7, R75, P2, P3 ;  /* 0x000000070c3d7c10 */ /* 0x000fe200097e644b */
[----:B------:R-:W0:Y:S01]  /*22150*/  LDCU.128 UR4, c[0x3][0x5910] ;  /* 0x00cb2200ff0477ac */ /* 0x000e220008000c00 */
[----:B------:R-:W-:Y:S02]  /*22160*/  IADD3 R70, P0, PT, R69, R81, RZ ;  /* 0x0000005145467210 */ /* 0x000fe40007f1e0ff */
[----:B------:R-:W-:-:S02]  /*22170*/  SHF.L.W.U32.HI R5, R19, 0xd, R24 ;  /* 0x0000000d13057819 */ /* 0x000fc40000010e18 */
[--C-:B------:R-:W-:Y:S02]  /*22180*/  SHF.L.W.U32.HI R10, R24, 0x3, R19.reuse ;  /* 0x00000003180a7819 */ /* 0x100fe40000010e13 */
[----:B------:R-:W-:Y:S02]  /*22190*/  SHF.R.U32.HI R63, RZ, 0x6, R19 ;  /* 0x00000006ff3f7819 */ /* 0x000fe40000011613 */
[C-C-:B------:R-:W-:Y:S02]  /*221a0*/  SHF.L.W.U32.HI R27, R6.reuse, 0xd, R9.reuse ;  /* 0x0000000d061b7819 */ /* 0x140fe40000010e09 */
[----:B------:R-:W-:Y:S02]  /*221b0*/  SHF.L.W.U32.HI R34, R9, 0x3, R6 ;  /* 0x0000000309227819 */ /* 0x000fe40000010e06 */
[----:B------:R-:W-:Y:S01]  /*221c0*/  SHF.R.U64 R47, R6, 0x6, R9 ;  /* 0x00000006062f7819 */ /* 0x000fe20000001209 */
[----:B------:R-:W-:Y:S01]  /*221d0*/  IMAD.X R75, R61, 0x1, R78, P0 ;  /* 0x000000013d4b7824 */ /* 0x000fe200000e064e */
[----:B------:R-:W-:-:S02]  /*221e0*/  LOP3.LUT R5, R63, R5, R10, 0x96, !PT ;  /* 0x000000053f057212 */ /* 0x000fc400078e960a */
[----:B------:R-:W-:Y:S02]  /*221f0*/  LOP3.LUT R10, R47, R27, R34, 0x96, !PT ;  /* 0x0000001b2f0a7212 */ /* 0x000fe400078e9622 */
[----:B------:R-:W-:Y:S02]  /*22200*/  SHF.L.W.U32.HI R83, R9, 0xd, R6 ;  /* 0x0000000d09537819 */ /* 0x000fe40000010e06 */
        /* <DEDUP_REMOVED lines=22> */
[----:B------:R-:W-:Y:S02]  /*22370*/  IADD3 R74, P0, P1, R68, R63, R47 ;  /* 0x0000003f444a7210 */ /* 0x000fe4000791e02f */
[C-C-:B------:R-:W-:Y:S02]  /*22380*/  SHF.L.W.U32.HI R27, R19.reuse, 0x1f, R24.reuse ;  /* 0x0000001f131b7819 */ /* 0x140fe40000010e18 */
[----:B------:R-:W-:Y:S02]  /*22390*/  SHF.L.W.U32.HI R34, R19, 0x18, R24 ;  /* 0x0000001813227819 */ /* 0x000fe40000010e18 */
[--C-:B------:R-:W-:Y:S02]  /*223a0*/  SHF.R.U32.HI R77, RZ, 0x7, R19.reuse ;  /* 0x00000007ff4d7819 */ /* 0x100fe40000011613 */
[C-C-:B------:R-:W-:Y:S02]  /*223b0*/  SHF.L.W.U32.HI R47, R24.reuse, 0x1f, R19.reuse ;  /* 0x0000001f182f7819 */ /* 0x140fe40000010e13 */
[----:B------:R-:W-:-:S02]  /*223c0*/  SHF.L.W.U32.HI R68, R24, 0x18, R19 ;  /* 0x0000001818447819 */ /* 0x000fc40000010e13 */
[----:B------:R-:W-:Y:S02]  /*223d0*/  SHF.R.U64 R63, R24, 0x7, R19 ;  /* 0x00000007183f7819 */ /* 0x000fe40000001213 */
[----:B------:R-:W-:Y:S02]  /*223e0*/  LOP3.LUT R80, R79, R80, R78, 0xe8, !PT ;  /* 0x000000504f507212 */ /* 0x000fe400078ee84e */
[----:B------:R-:W-:Y:S02]  /*223f0*/  LOP3.LUT R17, R72, R75, R65, 0xb8, !PT ;  /* 0x0000004b48117212 */ /* 0x000fe400078eb841 */
[----:B------:R-:W-:Y:S02]  /*22400*/  LOP3.LUT R27, R77, R27, R34, 0x96, !PT ;  /* 0x0000001b4d1b7212 */ /* 0x000fe400078e9622 */
[----:B------:R-:W-:Y:S02]  /*22410*/  LOP3.LUT R47, R63, R47, R68, 0x96, !PT ;  /* 0x0000002f3f2f7212 */ /* 0x000fe400078e9644 */
[----:B------:R-:W-:-:S02]  /*22420*/  IADD3.X R77, PT, PT, R59, R86, R80, P0, P1 ;  /* 0x000000563b4d7210 */ /* 0x000fc400007e2450 */
[----:B------:R-:W-:Y:S02]  /*22430*/  IADD3.X R68, PT, PT, R49, R17, R62, P2, P3 ;  /* 0x0000001131447210 */ /* 0x000fe400017e643e */
[----:B0-----:R-:W-:Y:S02]  /*22440*/  IADD3 R67, P0, P1, R24, UR4, R67 ;  /* 0x0000000418437c10 */ /* 0x001fe4000f91e043 */
[C-C-:B------:R-:W-:Y:S02]  /*22450*/  SHF.L.W.U32.HI R49, R6.reuse, 0x1f, R9.reuse ;  /* 0x0000001f06317819 */ /* 0x140fe40000010e09 */
[----:B------:R-:W-:Y:S02]  /*22460*/  IADD3.X R59, PT, PT, R19, UR5, R68, P0, P1 ;  /* 0x00000005133b7c10 */ /* 0x000fe400087e2444 */
[C-C-:B------:R-:W-:Y:S02]  /*22470*/  SHF.L.W.U32.HI R62, R6.reuse, 0x18, R9.reuse ;  /* 0x00000018063e7819 */ /* 0x140fe40000010e09 */
[----:B------:R-:W-:-:S02]  /*22480*/  SHF.R.U64 R80, R6, 0x7, R9 ;  /* 0x0000000706507819 */ /* 0x000fc40000001209 */
[----:B------:R-:W-:Y:S02]  /*22490*/  IADD3 R63, P1, PT, R67, R74, RZ ;  /* 0x0000004a433f7210 */ /* 0x000fe40007f3e0ff */
[C-C-:B------:R-:W-:Y:S02]  /*224a0*/  SHF.L.W.U32.HI R34, R9.reuse, 0x1f, R6.reuse ;  /* 0x0000001f09227819 */ /* 0x140fe40000010e06 */
[----:B------:R-:W-:Y:S02]  /*224b0*/  SHF.L.W.U32.HI R17, R9, 0x18, R6 ;  /* 0x0000001809117819 */ /* 0x000fe40000010e06 */
[----:B------:R-:W-:Y:S02]  /*224c0*/  SHF.R.U32.HI R82, RZ, 0x7, R9 ;  /* 0x00000007ff527819 */ /* 0x000fe40000011609 */
        /* <DEDUP_REMOVED lines=32> */
[----:B------:R-:W-:Y:S02]  /*226d0*/  IADD3.X R72, PT, PT, R38, R39, R72, P2, P3 ;  /* 0x0000002726487210 */ /* 0x000fe400017e6448 */
[----:B------:R-:W-:Y:S02]  /*226e0*/  LOP3.LUT R79, R78, R79, R77, 0xe8, !PT ;  /* 0x0000004f4e4f7212 */ /* 0x000fe400078ee84d */
[----:B------:R-:W-:Y:S02]  /*226f0*/  IADD3 R68, P2, P3, R6, UR6, R73 ;  /* 0x0000000606447c10 */ /* 0x000fe4000fb5e049 */
[----:B------:R-:W-:Y:S02]  /*22700*/  SHF.L.W.U32.HI R13, R18, 0xd, R17 ;  /* 0x0000000d120d7819 */ /* 0x000fe40000010e11 */
[----:B------:R-:W-:-:S02]  /*22710*/  SHF.L.W.U32.HI R8, R17, 0x3, R18 ;  /* 0x0000000311087819 */ /* 0x000fc40000010e12 */
[----:B------:R-:W-:Y:S02]  /*22720*/  SHF.R.U64 R41, R18, 0x6, R17 ;  /* 0x0000000612297819 */ /* 0x000fe40000001211 */
[----:B------:R-:W-:Y:S02]  /*22730*/  IADD3.X R79, PT, PT, R58, R30, R79, P0, P1 ;  /* 0x0000001e3a4f7210 */ /* 0x000fe400007e244f */
[----:B------:R-:W-:Y:S01]  /*22740*/  IADD3.X R58, PT, PT, R9, UR7, R72, P2, P3 ;  /* 0x00000007093a7c10 */ /* 0x000fe200097e6448 */
[----:B------:R-:W0:Y:S01]  /*22750*/  LDCU.128 UR4, c[0x3][0x5920] ;  /* 0x00cb2400ff0477ac */ /* 0x000e220008000c00 */
[----:B------:R-:W-:Y:S02]  /*22760*/  IADD3 R71, P0, PT, R68, R80, RZ ;  /* 0x0000005044477210 */ /* 0x000fe40007f1e0ff */
[----:B------:R-:W-:Y:S02]  /*22770*/  LOP3.LUT R13, R41, R13, R8, 0x96, !PT ;  /* 0x0000000d290d7212 */ /* 0x000fe400078e9608 */
        /* <DEDUP_REMOVED lines=29> */
[----:B------:R-:W-:Y:S02]  /*22950*/  LOP3.LUT R81, R70, R71, R63, 0xb8, !PT ;  /* 0x0000004746517212 */ /* 0x000fe400078eb83f */
[----:B------:R-:W-:Y:S02]  /*22960*/  IADD3 R73, P0, P1, R66, R38, R73 ;  /* 0x0000002642497210 */ /* 0x000fe4000791e049 */
[----:B------:R-:W-:-:S02]  /*22970*/  LOP3.LUT R38, R16, R8, R39, 0x96, !PT ;  /* 0x0000000810267212 */ /* 0x000fc400078e9627 */
[C-C-:B------:R-:W-:Y:S02]  /*22980*/  SHF.L.W.U32.HI R30, R17.reuse, 0x1f, R18.reuse ;  /* 0x0000001f111e7819 */ /* 0x140fe40000010e12 */
[----:B------:R-:W-:Y:S02]  /*22990*/  SHF.L.W.U32.HI R41, R17, 0x18, R18 ;  /* 0x0000001811297819 */ /* 0x000fe40000010e12 */
[----:B------:R-:W-:Y:S02]  /*229a0*/  SHF.R.U32.HI R66, RZ, 0x7, R17 ;  /* 0x00000007ff427819 */ /* 0x000fe40000011611 */
[----:B------:R-:W-:Y:S02]  /*229b0*/  LOP3.LUT R85, R77, R78, R79, 0xe8, !PT ;  /* 0x0000004e4d557212 */ /* 0x000fe400078ee84f */
[----:B------:R-:W-:Y:S02]  /*229c0*/  IADD3 R81, P2, P3, R76, R81, R64 ;  /* 0x000000514c517210 */ /* 0x000fe40007b5e040 */
[----:B------:R-:W-:-:S02]  /*229d0*/  LOP3.LUT R16, R75, R72, R62, 0xb8, !PT ;  /* 0x000000484b107212 */ /* 0x000fc400078eb83e */
[----:B------:R-:W-:Y:S02]  /*229e0*/  LOP3.LUT R30, R66, R30, R41, 0x96, !PT ;  /* 0x0000001e421e7212 */ /* 0x000fe400078e9629 */
[----:B------:R-:W-:Y:S02]  /*229f0*/  IADD3.X R76, PT, PT, R60, R86, R85, P0, P1 ;  /* 0x000000563c4c7210 */ /* 0x000fe400007e2455 */
[C-C-:B------:R-:W-:Y:S02]  /*22a00*/  SHF.L.W.U32.HI R39, R18.reuse, 0x1f, R17.reuse ;  /* 0x0000001f12277819 */ /* 0x140fe40000010e11 */
[C-C-:B------:R-:W-:Y:S02]  /*22a10*/  SHF.L.W.U32.HI R8, R18.reuse, 0x18, R17.reuse ;  /* 0x0000001812087819 */ /* 0x140fe40000010e11 */
[----:B------:R-:W-:Y:S02]  /*22a20*/  SHF.R.U64 R64, R18, 0x7, R17 ;  /* 0x0000000712407819 */ /* 0x000fe40000001211 */
[----:B------:R-:W-:-:S02]  /*22a30*/  IADD3.X R60, PT, PT, R38, R16, R65, P2, P3 ;  /* 0x00000010263c7210 */ /* 0x000fc400017e6441 */
[----:B0-----:R-:W-:Y:S02]  /*22a40*/  IADD3 R66, P0, P1, R18, UR4, R81 ;  /* 0x0000000412427c10 */ /* 0x001fe4000f91e051 */
[----:B------:R-:W-:Y:S02]  /*22a50*/  LOP3.LUT R39, R64, R39, R8, 0x96, !PT ;  /* 0x0000002740277212 */ /* 0x000fe400078e9608 */
[----:B------:R-:W-:Y:S02]  /*22a60*/  IADD3.X R60, PT, PT, R17, UR5, R60, P0, P1 ;  /* 0x00000005113c7c10 */ /* 0x000fe400087e243c */
[C-C-:B------:R-:W-:Y:S02]  /*22a70*/  SHF.L.W.U32.HI R38, R5.reuse, 0x1f, R10.reuse ;  /* 0x0000001f05267819 */ /* 0x140fe40000010e0a */
[----:B------:R-:W-:Y:S02]  /*22a80*/  SHF.L.W.U32.HI R65, R5, 0x18, R10 ;  /* 0x0000001805417819 */ /* 0x000fe40000010e0a */
[----:B------:R-:W-:-:S02]  /*22a90*/  SHF.R.U32.HI R78, RZ, 0x7, R5 ;  /* 0x00000007ff4e7819 */ /* 0x000fc40000011605 */
[----:B------:R-:W-:Y:S02]  /*22aa0*/  IADD3 R64, P1, PT, R66, R73, RZ ;  /* 0x0000004942407210 */ /* 0x000fe40007f3e0ff */
        /* <DEDUP_REMOVED lines=14> */
[----:B------:R-:W-:Y:S02]  /*22b90*/  IADD3.X R55, PT, PT, R16, R29, R15, P0, P2 ;  /* 0x0000001d10377210 */ /* 0x000fe400007e440f */
[----:B------:R-:W-:-:S02]  /*22ba0*/  LOP3.LUT R44, R36, R4, R37, 0x96, !PT ;  /* 0x00000004242c7212 */ /* 0x000fc400078e9625 */
[----:B------:R-:W-:Y:S02]  /*22bb0*/  IADD3 R43, P1, P3, R8, R43, R25 ;  /* 0x0000002b082b7210 */ /* 0x000fe40007b3e019 */
[C-C-:B------:R-:W-:Y:S02]  /*22bc0*/  SHF.L.W.U32.HI R29, R65.reuse, 0x12, R64.reuse ;  /* 0x00000012411d7819 */ /* 0x140fe40000010e40 */
[----:B------:R-:W-:Y:S02]  /*22bd0*/  SHF.L.W.U32.HI R36, R65, 0xe, R64 ;  /* 0x0000000e41247819 */ /* 0x000fe40000010e40 */
[----:B------:R-:W-:Y:S02]  /*22be0*/  SHF.L.W.U32.HI R37, R64, 0x17, R65 ;  /* 0x0000001740257819 */ /* 0x000fe40000010e41 */
[----:B------:R-:W-:Y:S02]  /*22bf0*/  SHF.L.W.U32.HI R4, R73, 0x4, R76 ;  /* 0x0000000449047819 */ /* 0x000fe40000010e4c */
        /* <DEDUP_REMOVED lines=30> */
[--C-:B------:R-:W-:Y:S01]  /*22de0*/  SHF.L.W.U32.HI R4, R13, 0x3, R16.reuse ;  /* 0x000000030d047819 */ /* 0x100fe20000010e10 */
[----:B------:R-:W-:Y:S01]  /*22df0*/  IMAD.X R75, R61, 0x1, R81, P0 ;  /* 0x000000013d4b7824 */ /* 0x000fe200000e0651 */
[----:B------:R-:W-:-:S02]  /*22e00*/  SHF.R.U32.HI R74, RZ, 0x6, R16 ;  /* 0x00000006ff4a7819 */ /* 0x000fc40000011610 */
[----:B------:R-:W-:Y:S02]  /*22e10*/  SHF.L.W.U32.HI R28, R78, 0x4, R81 ;  /* 0x000000044e1c7819 */ /* 0x000fe40000010e51 */
[----:B------:R-:W-:Y:S02]  /*22e20*/  LOP3.LUT R25, R74, R25, R4, 0x96, !PT ;  /* 0x000000194a197212 */ /* 0x000fe400078e9604 */
[C-C-:B------:R-:W-:Y:S02]  /*22e30*/  SHF.L.W.U32.HI R77, R81.reuse, 0x1e, R78.reuse ;  /* 0x0000001e514d7819 */ /* 0x140fe40000010e4e */
[----:B------:R-:W-:Y:S02]  /*22e40*/  SHF.L.W.U32.HI R44, R81, 0x19, R78 ;  /* 0x00000019512c7819 */ /* 0x000fe40000010e4e */
[C-C-:B------:R-:W-:Y:S02]  /*22e50*/  SHF.L.W.U32.HI R74, R70.reuse, 0x12, R75.reuse ;  /* 0x00000012464a7819 */ /* 0x140fe40000010e4b */
[----:B------:R-:W-:-:S02]  /*22e60*/  SHF.L.W.U32.HI R85, R70, 0xe, R75 ;  /* 0x0000000e46557819 */ /* 0x000fc40000010e4b */
[----:B------:R-:W-:Y:S02]  /*22e70*/  SHF.L.W.U32.HI R84, R75, 0x17, R70 ;  /* 0x000000174b547819 */ /* 0x000fe40000010e46 */
[----:B------:R-:W-:Y:S02]  /*22e80*/  SHF.L.W.U32.HI R82, R3, 0xd, R8 ;  /* 0x0000000d03527819 */ /* 0x000fe40000010e08 */
[--C-:B------:R-:W-:Y:S02]  /*22e90*/  SHF.L.W.U32.HI R29, R8, 0x3, R3.reuse ;  /* 0x00000003081d7819 */ /* 0x100fe40000010e03 */
[----:B------:R-:W-:Y:S02]  /*22ea0*/  SHF.R.U32.HI R86, RZ, 0x6, R3 ;  /* 0x00000006ff567819 */ /* 0x000fe40000011603 */
[----:B------:R-:W-:Y:S02]  /*22eb0*/  SHF.L.W.U32.HI R4, R81, 0x4, R78 ;  /* 0x0000000451047819 */ /* 0x000fe40000010e4e */
        /* <DEDUP_REMOVED lines=28> */
[----:B------:R-:W-:Y:S02]  /*23080*/  SHF.L.W.U32.HI R79, R3, 0x18, R8 ;  /* 0x00000018034f7819 */ /* 0x000fe40000010e08 */
[----:B------:R-:W-:Y:S02]  /*23090*/  SHF.R.U32.HI R62, RZ, 0x7, R3 ;  /* 0x00000007ff3e7819 */ /* 0x000fe40000011603 */
[----:B------:R-:W-:-:S02]  /*230a0*/  IADD3 R63, P1, PT, R67, R74, RZ ;  /* 0x0000004a433f7210 */ /* 0x000fc40007f3e0ff */
[----:B------:R-:W-:Y:S02]  /*230b0*/  LOP3.LUT R29, R84, R29, R4, 0x96, !PT ;  /* 0x0000001d541d7212 */ /* 0x000fe400078e9604 */
        /* <DEDUP_REMOVED lines=15> */
[----:B------:R-:W-:-:S02]  /*231b0*/  LOP3.LUT R79, R46, R11, R40, 0x96, !PT ;  /* 0x0000000b2e4f7212 */ /* 0x000fc400078e9628 */
[----:B------:R-:W-:Y:S02]  /*231c0*/  LOP3.LUT R48, R64, R63, R70, 0xb8, !PT ;  /* 0x0000003f40307212 */ /* 0x000fe400078eb846 */
[----:B------:R-:W-:Y:S02]  /*231d0*/  IADD3.X R57, PT, PT, R25, R33, R14, P0, P2 ;  /* 0x0000002119397210 */ /* 0x000fe400007e440e */
[----:B------:R-:W-:Y:S02]  /*231e0*/  SHF.L.W.U32.HI R11, R74, 0x4, R77 ;  /* 0x000000044a0b7819 */ /* 0x000fe40000010e4d */
[C-C-:B------:R-:W-:Y:S02]  /*231f0*/  SHF.L.W.U32.HI R14, R77.reuse, 0x1e, R74.reuse ;  /* 0x0000001e4d0e7819 */ /* 0x140fe40000010e4a */
[----:B------:R-:W-:Y:S02]  /*23200*/  SHF.L.W.U32.HI R23, R77, 0x19, R74 ;  /* 0x000000194d177819 */ /* 0x000fe40000010e4a */
[----:B------:R-:W-:-:S02]  /*23210*/  SHF.L.W.U32.HI R33, R62, 0x12, R63 ;  /* 0x000000123e217819 */ /* 0x000fc40000010e3f */
[----:B------:R-:W-:Y:S02]  /*23220*/  SHF.L.W.U32.HI R40, R62, 0xe, R63 ;  /* 0x0000000e3e287819 */ /* 0x000fe40000010e3f */
[----:B------:R-:W-:Y:S02]  /*23230*/  SHF.L.W.U32.HI R46, R63, 0x17, R62 ;  /* 0x000000173f2e7819 */ /* 0x000fe40000010e3e */
[----:B------:R-:W-:Y:S02]  /*23240*/  IADD3.X R35, PT, PT, R15, R35, R26, P1, P3 ;  /* 0x000000230f237210 */ /* 0x000fe40000fe641a */
[----:B------:R-:W-:Y:S02]  /*23250*/  IADD3 R71, P2, P3, R79, R48, R71 ;  /* 0x000000304f477210 */ /* 0x000fe40007b5e047 */
[----:B------:R-:W-:Y:S02]  /*23260*/  LOP3.LUT R79, R78, R73, R74, 0xe8, !PT ;  /* 0x000000494e4f7212 */ /* 0x000fe400078ee84a */
[----:B------:R-:W-:-:S02]  /*23270*/  LOP3.LUT R80, R23, R11, R14, 0x96, !PT ;  /* 0x0000000b17507212 */ /* 0x000fc400078e960e */
[----:B------:R-:W-:Y:S02]  /*23280*/  LOP3.LUT R40, R46, R33, R40, 0x96, !PT ;  /* 0x000000212e287212 */ /* 0x000fe400078e9628 */
[----:B------:R-:W-:Y:S02]  /*23290*/  LOP3.LUT R73, R65, R62, R75, 0xb8, !PT ;  /* 0x0000003e41497212 */ /* 0x000fe400078eb84b */
[----:B------:R-:W-:Y:S02]  /*232a0*/  SHF.L.W.U32.HI R23, R77, 0x4, R74 ;  /* 0x000000044d177819 */ /* 0x000fe40000010e4a */
[C-C-:B------:R-:W-:Y:S02]  /*232b0*/  SHF.L.W.U32.HI R26, R74.reuse, 0x1e, R77.reuse ;  /* 0x0000001e4a1a7819 */ /* 0x140fe40000010e4d */
[----:B------:R-:W-:Y:S02]  /*232c0*/  SHF.L.W.U32.HI R33, R74, 0x19, R77 ;  /* 0x000000194a217819 */ /* 0x000fe40000010e4d */
[----:B------:R-:W-:-:S02]  /*232d0*/  IADD3.X R72, PT, PT, R40, R73, R72, P2, P3 ;  /* 0x0000004928487210 */ /* 0x000fc400017e6448 */
[----:B------:R-:W-:Y:S02]  /*232e0*/  LOP3.LUT R26, R33, R23, R26, 0x96, !PT ;  /* 0x00000017211a7212 */ /* 0x000fe400078e961a */
[----:B------:R-:W-:Y:S02]  /*232f0*/  IADD3 R79, P0, P1, R68, R80, R79 ;  /* 0x00000050444f7210 */ /* 0x000fe4000791e04f */
        /* <DEDUP_REMOVED lines=55> */
[C-C-:B------:R-:W-:Y:S02]  /*23670*/  SHF.L.W.U32.HI R48, R4.reuse, 0x1f, R15.reuse ;  /* 0x0000001f04307819 */ /* 0x140fe40000010e0f */
[C-C-:B------:R-:W-:Y:S02]  /*23680*/  SHF.L.W.U32.HI R65, R4.reuse, 0x18, R15.reuse ;  /* 0x0000001804417819 */ /* 0x140fe40000010e0f */
[----:B------:R-:W-:Y:S02]  /*23690*/  SHF.R.U64 R26, R4, 0x7, R15 ;  /* 0x00000007041a7819 */ /* 0x000fe4000000120f */
[----:B------:R-:W-:Y:S02]  /*236a0*/  LOP3.LUT R46, R64, R46, R23, 0x96, !PT ;  /* 0x0000002e402e7212 */ /* 0x000fe400078e9617 */
[----:B------:R-:W-:-:S02]  /*236b0*/  IADD3.X R60, PT, PT, R25, UR5, R60, P0, P1 ;  /* 0x00000005193c7c10 */ /* 0x000fc400087e243c */
[----:B------:R-:W-:Y:S02]  /*236c0*/  IADD3 R64, P1, PT, R66, R73, RZ ;  /* 0x0000004942407210 */ /* 0x000fe40007f3e0ff */
[----:B------:R-:W-:Y:S02]  /*236d0*/  LOP3.LUT R48, R26, R48, R65, 0x96, !PT ;  /* 0x000000301a307212 */ /* 0x000fe400078e9641 */
[C-C-:B------:R-:W-:Y:S02]  /*236e0*/  SHF.L.W.U32.HI R40, R15.reuse, 0x1f, R4.reuse ;  /* 0x0000001f0f287819 */ /* 0x140fe40000010e04 */
[----:B------:R-:W-:Y:S02]  /*236f0*/  SHF.L.W.U32.HI R23, R15, 0x18, R4 ;  /* 0x000000180f177819 */ /* 0x000fe40000010e04 */
[----:B------:R-:W-:Y:S02]  /*23700*/  SHF.R.U32.HI R78, RZ, 0x7, R15 ;  /* 0x00000007ff4e7819 */ /* 0x000fe4000001160f */
[----:B------:R-:W-:Y:S01]  /*23710*/  IADD3 R26, P0, PT, R50, R11, RZ ;  /* 0x0000000b321a7210 */ /* 0x000fe20007f1e0ff */
[----:B------:R-:W-:Y:S01]  /*23720*/  IMAD.X R65, R60, 0x1, R76, P1 ;  /* 0x000000013c417824 */ /* 0x000fe200008e064c */
[----:B------:R-:W-:-:S02]  /*23730*/  LOP3.LUT R40, R78, R40, R23, 0x96, !PT ;  /* 0x000000284e287212 */ /* 0x000fc400078e9617 */
[----:B------:R-:W-:Y:S01]  /*23740*/  IADD3 R11, P1, PT, R51, R82, RZ ;  /* 0x00000052330b7210 */ /* 0x000fe20007f3e0ff */
[----:B------:R-:W-:Y:S01]  /*23750*/  IMAD.X R23, R45, 0x1, R14, P0 ;  /* 0x000000012d177824 */ /* 0x000fe200000e060e */
[----:B------:R-:W-:Y:S02]  /*23760*/  IADD3 R51, P0, P2, R26, R47, R7 ;  /* 0x0000002f1a337210 */ /* 0x000fe40007a1e007 */
[C-C-:B------:R-:W-:Y:S02]  /*23770*/  SHF.L.W.U32.HI R7, R64.reuse, 0x12, R65.reuse ;  /* 0x0000001240077819 */ /* 0x140fe40000010e41 */
[----:B------:R-:W-:Y:S02]  /*23780*/  SHF.L.W.U32.HI R50, R64, 0xe, R65 ;  /* 0x0000000e40327819 */ /* 0x000fe40000010e41 */
[----:B------:R-:W-:Y:S01]  /*23790*/  SHF.L.W.U32.HI R45, R65, 0x17, R64 ;  /* 0x00000017412d7819 */ /* 0x000fe20000010e40 */
[----:B------:R-:W-:Y:S01]  /*237a0*/  IMAD.X R14, R52, 0x1, R83, P1 ;  /* 0x00000001340e7824 */ /* 0x000fe200008e0653 */
[----:B------:R-:W-:-:S02]  /*237b0*/  IADD3.X R52, PT, PT, R23, R27, R12, P0, P2 ;  /* 0x0000001b17347210 */ /* 0x000fc400007e440c */
[----:B------:R-:W-:Y:S02]  /*237c0*/  LOP3.LUT R78, R45, R7, R50, 0x96, !PT ;  /* 0x000000072d4e7212 */ /* 0x000fe400078e9632 */
[----:B------:R-:W-:Y:S02]  /*237d0*/  IADD3 R49, P1, P3, R11, R49, R24 ;  /* 0x000000310b317210 */ /* 0x000fe40007b3e018 */
[C-C-:B------:R-:W-:Y:S02]  /*237e0*/  SHF.L.W.U32.HI R27, R65.reuse, 0x12, R64.reuse ;  /* 0x00000012411b7819 */ /* 0x140fe40000010e40 */
[----:B------:R-:W-:Y:S02]  /*237f0*/  SHF.L.W.U32.HI R50, R65, 0xe, R64 ;  /* 0x0000000e41327819 */ /* 0x000fe40000010e40 */
[----:B------:R-:W-:Y:S02]  /*23800*/  SHF.L.W.U32.HI R45, R64, 0x17, R65 ;  /* 0x00000017402d7819 */ /* 0x000fe40000010e41 */
[----:B------:R-:W-:-:S02]  /*23810*/  SHF.L.W.U32.HI R7, R73, 0x4, R76 ;  /* 0x0000000449077819 */ /* 0x000fc40000010e4c */
[C-C-:B------:R-:W-:Y:S02]  /*23820*/  SHF.L.W.U32.HI R12, R76.reuse, 0x1e, R73.reuse ;  /* 0x0000001e4c0c7819 */ /* 0x140fe40000010e49 */
[----:B------:R-:W-:Y:S02]  /*23830*/  SHF.L.W.U32.HI R24, R76, 0x19, R73 ;  /* 0x000000194c187819 */ /* 0x000fe40000010e49 */
[----:B------:R-:W-:Y:S02]  /*23840*/  LOP3.LUT R47, R63, R64, R71, 0xb8, !PT ;  /* 0x000000403f2f7212 */ /* 0x000fe400078eb847 */
[----:B------:R-:W-:Y:S02]  /*23850*/  IADD3.X R34, PT, PT, R14, R34, R19, P1, P3 ;  /* 0x000000220e227210 */ /* 0x000fe40000fe6413 */
[----:B------:R-:W-:Y:S02]  /*23860*/  LOP3.LUT R81, R45, R27, R50, 0x96, !PT ;  /* 0x0000001b2d517212 */ /* 0x000fe400078e9632 */
        /* <DEDUP_REMOVED lines=13> */
[----:B------:R-:W-:Y:S02]  /*23940*/  IADD3.X R50, PT, PT, R81, R50, R75, P2, P3 ;  /* 0x0000003251327210 */ /* 0x000fe400017e644b */
[----:B------:R-:W-:Y:S02]  /*23950*/  LOP3.LUT R70, R80, R77, R76, 0xe8, !PT ;  /* 0x0000004d50467212 */ /* 0x000fe400078ee84c */
[----:B------:R-:W-:Y:S02]  /*23960*/  IADD3 R69, P2, P3, R4, UR6, R45 ;  /* 0x0000000604457c10 */ /* 0x000fe4000fb5e02d */
[----:B------:R-:W-:Y:S02]  /*23970*/  IADD3.X R81, PT, PT, R61, R47, R70, P0, P1 ;  /* 0x0000002f3d517210 */ /* 0x000fe400007e2446 */
[----:B------:R-:W-:Y:S02]  /*23980*/  SHF.L.W.U32.HI R24, R23, 0xd, R26 ;  /* 0x0000000d17187819 */ /* 0x000fe40000010e1a */
[----:B------:R-:W-:-:S02]  /*23990*/  SHF.L.W.U32.HI R7, R26, 0x3, R23 ;  /* 0x000000031a077819 */ /* 0x000fc40000010e17 */
[----:B------:R-:W-:Y:S02]  /*239a0*/  SHF.R.U32.HI R75, RZ, 0x6, R23 ;  /* 0x00000006ff4b7819 */ /* 0x000fe40000011617 */
[----:B------:R-:W-:Y:S01]  /*239b0*/  IADD3.X R61, PT, PT, R15, UR7, R50, P2, P3 ;  /* 0x000000070f3d7c10 */ /* 0x000fe200097e6432 */
[----:B------:R-:W0:Y:S01]  /*239c0*/  LDCU.128 UR4, c[0x3][0x5950] ;  /* 0x00cb2a00ff0477ac */ /* 0x000e220008000c00 */
[----:B------:R-:W-:Y:S02]  /*239d0*/  IADD3 R70, P0, PT, R69, R78, RZ ;  /* 0x0000004e45467210 */ /* 0x000fe40007f1e0ff */
[C-C-:B------:R-:W-:Y:S02]  /*239e0*/  SHF.L.W.U32.HI R12, R11.reuse, 0xd, R14.reuse ;  /* 0x0000000d0b0c7819 */ /* 0x140fe40000010e0e */
[----:B------:R-:W-:Y:S02]  /*239f0*/  SHF.L.W.U32.HI R27, R14, 0x3, R11 ;  /* 0x000000030e1b7819 */ /* 0x000fe40000010e0b */
[----:B------:R-:W-:-:S02]  /*23a00*/  SHF.R.U64 R74, R11, 0x6, R14 ;  /* 0x000000060b4a7819 */ /* 0x000fc4000000120e */
[----:B------:R-:W-:Y:S01]  /*23a10*/  LOP3.LUT R24, R75, R24, R7, 0x96, !PT ;  /* 0x000000184b187212 */ /* 0x000fe200078e9607 */
[----:B------:R-:W-:Y:S01]  /*23a20*/  IMAD.X R75, R61, 0x1, R81, P0 ;  /* 0x000000013d4b7824 */ /* 0x000fe200000e0651 */
[----:B------:R-:W-:Y:S02]  /*23a30*/  LOP3.LUT R7, R74, R12, R27, 0x96, !PT ;  /* 0x0000000c4a077212 */ /* 0x000fe400078e961b */
[----:B------:R-:W-:Y:S02]  /*23a40*/  SHF.L.W.U32.HI R47, R78, 0x4, R81 ;  /* 0x000000044e2f7819 */ /* 0x000fe40000010e51 */
[C-C-:B------:R-:W-:Y:S02]  /*23a50*/  SHF.L.W.U32.HI R74, R81.reuse, 0x1e, R78.reuse ;  /* 0x0000001e514a7819 */ /* 0x140fe40000010e4e */
[----:B------:R-:W-:Y:S02]  /*23a60*/  SHF.L.W.U32.HI R82, R81, 0x19, R78 ;  /* 0x0000001951527819 */ /* 0x000fe40000010e4e */
        /* <DEDUP_REMOVED lines=13> */
[----:B------:R-:W-:Y:S02]  /*23b40*/  LOP3.LUT R83, R85, R83, R84, 0x96, !PT ;  /* 0x0000005355537212 */ /* 0x000fe400078e9654 */
[C-C-:B------:R-:W-:Y:S02]  /*23b50*/  SHF.L.W.U32.HI R27, R75.reuse, 0x12, R70.reuse ;  /* 0x000000124b1b7819 */ /* 0x140fe40000010e46 */
[----:B------:R-:W-:Y:S02]  /*23b60*/  SHF.L.W.U32.HI R50, R75, 0xe, R70 ;  /* 0x0000000e4b327819 */ /* 0x000fe40000010e46 */
[----:B------:R-:W-:Y:S02]  /*23b70*/  SHF.L.W.U32.HI R45, R70, 0x17, R75 ;  /* 0x00000017462d7819 */ /* 0x000fe40000010e4b */
[----:B------:R-:W-:Y:S02]  /*23b80*/  LOP3.LUT R82, R71, R70, R64, 0xb8, !PT ;  /* 0x0000004647527212 */ /* 0x000fe400078eb840 */
[----:B------:R-:W-:-:S02]  /*23b90*/  IADD3 R74, P0, P1, R67, R47, R74 ;  /* 0x0000002f434a7210 */ /* 0x000fc4000791e04a */
[----:B------:R-:W-:Y:S02]  /*23ba0*/  LOP3.LUT R79, R45, R27, R50, 0x96, !PT ;  /* 0x0000001b2d4f7212 */ /* 0x000fe400078e9632 */
[----:B------:R-:W-:Y:S02]  /*23bb0*/  IADD3 R67, P2, P3, R83, R82, R63 ;  /* 0x0000005253437210 */ /* 0x000fe40007b5e03f */
[C-C-:B------:R-:W-:Y:S02]  /*23bc0*/  SHF.L.W.U32.HI R45, R26.reuse, 0x1f, R23.reuse ;  /* 0x0000001f1a2d7819 */ /* 0x140fe40000010e17 */
[C-C-:B------:R-:W-:Y:S02]  /*23bd0*/  SHF.L.W.U32.HI R82, R26.reuse, 0x18, R23.reuse ;  /* 0x000000181a527819 */ /* 0x140fe40000010e17 */
[----:B------:R-:W-:Y:S02]  /*23be0*/  SHF.R.U64 R63, R26, 0x7, R23 ;  /* 0x000000071a3f7819 */ /* 0x000fe40000001217 */
[----:B------:R-:W-:-:S02]  /*23bf0*/  LOP3.LUT R80, R76, R80, R81, 0xe8, !PT ;  /* 0x000000504c507212 */ /* 0x000fc400078ee851 */
[----:B------:R-:W-:Y:S02]  /*23c00*/  LOP3.LUT R47, R72, R75, R65, 0xb8, !PT ;  /* 0x0000004b482f7212 */ /* 0x000fe400078eb841 */
[----:B------:R-:W-:Y:S02]  /*23c10*/  LOP3.LUT R45, R63, R45, R82, 0x96, !PT ;  /* 0x0000002d3f2d7212 */ /* 0x000fe400078e9652 */
[----:B------:R-:W-:Y:S02]  /*23c20*/  IADD3.X R77, PT, PT, R59, R77, R80, P0, P1 ;  /* 0x0000004d3b4d7210 */ /* 0x000fe400007e2450 */
[C-C-:B------:R-:W-:Y:S02]  /*23c30*/  SHF.L.W.U32.HI R50, R23.reuse, 0x1f, R26.reuse ;  /* 0x0000001f17327819 */ /* 0x140fe40000010e1a */
[----:B------:R-:W-:Y:S02]  /*23c40*/  SHF.L.W.U32.HI R27, R23, 0x18, R26 ;  /* 0x00000018171b7819 */ /* 0x000fe40000010e1a */
[----:B------:R-:W-:-:S02]  /*23c50*/  SHF.R.U32.HI R83, RZ, 0x7, R23 ;  /* 0x00000007ff537819 */ /* 0x000fc40000011617 */
[----:B------:R-:W-:Y:S02]  /*23c60*/  IADD3.X R82, PT, PT, R79, R47, R62, P2, P3 ;  /* 0x0000002f4f527210 */ /* 0x000fe400017e643e */
[----:B0-----:R-:W-:Y:S02]  /*23c70*/  IADD3 R67, P0, P1, R26, UR4, R67 ;  /* 0x000000041a437c10 */ /* 0x001fe4000f91e043 */
[----:B------:R-:W-:Y:S02]  /*23c80*/  LOP3.LUT R50, R83, R50, R27, 0x96, !PT ;  /* 0x0000003253327212 */ /* 0x000fe400078e961b */
[----:B------:R-:W-:Y:S02]  /*23c90*/  IADD3.X R59, PT, PT, R23, UR5, R82, P0, P1 ;  /* 0x00000005173b7c10 */ /* 0x000fe400087e2452 */
[C-C-:B------:R-:W-:Y:S02]  /*23ca0*/  SHF.L.W.U32.HI R27, R14.reuse, 0x1f, R11.reuse ;  /* 0x0000001f0e1b7819 */ /* 0x140fe40000010e0b */
[----:B------:R-:W-:-:S02]  /*23cb0*/  SHF.L.W.U32.HI R62, R14, 0x18, R11 ;  /* 0x000000180e3e7819 */ /* 0x000fc40000010e0b */
[----:B------:R-:W-:Y:S02]  /*23cc0*/  SHF.R.U32.HI R83, RZ, 0x7, R14 ;  /* 0x00000007ff537819 */ /* 0x000fe4000001160e */
[----:B------:R-:W-:Y:S02]  /*23cd0*/  IADD3 R63, P1, PT, R67, R74, RZ ;  /* 0x0000004a433f7210 */ /* 0x000fe40007f3e0ff */
[----:B------:R-:W-:Y:S02]  /*23ce0*/  IADD3 R19, P0, PT, R42, R19, RZ ;  /* 0x000000132a137210 */ /* 0x000fe40007f1e0ff */
[----:B------:R-:W-:Y:S01]  /*23cf0*/  LOP3.LUT R27, R83, R27, R62, 0x96, !PT ;  /* 0x0000001b531b7212 */ /* 0x000fe200078e963e */
[----:B------:R-:W-:Y:S01]  /*23d00*/  IMAD.X R62, R59, 0x1, R77, P1 ;  /* 0x000000013b3e7824 */ /* 0x000fe200008e064d */
[----:B------:R-:W-:Y:S01]  /*23d10*/  IADD3 R7, P1, PT, R54, R7, RZ ;  /* 0x0000000736077210 */ /* 0x000fe20007f3e0ff */
[----:B------:R-:W-:Y:S01]  /*23d20*/  IMAD.X R24, R31, 0x1, R24, P0 ;  /* 0x000000011f187824 */ /* 0x000fe200000e0618 */
[----:B------:R-:W-:-:S02]  /*23d30*/  SHF.L.W.U32.HI R47, R11, 0x1f, R14 ;  /* 0x0000001f0b2f7819 */ /* 0x000fc40000010e0e */
[C-C-:B------:R-:W-:Y:S02]  /*23d40*/  SHF.L.W.U32.HI R80, R11.reuse, 0x18, R14.reuse ;  /* 0x000000180b507819 */ /* 0x140fe40000010e0e */
[----:B------:R-:W-:Y:S02]  /*23d50*/  SHF.R.U64 R79, R11, 0x7, R14 ;  /* 0x000000070b4f7819 */ /* 0x000fe4000000120e */
[----:B------:R-:W-:Y:S02]  /*23d60*/  IADD3 R54, P0, P2, R19, R39, R6 ;  /* 0x0000002713367210 */ /* 0x000fe40007a1e006 */
[C-C-:B------:R-:W-:Y:S02]  /*23d70*/  SHF.L.W.U32.HI R6, R63.reuse, 0x12, R62.reuse ;  /* 0x000000123f067819 */ /* 0x140fe40000010e3e */
[----:B------:R-:W-:Y:S02]  /*23d80*/  SHF.L.W.U32.HI R31, R63, 0xe, R62 ;  /* 0x0000000e3f1f7819 */ /* 0x000fe40000010e3e */
[----:B------:R-:W-:Y:S01]  /*23d90*/  SHF.L.W.U32.HI R39, R62, 0x17, R63 ;  /* 0x000000173e277819 */ /* 0x000fe20000010e3f */
[----:B------:R-:W-:Y:S01]  /*23da0*/  IMAD.X R12, R55, 0x1, R12, P1 ;  /* 0x00000001370c7824 */ /* 0x000fe200008e060c */
[----:B------:R-:W-:-:S02]  /*23db0*/  LOP3.LUT R47, R79, R47, R80, 0x96, !PT ;  /* 0x0000002f4f2f7212 */ /* 0x000fc400078e9650 */
[----:B------:R-:W-:Y:S02]  /*23dc0*/  IADD3 R41, P1, P3, R7, R41, R18 ;  /* 0x0000002907297210 */ /* 0x000fe40007b3e012 */
[----:B------:R-:W-:Y:S02]  /*23dd0*/  IADD3.X R55, PT, PT, R24, R30, R9, P0, P2 ;  /* 0x0000001e18377210 */ /* 0x000fe400007e4409 */
        /* <DEDUP_REMOVED lines=8> */
[----:B------:R-:W-:Y:S02]  /*23e60*/  IADD3.X R38, PT, PT, R12, R38, R17, P1, P3 ;  /* 0x000000260c267210 */ /* 0x000fe40000fe6411 */
[----:B------:R-:W-:-:S02]  /*23e70*/  LOP3.LUT R80, R18, R6, R9, 0x96, !PT ;  /* 0x0000000612507212 */ /* 0x000fc400078e9609 */
[----:B------:R-:W-:Y:S02]  /*23e80*/  IADD3 R42, P2, P3, R79, R42, R71 ;  /* 0x0000002a4f2a7210 */ /* 0x000fe40007b5e047 */
[----:B------:R-:W-:Y:S02]  /*23e90*/  LOP3.LUT R39, R39, R30, R31, 0x96, !PT ;  /* 0x0000001e27277212 */ /* 0x000fe400078e961f */
[C-C-:B------:R-:W-:Y:S02]  /*23ea0*/  SHF.L.W.U32.HI R6, R19.reuse, 0xd, R24.reuse ;  /* 0x0000000d13067819 */ /* 0x140fe40000010e18 */
[----:B------:R-:W-:Y:S02]  /*23eb0*/  SHF.L.W.U32.HI R9, R24, 0x3, R19 ;  /* 0x0000000318097819 */ /* 0x000fe40000010e13 */
[----:B------:R-:W-:Y:S02]  /*23ec0*/  SHF.R.U64 R71, R19, 0x6, R24 ;  /* 0x0000000613477819 */ /* 0x000fe40000001218 */
[----:B------:R-:W-:-:S02]  /*23ed0*/  SHF.L.W.U32.HI R17, R77, 0x4, R74 ;  /* 0x000000044d117819 */ /* 0x000fc40000010e4a */
[C-C-:B------:R-:W-:Y:S02]  /*23ee0*/  SHF.L.W.U32.HI R18, R74.reuse, 0x1e, R77.reuse ;  /* 0x0000001e4a127819 */ /* 0x140fe40000010e4d */
[----:B------:R-:W-:Y:S02]  /*23ef0*/  SHF.L.W.U32.HI R30, R74, 0x19, R77 ;  /* 0x000000194a1e7819 */ /* 0x000fe40000010e4d */
[----:B------:R-:W-:Y:S02]  /*23f00*/  LOP3.LUT R31, R65, R62, R75, 0xb8, !PT ;  /* 0x0000003e411f7212 */ /* 0x000fe400078eb84b */
[----:B------:R-:W-:Y:S02]  /*23f10*/  LOP3.LUT R79, R78, R73, R74, 0xe8, !PT ;  /* 0x000000494e4f7212 */ /* 0x000fe400078ee84a */
[----:B------:R-:W-:Y:S02]  /*23f20*/  LOP3.LUT R6, R71, R6, R9, 0x96, !PT ;  /* 0x0000000647067212 */ /* 0x000fe400078e9609 */
[----:B------:R-:W-:-:S02]  /*23f30*/  LOP3.LUT R71, R30, R17, R18, 0x96, !PT ;  /* 0x000000111e477212 */ /* 0x000fc400078e9612 */
[----:B------:R-:W-:Y:S02]  /*23f40*/  IADD3.X R17, PT, PT, R39, R31, R72, P2, P3 ;  /* 0x0000001f27117210 */ /* 0x000fe400017e6448 */
[----:B------:R-:W-:Y:S02]  /*23f50*/  IADD3 R79, P0, P1, R68, R80, R79 ;  /* 0x00000050444f7210 */ /* 0x000fe4000791e04f */
[----:B------:R-:W-:Y:S02]  /*23f60*/  LOP3.LUT R31, R81, R76, R77, 0xe8, !PT ;  /* 0x0000004c511f7212 */ /* 0x000fe400078ee84d */
[----:B------:R-:W-:Y:S02]  /*23f70*/  IADD3 R68, P2, P3, R11, UR6, R42 ;  /* 0x000000060b447c10 */ /* 0x000fe4000fb5e02a */
[----:B------:R-:W-:Y:S02]  /*23f80*/  IADD3.X R80, PT, PT, R58, R71, R31, P0, P1 ;  /* 0x000000473a507210 */ /* 0x000fe400007e241f */
[----:B------:R-:W-:-:S02]  /*23f90*/  SHF.L.W.U32.HI R9, R24, 0xd, R19 ;  /* 0x0000000d18097819 */ /* 0x000fc40000010e13 */
[--C-:B------:R-:W-:Y:S02]  /*23fa0*/  SHF.L.W.U32.HI R18, R19, 0x3, R24.reuse ;  /* 0x0000000313127819 */ /* 0x100fe40000010e18 */
[----:B------:R-:W-:Y:S02]  /*23fb0*/  SHF.R.U32.HI R72, RZ, 0x6, R24 ;  /* 0x00000006ff487819 */ /* 0x000fe40000011618 */
[----:B------:R-:W-:Y:S01]  /*23fc0*/  IADD3.X R58, PT, PT, R14, UR7, R17, P2, P3 ;  /* 0x000000070e3a7c10 */ /* 0x000fe200097e6411 */
[----:B------:R-:W0:Y:S01]  /*23fd0*/  LDCU.128 UR4, c[0x3][0x5960] ;  /* 0x00cb2c00ff0477ac */ /* 0x000e220008000c00 */
[----:B------:R-:W-:Y:S02]  /*23fe0*/  IADD3 R71, P0, PT, R68, R79, RZ ;  /* 0x0000004f44477210 */ /* 0x000fe40007f1e0ff */
[----:B------:R-:W-:Y:S02]  /*23ff0*/  SHF.L.W.U32.HI R83, R7, 0xd, R12 ;  /* 0x0000000d07537819 */ /* 0x000fe40000010e0c */
[----:B------:R-:W-:-:S02]  /*24000*/  SHF.L.W.U32.HI R30, R12, 0x3, R7 ;  /* 0x000000030c1e7819 */ /* 0x000fc40000010e07 */
[----:B------:R-:W-:Y:S02]  /*24010*/  SHF.R.U64 R39, R7, 0x6, R12 ;  /* 0x0000000607277819 */ /* 0x000fe4000000120c */
[----:B------:R-:W-:Y:S01]  /*24020*/  LOP3.LUT R9, R72, R9, R18, 0x96, !PT ;  /* 0x0000000948097212 */ /* 0x000fe200078e9612 */
[----:B------:R-:W-:Y:S01]  /*24030*/  IMAD.X R72, R58, 0x1, R80, P0 ;  /* 0x000000013a487824 */ /* 0x000fe200000e0650 */
[----:B------:R-:W-:Y:S02]  /*24040*/  LOP3.LUT R83, R39, R83, R30, 0x96, !PT ;  /* 0x0000005327537212 */ /* 0x000fe400078e961e */
[----:B------:R-:W-:Y:S02]  /*24050*/  SHF.L.W.U32.HI R82, R12, 0xd, R7 ;  /* 0x0000000d0c527819 */ /* 0x000fe40000010e07 */
[--C-:B------:R-:W-:Y:S02]  /*24060*/  SHF.L.W.U32.HI R17, R7, 0x3, R12.reuse ;  /* 0x0000000307117819 */ /* 0x100fe40000010e0c */
[----:B------:R-:W-:-:S02]  /*24070*/  SHF.R.U32.HI R86, RZ, 0x6, R12 ;  /* 0x00000006ff567819 */ /* 0x000fc4000001160c */
        /* <DEDUP_REMOVED lines=20> */
[----:B------:R-:W-:Y:S02]  /*241c0*/  IADD3 R66, P2, P3, R76, R31, R64 ;  /* 0x0000001f4c427210 */ /* 0x000fe40007b5e040 */
[C-C-:B------:R-:W-:Y:S02]  /*241d0*/  SHF.L.W.U32.HI R31, R24.reuse, 0x1f, R19.reuse ;  /* 0x0000001f181f7819 */ /* 0x140fe40000010e13 */
[----:B------:R-:W-:Y:S02]  /*241e0*/  SHF.L.W.U32.HI R18, R24, 0x18, R19 ;  /* 0x0000001818127819 */ /* 0x000fe40000010e13 */
[----:B------:R-:W-:-:S02]  /*241f0*/  SHF.R.U32.HI R76, RZ, 0x7, R24 ;  /* 0x00000007ff4c7819 */ /* 0x000fc40000011618 */
[C-C-:B------:R-:W-:Y:S02]  /*24200*/  SHF.L.W.U32.HI R42, R19.reuse, 0x1f, R24.reuse ;  /* 0x0000001f132a7819 */ /* 0x140fe40000010e18 */
[C-C-:B------:R-:W-:Y:S02]  /*24210*/  SHF.L.W.U32.HI R17, R19.reuse, 0x18, R24.reuse ;  /* 0x0000001813117819 */ /* 0x140fe40000010e18 */
[----:B------:R-:W-:Y:S02]  /*24220*/  SHF.R.U64 R64, R19, 0x7, R24 ;  /* 0x0000000713407819 */ /* 0x000fe40000001218 */
[----:B------:R-:W-:Y:S02]  /*24230*/  LOP3.LUT R81, R77, R81, R80, 0xe8, !PT ;  /* 0x000000514d517212 */ /* 0x000fe400078ee850 */
[----:B------:R-:W-:Y:S02]  /*24240*/  LOP3.LUT R30, R75, R72, R62, 0xb8, !PT ;  /* 0x000000484b1e7212 */ /* 0x000fe400078eb83e */
[----:B------:R-:W-:-:S02]  /*24250*/  LOP3.LUT R31, R76, R31, R18, 0x96, !PT ;  /* 0x0000001f4c1f7212 */ /* 0x000fc400078e9612 */
[----:B------:R-:W-:Y:S02]  /*24260*/  LOP3.LUT R42, R64, R42, R17, 0x96, !PT ;  /* 0x0000002a402a7212 */ /* 0x000fe400078e9611 */
[----:B------:R-:W-:Y:S02]  /*24270*/  IADD3.X R76, PT, PT, R60, R86, R81, P0, P1 ;  /* 0x000000563c4c7210 */ /* 0x000fe400007e2451 */
[----:B------:R-:W-:Y:S02]  /*24280*/  IADD3.X R17, PT, PT, R39, R30, R65, P2, P3 ;  /* 0x0000001e27117210 */ /* 0x000fe400017e6441 */
[----:B0-----:R-:W-:Y:S02]  /*24290*/  IADD3 R66, P0, P1, R19, UR4, R66 ;  /* 0x0000000413427c10 */ /* 0x001fe4000f91e042 */
[----:B------:R-:W-:Y:S02]  /*242a0*/  SHF.L.W.U32.HI R30, R12, 0x1f, R7 ;  /* 0x0000001f0c1e7819 */ /* 0x000fe40000010e07 */
[----:B------:R-:W-:-:S02]  /*242b0*/  IADD3.X R60, PT, PT, R24, UR5, R17, P0, P1 ;  /* 0x00000005183c7c10 */ /* 0x000fc400087e2411 */
[----:B------:R-:W-:Y:S02]  /*242c0*/  SHF.L.W.U32.HI R65, R12, 0x18, R7 ;  /* 0x000000180c417819 */ /* 0x000fe40000010e07 */
[--C-:B------:R-:W-:Y:S02]  /*242d0*/  SHF.R.U32.HI R81, RZ, 0x7, R12.reuse ;  /* 0x00000007ff517819 */ /* 0x100fe4000001160c */
[----:B------:R-:W-:Y:S02]  /*242e0*/  IADD3 R64, P1, PT, R66, R73, RZ ;  /* 0x0000004942407210 */ /* 0x000fe40007f3e0ff */
[C-C-:B------:R-:W-:Y:S02]  /*242f0*/  SHF.L.W.U32.HI R39, R7.reuse, 0x1f, R12.reuse ;  /* 0x0000001f07277819 */ /* 0x140fe40000010e0c */
[C-C-:B------:R-:W-:Y:S02]  /*24300*/  SHF.L.W.U32.HI R18, R7.reuse, 0x18, R12.reuse ;  /* 0x0000001807127819 */ /* 0x140fe40000010e0c */
[----:B------:R-:W-:-:S02]  /*24310*/  SHF.R.U64 R78, R7, 0x7, R12 ;  /* 0x00000007074e7819 */ /* 0x000fc4000000120c */
[----:B------:R-:W-:Y:S02]  /*24320*/  IADD3 R17, P0, PT, R43, R6, RZ ;  /* 0x000000062b117210 */ /* 0x000fe40007f1e0ff */
[----:B------:R-:W-:Y:S01]  /*24330*/  LOP3.LUT R30, R81, R30, R65, 0x96, !PT ;  /* 0x0000001e511e7212 */ /* 0x000fe200078e9641 */
[----:B------:R-:W-:Y:S01]  /*24340*/  IMAD.X R65, R60, 0x1, R76, P1 ;  /* 0x000000013c417824 */ /* 0x000fe200008e064c */
[----:B------:R-:W-:Y:S01]  /*24350*/  LOP3.LUT R39, R78, R39, R18, 0x96, !PT ;  /* 0x000000274e277212 */ /* 0x000fe200078e9612 */
[----:B------:R-:W-:Y:S01]  /*24360*/  IMAD.X R18, R32, 0x1, R9, P0 ;  /* 0x0000000120127824 */ /* 0x000fe200000e0609 */
[----:B------:R-:W-:Y:S02]  /*24370*/  IADD3 R6, P1, PT, R56, R83, RZ ;  /* 0x0000005338067210 */ /* 0x000fe40007f3e0ff */
[----:B------:R-:W-:Y:S02]  /*24380*/  IADD3 R43, P0, P2, R17, R37, R10 ;  /* 0x00000025112b7210 */ /* 0x000fe40007a1e00a */
[----:B------:R-:W-:-:S02]  /*24390*/  SHF.L.W.U32.HI R10, R64, 0x12, R65 ;  /* 0x00000012400a7819 */ /* 0x000fc40000010e41 */
[----:B------:R-:W-:Y:S02]  /*243a0*/  SHF.L.W.U32.HI R37, R64, 0xe, R65 ;  /* 0x0000000e40257819 */ /* 0x000fe40000010e41 */
[----:B------:R-:W-:Y:S01]  /*243b0*/  SHF.L.W.U32.HI R32, R65, 0x17, R64 ;  /* 0x0000001741207819 */ /* 0x000fe20000010e40 */
        /* <DEDUP_REMOVED lines=31> */
[----:B------:R-:W-:Y:S02]  /*245b0*/  IADD3 R70, P0, PT, R69, R10, RZ ;  /* 0x0000000a45467210 */ /* 0x000fe40007f1e0ff */
[----:B------:R-:W-:Y:S02]  /*245c0*/  LOP3.LUT R16, R56, R16, R5, 0x96, !PT ;  /* 0x0000001038107212 */ /* 0x000fe400078e9605 */
[C-C-:B------:R-:W-:Y:S02]  /*245d0*/  SHF.L.W.U32.HI R82, R6.reuse, 0xd, R9.reuse ;  /* 0x0000000d06527819 */ /* 0x140fe40000010e09 */
[----:B------:R-:W-:Y:S02]  /*245e0*/  SHF.L.W.U32.HI R13, R9, 0x3, R6 ;  /* 0x00000003090d7819 */ /* 0x000fe40000010e06 */
[----:B------:R-:W-:Y:S01]  /*245f0*/  SHF.R.U64 R37, R6, 0x6, R9 ;  /* 0x0000000606257819 */ /* 0x000fe20000001209 */
[----:B------:R-:W-:Y:S01]  /*24600*/  IMAD.X R75, R61, 0x1, R81, P0 ;  /* 0x000000013d4b7824 */ /* 0x000fe200000e0651 */
[----:B------:R-:W-:-:S02]  /*24610*/  SHF.L.W.U32.HI R78, R18, 0xd, R17 ;  /* 0x0000000d124e7819 */ /* 0x000fc40000010e11 */
[--C-:B------:R-:W-:Y:S02]  /*24620*/  SHF.L.W.U32.HI R5, R17, 0x3, R18.reuse ;  /* 0x0000000311057819 */ /* 0x100fe40000010e12 */
[----:B------:R-:W-:Y:S02]  /*24630*/  SHF.R.U32.HI R56, RZ, 0x6, R18 ;  /* 0x00000006ff387819 */ /* 0x000fe40000011612 */
[----:B------:R-:W-:Y:S02]  /*24640*/  LOP3.LUT R82, R37, R82, R13, 0x96, !PT ;  /* 0x0000005225527212 */ /* 0x000fe400078e960d */
[----:B------:R-:W-:Y:S02]  /*24650*/  LOP3.LUT R78, R56, R78, R5, 0x96, !PT ;  /* 0x0000004e384e7212 */ /* 0x000fe400078e9605 */
[----:B------:R-:W-:Y:S02]  /*24660*/  SHF.L.W.U32.HI R83, R9, 0xd, R6 ;  /* 0x0000000d09537819 */ /* 0x000fe40000010e06 */
[----:B------:R-:W-:-:S02]  /*24670*/  SHF.L.W.U32.HI R32, R6, 0x3, R9 ;  /* 0x0000000306207819 */ /* 0x000fc40000010e09 */
[----:B------:R-:W-:Y:S02]  /*24680*/  SHF.R.U32.HI R86, RZ, 0x6, R9 ;  /* 0x00000006ff567819 */ /* 0x000fe40000011609 */
        /* <DEDUP_REMOVED lines=18> */
[----:B------:R-:W-:Y:S02]  /*247b0*/  IADD3 R74, P0, P1, R67, R37, R74 ;  /* 0x00000025434a7210 */ /* 0x000fe4000791e04a */
[----:B------:R-:W-:Y:S02]  /*247c0*/  LOP3.LUT R37, R13, R5, R32, 0x96, !PT ;  /* 0x000000050d257212 */ /* 0x000fe400078e9620 */
[C-C-:B------:R-:W-:Y:S02]  /*247d0*/  SHF.L.W.U32.HI R29, R18.reuse, 0x1f, R17.reuse ;  /* 0x0000001f121d7819 */ /* 0x140fe40000010e11 */
[----:B------:R-:W-:Y:S02]  /*247e0*/  SHF.L.W.U32.HI R56, R18, 0x18, R17 ;  /* 0x0000001812387819 */ /* 0x000fe40000010e11 */
[----:B------:R-:W-:-:S02]  /*247f0*/  SHF.R.U32.HI R67, RZ, 0x7, R18 ;  /* 0x00000007ff437819 */ /* 0x000fc40000011612 */
[----:B------:R-:W-:Y:S02]  /*24800*/  LOP3.LUT R80, R76, R80, R81, 0xe8, !PT ;  /* 0x000000504c507212 */ /* 0x000fe400078ee851 */
[----:B------:R-:W-:Y:S02]  /*24810*/  IADD3 R84, P2, P3, R77, R84, R63 ;  /* 0x000000544d547210 */ /* 0x000fe40007b5e03f */
[----:B------:R-:W-:Y:S02]  /*24820*/  LOP3.LUT R13, R72, R75, R65, 0xb8, !PT ;  /* 0x0000004b480d7212 */ /* 0x000fe400078eb841 */
[C-C-:B------:R-:W-:Y:S02]  /*24830*/  SHF.L.W.U32.HI R32, R17.reuse, 0x1f, R18.reuse ;  /* 0x0000001f11207819 */ /* 0x140fe40000010e12 */
[C-C-:B------:R-:W-:Y:S02]  /*24840*/  SHF.L.W.U32.HI R5, R17.reuse, 0x18, R18.reuse ;  /* 0x0000001811057819 */ /* 0x140fe40000010e12 */
[----:B------:R-:W-:-:S02]  /*24850*/  SHF.R.U64 R63, R17, 0x7, R18 ;  /* 0x00000007113f7819 */ /* 0x000fc40000001212 */
[----:B------:R-:W-:Y:S02]  /*24860*/  LOP3.LUT R29, R67, R29, R56, 0x96, !PT ;  /* 0x0000001d431d7212 */ /* 0x000fe400078e9638 */
[----:B------:R-:W-:Y:S02]  /*24870*/  IADD3.X R77, PT, PT, R59, R86, R80, P0, P1 ;  /* 0x000000563b4d7210 */ /* 0x000fe400007e2450 */
[----:B------:R-:W-:Y:S02]  /*24880*/  IADD3.X R59, PT, PT, R37, R13, R62, P2, P3 ;  /* 0x0000000d253b7210 */ /* 0x000fe400017e643e */
[----:B0-----:R-:W-:Y:S02]  /*24890*/  IADD3 R67, P0, P1, R17, UR4, R84 ;  /* 0x0000000411437c10 */ /* 0x001fe4000f91e054 */
[----:B------:R-:W-:Y:S02]  /*248a0*/  LOP3.LUT R32, R63, R32, R5, 0x96, !PT ;  /* 0x000000203f207212 */ /* 0x000fe400078e9605 */
[----:B------:R-:W-:-:S02]  /*248b0*/  SHF.L.W.U32.HI R56, R6, 0x1f, R9 ;  /* 0x0000001f06387819 */ /* 0x000fc40000010e09 */
[C-C-:B------:R-:W-:Y:S02]  /*248c0*/  SHF.L.W.U32.HI R5, R6.reuse, 0x18, R9.reuse ;  /* 0x0000001806057819 */ /* 0x140fe40000010e09 */
[----:B------:R-:W-:Y:S02]  /*248d0*/  SHF.R.U64 R13, R6, 0x7, R9 ;  /* 0x00000007060d7819 */ /* 0x000fe40000001209 */
[----:B------:R-:W-:Y:S02]  /*248e0*/  IADD3.X R59, PT, PT, R18, UR5, R59, P0, P1 ;  /* 0x00000005123b7c10 */ /* 0x000fe400087e243b */
[C-C-:B------:R-:W-:Y:S02]  /*248f0*/  SHF.L.W.U32.HI R37, R9.reuse, 0x1f, R6.reuse ;  /* 0x0000001f09257819 */ /* 0x140fe40000010e06 */
[----:B------:R-:W-:Y:S02]  /*24900*/  SHF.L.W.U32.HI R62, R9, 0x18, R6 ;  /* 0x00000018093e7819 */ /* 0x000fe40000010e06 */
[----:B------:R-:W-:-:S02]  /*24910*/  SHF.R.U32.HI R79, RZ, 0x7, R9 ;  /* 0x00000007ff4f7819 */ /* 0x000fc40000011609 */
        /* <DEDUP_REMOVED lines=29> */
[--C-:B------:R-:W-:Y:S02]  /*24af0*/  SHF.L.W.U32.HI R25, R77, 0x4, R74.reuse ;  /* 0x000000044d197819 */ /* 0x100fe40000010e4a */
[C-C-:B------:R-:W-:Y:S02]  /*24b00*/  SHF.L.W.U32.HI R28, R74.reuse, 0x1e, R77.reuse ;  /* 0x0000001e4a1c7819 */ /* 0x140fe40000010e4d */
[----:B------:R-:W-:Y:S02]  /*24b10*/  SHF.L.W.U32.HI R33, R74, 0x19, R77 ;  /* 0x000000194a217819 */ /* 0x000fe40000010e4d */
[----:B------:R-:W-:-:S02]  /*24b20*/  LOP3.LUT R53, R10, R73, R74, 0xe8, !PT ;  /* 0x000000490a357212 */ /* 0x000fc400078ee84a */
[----:B------:R-:W-:Y:S02]  /*24b30*/  LOP3.LUT R73, R65, R62, R75, 0xb8, !PT ;  /* 0x0000003e41497212 */ /* 0x000fe400078eb84b */
[----:B------:R-:W-:Y:S02]  /*24b40*/  LOP3.LUT R52, R78, R52, R3, 0x96, !PT ;  /* 0x000000344e347212 */ /* 0x000fe400078e9603 */
[----:B------:R-:W-:Y:S02]  /*24b50*/  LOP3.LUT R33, R33, R25, R28, 0x96, !PT ;  /* 0x0000001921217212 */ /* 0x000fe400078e961c */
[----:B------:R-:W-:Y:S02]  /*24b60*/  SHF.L.W.U32.HI R79, R16, 0xd, R13 ;  /* 0x0000000d104f7819 */ /* 0x000fe40000010e0d */
[--C-:B------:R-:W-:Y:S02]  /*24b70*/  SHF.L.W.U32.HI R28, R13, 0x3, R16.reuse ;  /* 0x000000030d1c7819 */ /* 0x100fe40000010e10 */
[----:B------:R-:W-:-:S02]  /*24b80*/  SHF.R.U32.HI R78, RZ, 0x6, R16 ;  /* 0x00000006ff4e7819 */ /* 0x000fc40000011610 */
[----:B------:R-:W-:Y:S02]  /*24b90*/  IADD3 R53, P0, P1, R68, R80, R53 ;  /* 0x0000005044357210 */ /* 0x000fe4000791e035 */
[----:B------:R-:W-:Y:S02]  /*24ba0*/  IADD3.X R72, PT, PT, R46, R73, R72, P2, P3 ;  /* 0x000000492e487210 */ /* 0x000fe400017e6448 */
        /* <DEDUP_REMOVED lines=13> */
[C-C-:B------:R-:W-:Y:S02]  /*24c80*/  SHF.L.W.U32.HI R73, R53.reuse, 0x1e, R78.reuse ;  /* 0x0000001e35497819 */ /* 0x140fe40000010e4e */
[----:B------:R-:W-:Y:S02]  /*24c90*/  SHF.L.W.U32.HI R76, R53, 0x19, R78 ;  /* 0x00000019354c7819 */ /* 0x000fe40000010e4e */
[----:B------:R-:W-:Y:S02]  /*24ca0*/  SHF.L.W.U32.HI R80, R8, 0xd, R5 ;  /* 0x0000000d08507819 */ /* 0x000fe40000010e05 */
[--C-:B------:R-:W-:Y:S02]  /*24cb0*/  SHF.L.W.U32.HI R25, R5, 0x3, R8.reuse ;  /* 0x0000000305197819 */ /* 0x100fe40000010e08 */
        /* <DEDUP_REMOVED lines=18> */
[----:B------:R-:W-:-:S02]  /*24de0*/  LOP3.LUT R82, R28, R10, R25, 0x96, !PT ;  /* 0x0000000a1c527212 */ /* 0x000fc400078e9619 */
[----:B------:R-:W-:Y:S02]  /*24df0*/  IADD3 R66, P2, P3, R83, R33, R64 ;  /* 0x0000002153427210 */ /* 0x000fe40007b5e040 */
[----:B------:R-:W-:Y:S02]  /*24e00*/  LOP3.LUT R46, R75, R72, R62, 0xb8, !PT ;  /* 0x000000484b2e7212 */ /* 0x000fe400078eb83e */
[----:B------:R-:W-:Y:S02]  /*24e10*/  IADD3.X R76, PT, PT, R60, R76, R81, P0, P1 ;  /* 0x0000004c3c4c7210 */ /* 0x000fe400007e2451 */
[C-C-:B------:R-:W-:Y:S02]  /*24e20*/  SHF.L.W.U32.HI R33, R13.reuse, 0x1f, R16.reuse ;  /* 0x0000001f0d217819 */ /* 0x140fe40000010e10 */
[C-C-:B------:R-:W-:Y:S02]  /*24e30*/  SHF.L.W.U32.HI R10, R13.reuse, 0x18, R16.reuse ;  /* 0x000000180d0a7819 */ /* 0x140fe40000010e10 */
[----:B------:R-:W-:-:S02]  /*24e40*/  SHF.R.U64 R64, R13, 0x7, R16 ;  /* 0x000000070d407819 */ /* 0x000fc40000001210 */
[----:B------:R-:W-:Y:S02]  /*24e50*/  IADD3.X R81, PT, PT, R82, R46, R65, P2, P3 ;  /* 0x0000002e52517210 */ /* 0x000fe400017e6441 */
[----:B0-----:R-:W-:Y:S02]  /*24e60*/  IADD3 R66, P0, P1, R13, UR4, R66 ;  /* 0x000000040d427c10 */ /* 0x001fe4000f91e042 */
[----:B------:R-:W-:Y:S02]  /*24e70*/  LOP3.LUT R33, R64, R33, R10, 0x96, !PT ;  /* 0x0000002140217212 */ /* 0x000fe400078e960a */
[----:B------:R-:W-:Y:S02]  /*24e80*/  IADD3.X R60, PT, PT, R16, UR5, R81, P0, P1 ;  /* 0x00000005103c7c10 */ /* 0x000fe400087e2451 */
[C-C-:B------:R-:W-:Y:S02]  /*24e90*/  SHF.L.W.U32.HI R46, R5.reuse, 0x1f, R8.reuse ;  /* 0x0000001f052e7819 */ /* 0x140fe40000010e08 */
[----:B------:R-:W-:-:S02]  /*24ea0*/  SHF.L.W.U32.HI R65, R5, 0x18, R8 ;  /* 0x0000001805417819 */ /* 0x000fc40000010e08 */
[----:B------:R-:W-:Y:S02]  /*24eb0*/  SHF.R.U64 R82, R5, 0x7, R8 ;  /* 0x0000000705527819 */ /* 0x000fe40000001208 */
[----:B------:R-:W-:Y:S02]  /*24ec0*/  IADD3 R64, P1, PT, R66, R73, RZ ;  /* 0x0000004942407210 */ /* 0x000fe40007f3e0ff */
[C-C-:B------:R-:W-:Y:S02]  /*24ed0*/  SHF.L.W.U32.HI R28, R16.reuse, 0x1f, R13.reuse ;  /* 0x0000001f101c7819 */ /* 0x140fe40000010e0d */
[----:B------:R-:W-:Y:S02]  /*24ee0*/  SHF.L.W.U32.HI R25, R16, 0x18, R13 ;  /* 0x0000001810197819 */ /* 0x000fe40000010e0d */
[----:B------:R-:W-:Y:S02]  /*24ef0*/  SHF.R.U32.HI R83, RZ, 0x7, R16 ;  /* 0x00000007ff537819 */ /* 0x000fe40000011610 */
[----:B------:R-:W-:-:S02]  /*24f00*/  IADD3 R49, P0, PT, R49, R52, RZ ;  /* 0x0000003431317210 */ /* 0x000fc40007f1e0ff */
[----:B------:R-:W-:Y:S01]  /*24f10*/  LOP3.LUT R46, R82, R46, R65, 0x96, !PT ;  /* 0x0000002e522e7212 */ /* 0x000fe200078e9641 */
[----:B------:R-:W-:Y:S01]  /*24f20*/  IMAD.X R65, R60, 0x1, R76, P1 ;  /* 0x000000013c417824 */ /* 0x000fe200008e064c */
[----:B------:R-:W-:Y:S01]  /*24f30*/  LOP3.LUT R28, R83, R28, R25, 0x96, !PT ;  /* 0x0000001c531c7212 */ /* 0x000fe200078e9619 */
[----:B------:R-:W-:Y:S01]  /*24f40*/  IMAD.X R34, R34, 0x1, R79, P0 ;  /* 0x0000000122227824 */ /* 0x000fe200000e064f */
[C-C-:B------:R-:W-:Y:S02]  /*24f50*/  SHF.L.W.U32.HI R25, R8.reuse, 0x1f, R5.reuse ;  /* 0x0000001f08197819 */ /* 0x140fe40000010e05 */
[----:B------:R-:W-:Y:S02]  /*24f60*/  SHF.L.W.U32.HI R10, R8, 0x18, R5 ;  /* 0x00000018080a7819 */ /* 0x000fe40000010e05 */
[----:B------:R-:W-:Y:S02]  /*24f70*/  SHF.R.U32.HI R83, RZ, 0x7, R8 ;  /* 0x00000007ff537819 */ /* 0x000fe40000011608 */
[----:B------:R-:W-:-:S02]  /*24f80*/  IADD3 R3, P1, PT, R54, R3, RZ ;  /* 0x0000000336037210 */ /* 0x000fc40007f3e0ff */
[----:B------:R-:W-:Y:S02]  /*24f90*/  IADD3 R45, P0, P2, R49, R45, R4 ;  /* 0x0000002d312d7210 */ /* 0x000fe40007a1e004 */
[C-C-:B------:R-:W-:Y:S02]  /*24fa0*/  SHF.L.W.U32.HI R4, R64.reuse, 0x12, R65.reuse ;  /* 0x0000001240047819 */ /* 0x140fe40000010e41 */
[----:B------:R-:W-:Y:S02]  /*24fb0*/  SHF.L.W.U32.HI R79, R64, 0xe, R65 ;  /* 0x0000000e404f7819 */ /* 0x000fe40000010e41 */
[----:B------:R-:W-:Y:S02]  /*24fc0*/  SHF.L.W.U32.HI R54, R65, 0x17, R64 ;  /* 0x0000001741367819 */ /* 0x000fe40000010e40 */
[----:B------:R-:W-:Y:S01]  /*24fd0*/  LOP3.LUT R25, R83, R25, R10, 0x96, !PT ;  /* 0x0000001953197212 */ /* 0x000fe200078e960a */
        /* <DEDUP_REMOVED lines=15> */
[----:B------:R-:W-:Y:S02]  /*250d0*/  LOP3.LUT R54, R53, R74, R73, 0xe8, !PT ;  /* 0x0000004a35367212 */ /* 0x000fe400078ee849 */
[C-C-:B------:R-:W-:Y:S02]  /*250e0*/  SHF.L.W.U32.HI R4, R49.reuse, 0xd, R34.reuse ;  /* 0x0000000d31047819 */ /* 0x140fe40000010e22 */
[----:B------:R-:W-:Y:S02]  /*250f0*/  SHF.L.W.U32.HI R15, R34, 0x3, R49 ;  /* 0x00000003220f7819 */ /* 0x000fe40000010e31 */
[----:B------:R-:W-:Y:S02]  /*25100*/  SHF.R.U64 R79, R49, 0x6, R34 ;  /* 0x00000006314f7819 */ /* 0x000fe40000001222 */
[----:B------:R-:W-:-:S02]  /*25110*/  LOP3.LUT R74, R62, R65, R72, 0xb8, !PT ;  /* 0x000000413e4a7212 */ /* 0x000fc400078eb848 */
[----:B------:R-:W-:Y:S02]  /*25120*/  SHF.L.W.U32.HI R23, R76, 0x4, R73 ;  /* 0x000000044c177819 */ /* 0x000fe40000010e49 */
[C-C-:B------:R-:W-:Y:S02]  /*25130*/  SHF.L.W.U32.HI R26, R73.reuse, 0x1e, R76.reuse ;  /* 0x0000001e491a7819 */ /* 0x140fe40000010e4c */
[----:B------:R-:W-:Y:S02]  /*25140*/  SHF.L.W.U32.HI R50, R73, 0x19, R76 ;  /* 0x0000001949327819 */ /* 0x000fe40000010e4c */
[----:B------:R-:W-:Y:S02]  /*25150*/  LOP3.LUT R4, R79, R4, R15, 0x96, !PT ;  /* 0x000000044f047212 */ /* 0x000fe400078e960f */
[----:B------:R-:W-:Y:S02]  /*25160*/  IADD3.X R75, PT, PT, R55, R74, R75, P2, P3 ;  /* 0x0000004a374b7210 */ /* 0x000fe400017e644b */
[----:B------:R-:W-:-:S02]  /*25170*/  LOP3.LUT R23, R50, R23, R26, 0x96, !PT ;  /* 0x0000001732177212 */ /* 0x000fc400078e961a */
[C-C-:B------:R-:W-:Y:S02]  /*25180*/  SHF.L.W.U32.HI R80, R3.reuse, 0xd, R10.reuse ;  /* 0x0000000d03507819 */ /* 0x140fe40000010e0a */
[----:B------:R-:W-:Y:S02]  /*25190*/  SHF.L.W.U32.HI R15, R10, 0x3, R3 ;  /* 0x000000030a0f7819 */ /* 0x000fe40000010e03 */
[----:B------:R-:W-:Y:S02]  /*251a0*/  SHF.R.U64 R55, R3, 0x6, R10 ;  /* 0x0000000603377819 */ /* 0x000fe4000000120a */
[----:B------:R-:W-:Y:S02]  /*251b0*/  IADD3 R54, P0, P1, R69, R81, R54 ;  /* 0x0000005145367210 */ /* 0x000fe4000791e036 */
        /* <DEDUP_REMOVED lines=10> */
[----:B------:R-:W-:Y:S02]  /*25260*/  LOP3.LUT R79, R74, R79, R26, 0x96, !PT ;  /* 0x0000004f4a4f7212 */ /* 0x000fe400078e961a */
[C-C-:B------:R-:W-:Y:S01]  /*25270*/  SHF.L.W.U32.HI R26, R54.reuse, 0x4, R55.reuse ;  /* 0x00000004361a7819 */ /* 0x140fe20000010e37 */
[--C-:B------:R-:W-:Y:S01]  /*25280*/  IMAD.X R75, R61, 0x1, R55.reuse, P0 ;  /* 0x000000013d4b7824 */ /* 0x100fe200000e0637 */
[C-C-:B------:R-:W-:Y:S02]  /*25290*/  SHF.L.W.U32.HI R77, R55.reuse, 0x1e, R54.reuse ;  /* 0x0000001e374d7819 */ /* 0x140fe40000010e36 */
[C-C-:B------:R-:W-:Y:S02]  /*252a0*/  SHF.L.W.U32.HI R81, R55.reuse, 0x19, R54.reuse ;  /* 0x0000001937517819 */ /* 0x140fe40000010e36 */
[----:B------:R-:W-:Y:S02]  /*252b0*/  SHF.L.W.U32.HI R23, R55, 0x4, R54 ;  /* 0x0000000437177819 */ /* 0x000fe40000010e36 */
[----:B------:R-:W-:-:S02]  /*252c0*/  SHF.L.W.U32.HI R50, R54, 0x1e, R55 ;  /* 0x0000001e36327819 */ /* 0x000fc40000010e37 */
[----:B------:R-:W-:Y:S02]  /*252d0*/  SHF.L.W.U32.HI R74, R54, 0x19, R55 ;  /* 0x00000019364a7819 */ /* 0x000fe40000010e37 */
[----:B------:R-:W-:Y:S02]  /*252e0*/  SHF.L.W.U32.HI R82, R10, 0xd, R3 ;  /* 0x0000000d0a527819 */ /* 0x000fe40000010e03 */
[--C-:B------:R-:W-:Y:S02]  /*252f0*/  SHF.L.W.U32.HI R15, R3, 0x3, R10.reuse ;  /* 0x00000003030f7819 */ /* 0x100fe40000010e0a */
[----:B------:R-:W-:Y:S02]  /*25300*/  SHF.R.U32.HI R86, RZ, 0x6, R10 ;  /* 0x00000006ff567819 */ /* 0x000fe4000001160a */
[----:B------:R-:W-:Y:S02]  /*25310*/  LOP3.LUT R77, R81, R26, R77, 0x96, !PT ;  /* 0x0000001a514d7212 */ /* 0x000fe400078e964d */
[----:B------:R-:W-:-:S02]  /*25320*/  SHF.L.W.U32.HI R83, R70, 0x12, R75 ;  /* 0x0000001246537819 */ /* 0x000fc40000010e4b */
[----:B------:R-:W-:Y:S02]  /*25330*/  SHF.L.W.U32.HI R84, R70, 0xe, R75 ;  /* 0x0000000e46547819 */ /* 0x000fe40000010e4b */
[----:B------:R-:W-:Y:S02]  /*25340*/  SHF.L.W.U32.HI R85, R75, 0x17, R70 ;  /* 0x000000174b557819 */ /* 0x000fe40000010e46 */
        /* <DEDUP_REMOVED lines=18> */
[----:B------:R-:W-:Y:S02]  /*25470*/  IADD3.X R59, PT, PT, R67, R53, R62, P2, P3 ;  /* 0x00000035433b7210 */ /* 0x000fe400017e643e */
[C-C-:B------:R-:W-:Y:S02]  /*25480*/  SHF.L.W.U32.HI R26, R49.reuse, 0x1f, R34.reuse ;  /* 0x0000001f311a7819 */ /* 0x140fe40000010e22 */
[C-C-:B------:R-:W-:Y:S02]  /*25490*/  SHF.L.W.U32.HI R23, R49.reuse, 0x18, R34.reuse ;  /* 0x0000001831177819 */ /* 0x140fe40000010e22 */
[----:B------:R-:W-:-:S02]  /*254a0*/  SHF.R.U64 R63, R49, 0x7, R34 ;  /* 0x00000007313f7819 */ /* 0x000fc40000001222 */
[----:B0-----:R-:W-:Y:S02]  /*254b0*/  IADD3 R67, P0, P1, R49, UR4, R84 ;  /* 0x0000000431437c10 */ /* 0x001fe4000f91e054 */
[----:B------:R-:W-:Y:S02]  /*254c0*/  LOP3.LUT R26, R63, R26, R23, 0x96, !PT ;  /* 0x0000001a3f1a7212 */ /* 0x000fe400078e9617 */
[----:B------:R-:W-:Y:S02]  /*254d0*/  IADD3.X R59, PT, PT, R34, UR5, R59, P0, P1 ;  /* 0x00000005223b7c10 */ /* 0x000fe400087e243b */
[C-C-:B------:R-:W-:Y:S02]  /*254e0*/  SHF.L.W.U32.HI R23, R10.reuse, 0x1f, R3.reuse ;  /* 0x0000001f0a177819 */ /* 0x140fe40000010e03 */
[----:B------:R-:W-:Y:S02]  /*254f0*/  SHF.L.W.U32.HI R62, R10, 0x18, R3 ;  /* 0x000000180a3e7819 */ /* 0x000fe40000010e03 */
[----:B------:R-:W-:-:S02]  /*25500*/  SHF.R.U32.HI R81, RZ, 0x7, R10 ;  /* 0x00000007ff517819 */ /* 0x000fc4000001160a */
[----:B------:R-:W-:Y:S02]  /*25510*/  IADD3 R63, P1, PT, R67, R74, RZ ;  /* 0x0000004a433f7210 */ /* 0x000fe40007f3e0ff */
[----:B------:R-:W-:Y:S02]  /*25520*/  IADD3 R41, P0, PT, R41, R4, RZ ;  /* 0x0000000429297210 */ /* 0x000fe40007f1e0ff */
[----:B------:R-:W-:Y:S01]  /*25530*/  LOP3.LUT R23, R81, R23, R62, 0x96, !PT ;  /* 0x0000001751177212 */ /* 0x000fe200078e963e */
[----:B------:R-:W-:Y:S01]  /*25540*/  IMAD.X R62, R59, 0x1, R77, P1 ;  /* 0x000000013b3e7824 */ /* 0x000fe200008e064d */
[C-C-:B------:R-:W-:Y:S02]  /*25550*/  SHF.L.W.U32.HI R50, R3.reuse, 0x1f, R10.reuse ;  /* 0x0000001f03327819 */ /* 0x140fe40000010e0a */
[C-C-:B------:R-:W-:Y:S02]  /*25560*/  SHF.L.W.U32.HI R53, R3.reuse, 0x18, R10.reuse ;  /* 0x0000001803357819 */ /* 0x140fe40000010e0a */
[----:B------:R-:W-:Y:S01]  /*25570*/  SHF.R.U64 R78, R3, 0x7, R10 ;  /* 0x00000007034e7819 */ /* 0x000fe2000000120a */
[----:B------:R-:W-:Y:S01]  /*25580*/  IMAD.X R38, R38, 0x1, R79, P0 ;  /* 0x0000000126267824 */ /* 0x000fe200000e064f */
[----:B------:R-:W-:-:S02]  /*25590*/  IADD3 R4, P1, PT, R43, R80, RZ ;  /* 0x000000502b047210 */ /* 0x000fc40007f3e0ff */
[----:B------:R-:W-:Y:S02]  /*255a0*/  LOP3.LUT R50, R78, R50, R53, 0x96, !PT ;  /* 0x000000324e327212 */ /* 0x000fe400078e9635 */
[C-C-:B------:R-:W-:Y:S02]  /*255b0*/  SHF.L.W.U32.HI R43, R63.reuse, 0x12, R62.reuse ;  /* 0x000000123f2b7819 */ /* 0x140fe40000010e3e */
[----:B------:R-:W-:Y:S02]  /*255c0*/  SHF.L.W.U32.HI R78, R63, 0xe, R62 ;  /* 0x0000000e3f4e7819 */ /* 0x000fe40000010e3e */
[----:B------:R-:W-:Y:S02]  /*255d0*/  SHF.L.W.U32.HI R79, R62, 0x17, R63 ;  /* 0x000000173e4f7819 */ /* 0x000fe40000010e3f */
[----:B------:R-:W-:Y:S01]  /*255e0*/  IADD3 R42, P0, P2, R41, R42, R11 ;  /* 0x0000002a292a7210 */ /* 0x000fe20007a1e00b */
[----:B------:R-:W-:Y:S01]  /*255f0*/  IMAD.X R11, R57, 0x1, R82, P1 ;  /* 0x00000001390b7824 */ /* 0x000fe200008e0652 */
[----:B------:R-:W-:-:S02]  /*25600*/  LOP3.LUT R79, R79, R43, R78, 0x96, !PT ;  /* 0x0000002b4f4f7212 */ /* 0x000fc400078e964e */
[----:B------:R-:W-:Y:S02]  /*25610*/  IADD3 R39, P1, P3, R4, R39, R19 ;  /* 0x0000002704277210 */ /* 0x000fe40007b3e013 */
[----:B------:R-:W-:Y:S02]  /*25620*/  IADD3.X R53, PT, PT, R38, R31, R14, P0, P2 ;  /* 0x0000001f26357210 */ /* 0x000fe400007e440e */
        /* <DEDUP_REMOVED lines=21> */
[----:B------:R-:W-:-:S02]  /*25780*/  IADD3.X R43, PT, PT, R81, R57, R72, P2, P3 ;  /* 0x00000039512b7210 */ /* 0x000fc400017e6448 */
[----:B------:R-:W-:Y:S02]  /*25790*/  IADD3 R79, P0, P1, R68, R82, R79 ;  /* 0x00000052444f7210 */ /* 0x000fe4000791e04f */
[----:B------:R-:W-:Y:S02]  /*257a0*/  LOP3.LUT R57, R55, R76, R77, 0xe8, !PT ;  /* 0x0000004c37397212 */ /* 0x000fe400078ee84d */
[----:B------:R-:W-:Y:S02]  /*257b0*/  IADD3 R68, P2, P3, R3, UR6, R78 ;  /* 0x0000000603447c10 */ /* 0x000fe4000fb5e04e */
[----:B------:R-:W-:Y:S02]  /*257c0*/  SHF.L.W.U32.HI R81, R38, 0xd, R41 ;  /* 0x0000000d26517819 */ /* 0x000fe40000010e29 */
[--C-:B------:R-:W-:Y:S02]  /*257d0*/  SHF.L.W.U32.HI R14, R41, 0x3, R38.reuse ;  /* 0x00000003290e7819 */ /* 0x100fe40000010e26 */
[----:B------:R-:W-:-:S02]  /*257e0*/  SHF.R.U32.HI R73, RZ, 0x6, R38 ;  /* 0x00000006ff497819 */ /* 0x000fc40000011626 */
[----:B------:R-:W-:Y:S02]  /*257f0*/  IADD3.X R76, PT, PT, R58, R71, R57, P0, P1 ;  /* 0x000000473a4c7210 */ /* 0x000fe400007e2439 */
[C-C-:B------:R-:W-:Y:S02]  /*25800*/  SHF.L.W.U32.HI R24, R4.reuse, 0xd, R11.reuse ;  /* 0x0000000d04187819 */ /* 0x140fe40000010e0b */
[----:B------:R-:W-:Y:S02]  /*25810*/  SHF.L.W.U32.HI R31, R11, 0x3, R4 ;  /* 0x000000030b1f7819 */ /* 0x000fe40000010e04 */
[----:B------:R-:W-:Y:S02]  /*25820*/  SHF.R.U64 R72, R4, 0x6, R11 ;  /* 0x0000000604487819 */ /* 0x000fe4000000120b */
[----:B------:R-:W-:Y:S01]  /*25830*/  IADD3.X R58, PT, PT, R10, UR7, R43, P2, P3 ;  /* 0x000000070a3a7c10 */ /* 0x000fe200097e642b */
[----:B------:R-:W0:Y:S01]  /*25840*/  LDCU.128 UR4, c[0x3][0x59a0] ;  /* 0x00cb3400ff0477ac */ /* 0x000e220008000c00 */
[----:B------:R-:W-:-:S02]  /*25850*/  IADD3 R71, P0, PT, R68, R79, RZ ;  /* 0x0000004f44477210 */ /* 0x000fc40007f1e0ff */
[----:B------:R-:W-:Y:S02]  /*25860*/  LOP3.LUT R81, R73, R81, R14, 0x96, !PT ;  /* 0x0000005149517212 */ /* 0x000fe400078e960e */
[----:B------:R-:W-:Y:S01]  /*25870*/  LOP3.LUT R14, R72, R24, R31, 0x96, !PT ;  /* 0x00000018480e7212 */ /* 0x000fe200078e961f */
[----:B------:R-:W-:Y:S01]  /*25880*/  IMAD.X R72, R58, 0x1, R76, P0 ;  /* 0x000000013a487824 */ /* 0x000fe200000e064c */
[----:B------:R-:W-:Y:S02]  /*25890*/  SHF.L.W.U32.HI R78, R11, 0xd, R4 ;  /* 0x0000000d0b4e7819 */ /* 0x000fe40000010e04 */
[--C-:B------:R-:W-:Y:S02]  /*258a0*/  SHF.L.W.U32.HI R31, R4, 0x3, R11.reuse ;  /* 0x00000003041f7819 */ /* 0x100fe40000010e0b */
[----:B------:R-:W-:Y:S02]  /*258b0*/  SHF.R.U32.HI R86, RZ, 0x6, R11 ;  /* 0x00000006ff567819 */ /* 0x000fe4000001160b */
[----:B------:R-:W-:-:S02]  /*258c0*/  SHF.L.W.U32.HI R43, R79, 0x4, R76 ;  /* 0x000000044f2b7819 */ /* 0x000fc40000010e4c */
[C-C-:B------:R-:W-:Y:S02]  /*258d0*/  SHF.L.W.U32.HI R80, R76.reuse, 0x1e, R79.reuse ;  /* 0x0000001e4c507819 */ /* 0x140fe40000010e4f */
[C-C-:B------:R-:W-:Y:S02]  /*258e0*/  SHF.L.W.U32.HI R82, R76.reuse, 0x19, R79.reuse ;  /* 0x000000194c527819 */ /* 0x140fe40000010e4f */
[----:B------:R-:W-:Y:S02]  /*258f0*/  SHF.L.W.U32.HI R24, R76, 0x4, R79 ;  /* 0x000000044c187819 */ /* 0x000fe40000010e4f */
[C-C-:B------:R-:W-:Y:S02]  /*25900*/  SHF.L.W.U32.HI R57, R79.reuse, 0x1e, R76.reuse ;  /* 0x0000001e4f397819 */ /* 0x140fe40000010e4c */
[----:B------:R-:W-:Y:S02]  /*25910*/  SHF.L.W.U32.HI R73, R79, 0x19, R76 ;  /* 0x000000194f497819 */ /* 0x000fe40000010e4c */
[----:B------:R-:W-:-:S02]  /*25920*/  LOP3.LUT R78, R86, R78, R31, 0x96, !PT ;  /* 0x0000004e564e7212 */ /* 0x000fc400078e961f */
[C-C-:B------:R-:W-:Y:S02]  /*25930*/  SHF.L.W.U32.HI R83, R71.reuse, 0x12, R72.reuse ;  /* 0x0000001247537819 */ /* 0x140fe40000010e48 */
[----:B------:R-:W-:Y:S02]  /*25940*/  SHF.L.W.U32.HI R84, R71, 0xe, R72 ;  /* 0x0000000e47547819 */ /* 0x000fe40000010e48 */
[----:B------:R-:W-:Y:S02]  /*25950*/  SHF.L.W.U32.HI R85, R72, 0x17, R71 ;  /* 0x0000001748557819 */ /* 0x000fe40000010e47 */
        /* <DEDUP_REMOVED lines=10> */
[C-C-:B------:R-:W-:Y:S02]  /*25a00*/  SHF.L.W.U32.HI R31, R38.reuse, 0x1f, R41.reuse ;  /* 0x0000001f261f7819 */ /* 0x140fe40000010e29 */
[----:B------:R-:W-:Y:S02]  /*25a10*/  SHF.L.W.U32.HI R54, R38, 0x18, R41 ;  /* 0x0000001826367819 */ /* 0x000fe40000010e29 */
[----:B------:R-:W-:Y:S02]  /*25a20*/  SHF.R.U32.HI R66, RZ, 0x7, R38 ;  /* 0x00000007ff427819 */ /* 0x000fe40000011626 */
[----:B------:R-:W-:Y:S02]  /*25a30*/  LOP3.LUT R55, R77, R55, R76, 0xe8, !PT ;  /* 0x000000374d377212 */ /* 0x000fe400078ee84c */
[----:B------:R-:W-:-:S02]  /*25a40*/  IADD3 R64, P2, P3, R83, R57, R64 ;  /* 0x0000003953407210 */ /* 0x000fc40007b5e040 */
[----:B------:R-:W-:Y:S02]  /*25a50*/  LOP3.LUT R80, R75, R72, R62, 0xb8, !PT ;  /* 0x000000484b507212 */ /* 0x000fe400078eb83e */
        /* <DEDUP_REMOVED lines=13> */
[----:B------:R-:W-:Y:S02]  /*25b30*/  IADD3 R44, P0, PT, R44, R19, RZ ;  /* 0x000000132c2c7210 */ /* 0x000fe40007f1e0ff */
[----:B------:R-:W-:Y:S01]  /*25b40*/  LOP3.LUT R54, R65, R54, R57, 0x96, !PT ;  /* 0x0000003641367212 */ /* 0x000fe200078e9639 */
[----:B------:R-:W-:Y:S01]  /*25b50*/  IMAD.X R57, R55, 0x1, R66, P1 ;  /* 0x0000000137397824 */ /* 0x000fe200008e0642 */
[C-C-:B------:R-:W-:Y:S02]  /*25b60*/  SHF.L.W.U32.HI R43, R11.reuse, 0x1f, R4.reuse ;  /* 0x0000001f0b2b7819 */ /* 0x140fe40000010e04 */
[----:B------:R-:W-:-:S02]  /*25b70*/  SHF.L.W.U32.HI R80, R11, 0x18, R4 ;  /* 0x000000180b507819 */ /* 0x000fc40000010e04 */
[----:B------:R-:W-:Y:S01]  /*25b80*/  SHF.R.U32.HI R82, RZ, 0x7, R11 ;  /* 0x00000007ff527819 */ /* 0x000fe2000001160b */
[----:B------:R-:W-:Y:S01]  /*25b90*/  IMAD.X R19, R36, 0x1, R81, P0 ;  /* 0x0000000124137824 */ /* 0x000fe200000e0651 */
[----:B------:R-:W-:Y:S02]  /*25ba0*/  IADD3 R35, P1, PT, R35, R14, RZ ;  /* 0x0000000e23237210 */ /* 0x000fe40007f3e0ff */
[----:B------:R-:W-:Y:S02]  /*25bb0*/  LOP3.LUT R43, R82, R43, R80, 0x96, !PT ;  /* 0x0000002b522b7212 */ /* 0x000fe400078e9650 */
[----:B------:R-:W-:Y:S02]  /*25bc0*/  IADD3 R32, P0, P2, R44, R32, R7 ;  /* 0x000000202c207210 */ /* 0x000fe40007a1e007 */
[C-C-:B------:R-:W-:Y:S02]  /*25bd0*/  SHF.L.W.U32.HI R7, R60.reuse, 0x12, R57.reuse ;  /* 0x000000123c077819 */ /* 0x140fe40000010e39 */
[----:B------:R-:W-:-:S02]  /*25be0*/  SHF.L.W.U32.HI R80, R60, 0xe, R57 ;  /* 0x0000000e3c507819 */ /* 0x000fc40000010e39 */
[----:B------:R-:W-:Y:S01]  /*25bf0*/  SHF.L.W.U32.HI R65, R57, 0x17, R60 ;  /* 0x0000001739417819 */ /* 0x000fe20000010e3c */
[----:B------:R-:W-:Y:S01]  /*25c00*/  IMAD.X R14, R51, 0x1, R78, P1 ;  /* 0x00000001330e7824 */ /* 0x000fe200008e064e */
[----:B------:R-:W-:Y:S02]  /*25c10*/  IADD3 R56, P1, P3, R35, R56, R17 ;  /* 0x0000003823387210 */ /* 0x000fe40007b3e011 */
[----:B------:R-:W-:Y:S02]  /*25c20*/  IADD3.X R36, PT, PT, R19, R29, R12, P0, P2 ;  /* 0x0000001d13247210 */ /* 0x000fe400007e440c */
        /* <DEDUP_REMOVED lines=8> */
[----:B------:R-:W-:-:S02]  /*25cb0*/  IADD3.X R37, PT, PT, R14, R37, R18, P1, P3 ;  /* 0x000000250e257210 */ /* 0x000fc40000fe6412 */
        /* <DEDUP_REMOVED lines=8> */
[----:B------:R-:W-:Y:S02]  /*25d40*/  LOP3.LUT R74, R29, R17, R18, 0x96, !PT ;  /* 0x000000111d4a7212 */ /* 0x000fe400078e9612 */
[----:B------:R-:W-:Y:S02]  /*25d50*/  IADD3.X R18, PT, PT, R51, R70, R75, P2, P3 ;  /* 0x0000004633127210 */ /* 0x000fe400017e644b */
[----:B------:R-:W-:Y:S02]  /*25d60*/  SHF.L.W.U32.HI R7, R44, 0xd, R19 ;  /* 0x0000000d2c077819 */ /* 0x000fe40000010e13 */
[----:B------:R-:W-:-:S02]  /*25d70*/  SHF.L.W.U32.HI R12, R19, 0x3, R44 ;  /* 0x00000003130c7819 */ /* 0x000fc40000010e2c */
[----:B------:R-:W-:Y:S02]  /*25d80*/  SHF.R.U64 R80, R44, 0x6, R19 ;  /* 0x000000062c507819 */ /* 0x000fe40000001213 */
[----:B------:R-:W-:Y:S02]  /*25d90*/  IADD3 R78, P0, P1, R69, R81, R78 ;  /* 0x00000051454e7210 */ /* 0x000fe4000791e04e */
[----:B------:R-:W-:Y:S02]  /*25da0*/  LOP3.LUT R70, R76, R77, R66, 0xe8, !PT ;  /* 0x0000004d4c467212 */ /* 0x000fe400078ee842 */
[----:B------:R-:W-:Y:S02]  /*25db0*/  IADD3 R65, P2, P3, R4, UR6, R65 ;  /* 0x0000000604417c10 */ /* 0x000fe4000fb5e041 */
[----:B------:R-:W-:Y:S02]  /*25dc0*/  LOP3.LUT R7, R80, R7, R12, 0x96, !PT ;  /* 0x0000000750077212 */ /* 0x000fe400078e960c */
[----:B------:R-:W-:-:S02]  /*25dd0*/  IADD3.X R75, PT, PT, R61, R74, R70, P0, P1 ;  /* 0x0000004a3d4b7210 */ /* 0x000fc400007e2446 */
[----:B------:R-:W-:Y:S02]  /*25de0*/  SHF.L.W.U32.HI R12, R19, 0xd, R44 ;  /* 0x0000000d130c7819 */ /* 0x000fe40000010e2c */
[--C-:B------:R-:W-:Y:S02]  /*25df0*/  SHF.L.W.U32.HI R17, R44, 0x3, R19.reuse ;  /* 0x000000032c117819 */ /* 0x100fe40000010e13 */
[----:B------:R-:W-:Y:S02]  /*25e00*/  SHF.R.U32.HI R69, RZ, 0x6, R19 ;  /* 0x00000006ff457819 */ /* 0x000fe40000011613 */
[----:B------:R-:W-:Y:S01]  /*25e10*/  IADD3.X R61, PT, PT, R11, UR7, R18, P2, P3 ;  /* 0x000000070b3d7c10 */ /* 0x000fe200097e6412 */
[----:B------:R-:W0:Y:S01]  /*25e20*/  LDCU.128 UR4, c[0x3][0x59b0] ;  /* 0x00cb3600ff0477ac */ /* 0x000e220008000c00 */
[----:B------:R-:W-:Y:S02]  /*25e30*/  IADD3 R70, P0, PT, R65, R78, RZ ;  /* 0x0000004e41467210 */ /* 0x000fe40007f1e0ff */
[----:B------:R-:W-:-:S02]  /*25e40*/  SHF.L.W.U32.HI R80, R35, 0xd, R14 ;  /* 0x0000000d23507819 */ /* 0x000fc40000010e0e */
[C---:B------:R-:W-:Y:S02]  /*25e50*/  SHF.L.W.U32.HI R29, R14.reuse, 0x3, R35 ;  /* 0x000000030e1d7819 */ /* 0x040fe40000010e23 */
[--C-:B------:R-:W-:Y:S02]  /*25e60*/  SHF.R.U64 R51, R35, 0x6, R14.reuse ;  /* 0x0000000623337819 */ /* 0x100fe4000000120e */
[----:B------:R-:W-:Y:S01]  /*25e70*/  LOP3.LUT R77, R69, R12, R17, 0x96, !PT ;  /* 0x0000000c454d7212 */ /* 0x000fe200078e9611 */
[----:B------:R-:W-:Y:S01]  /*25e80*/  IMAD.X R69, R61, 0x1, R75, P0 ;  /* 0x000000013d457824 */ /* 0x000fe200000e064b */
        /* <DEDUP_REMOVED lines=33> */
[----:B------:R-:W-:Y:S02]  /*260a0*/  SHF.L.W.U32.HI R17, R19, 0x18, R44 ;  /* 0x0000001813117819 */ /* 0x000fe40000010e2c */
        /* <DEDUP_REMOVED lines=9> */
[----:B------:R-:W-:Y:S02]  /*26140*/  IADD3 R48, P0, PT, R48, R7, RZ ;  /* 0x0000000730307210 */ /* 0x000fe40007f1e0ff */
[----:B------:R-:W-:Y:S01]  /*26150*/  LOP3.LUT R17, R82, R17, R62, 0x96, !PT ;  /* 0x0000001152117212 */ /* 0x000fe200078e963e */
[----:B------:R-:W-:Y:S01]  /*26160*/  IMAD.X R62, R51, 0x1, R67, P1 ;  /* 0x00000001333e7824 */ /* 0x000fe200008e0643 */
[----:B------:R-:W-:Y:S01]  /*26170*/  IADD3 R45, P1, PT, R45, R80, RZ ;  /* 0x000000502d2d7210 */ /* 0x000fe20007f3e0ff */
[----:B------:R-:W-:Y:S01]  /*26180*/  IMAD.X R7, R40, 0x1, R77, P0 ;  /* 0x0000000128077824 */ /* 0x000fe200000e064d */
[----:B------:R-:W-:-:S02]  /*26190*/  SHF.L.W.U32.HI R18, R14, 0x1f, R35 ;  /* 0x0000001f0e127819 */ /* 0x000fc40000010e23 */
[----:B------:R-:W-:Y:S02]  /*261a0*/  SHF.L.W.U32.HI R79, R14, 0x18, R35 ;  /* 0x000000180e4f7819 */ /* 0x000fe40000010e23 */
[----:B------:R-:W-:Y:S02]  /*261b0*/  SHF.R.U32.HI R83, RZ, 0x7, R14 ;  /* 0x00000007ff537819 */ /* 0x000fe4000001160e */
        /* <DEDUP_REMOVED lines=16> */
[----:B------:R-:W-:Y:S02]  /*262c0*/  IADD3.X R25, PT, PT, R52, R25, R16, P1, P3 ;  /* 0x0000001934197210 */ /* 0x000fe40000fe6410 */
[----:B------:R-:W-:-:S02]  /*262d0*/  LOP3.LUT R82, R13, R6, R9, 0x96, !PT ;  /* 0x000000060d527212 */ /* 0x000fc400078e9609 */
[----:B------:R-:W-:Y:S02]  /*262e0*/  LOP3.LUT R81, R76, R40, R77, 0x96, !PT ;  /* 0x000000284c517212 */ /* 0x000fe400078e964d */
[----:B------:R-:W-:Y:S02]  /*262f0*/  IADD3 R76, P2, P3, R79, R80, R71 ;  /* 0x000000504f4c7210 */ /* 0x000fe40007b5e047 */
[----:B------:R-:W-:Y:S02]  /*26300*/  SHF.L.W.U32.HI R13, R67, 0x4, R74 ;  /* 0x00000004430d7819 */ /* 0x000fe40000010e4a */
[C-C-:B------:R-:W-:Y:S02]  /*26310*/  SHF.L.W.U32.HI R16, R74.reuse, 0x1e, R67.reuse ;  /* 0x0000001e4a107819 */ /* 0x140fe40000010e43 */
[----:B------:R-:W-:Y:S02]  /*26320*/  SHF.L.W.U32.HI R40, R74, 0x19, R67 ;  /* 0x000000194a287819 */ /* 0x000fe40000010e43 */
[----:B------:R-:W-:-:S02]  /*26330*/  LOP3.LUT R71, R57, R62, R69, 0xb8, !PT ;  /* 0x0000003e39477212 */ /* 0x000fc400078eb845 */
[----:B------:R-:W-:Y:S02]  /*26340*/  LOP3.LUT R77, R78, R73, R74, 0xe8, !PT ;  /* 0x000000494e4d7212 */ /* 0x000fe400078ee84a */
[----:B------:R-:W-:Y:S02]  /*26350*/  LOP3.LUT R40, R40, R13, R16, 0x96, !PT ;  /* 0x0000000d28287212 */ /* 0x000fe400078e9610 */
[----:B------:R-:W-:Y:S02]  /*26360*/  IADD3.X R13, PT, PT, R81, R71, R72, P2, P3 ;  /* 0x00000047510d7210 */ /* 0x000fe400017e6448 */
[C-C-:B------:R-:W-:Y:S02]  /*26370*/  SHF.L.W.U32.HI R6, R48.reuse, 0xd, R7.reuse ;  /* 0x0000000d30067819 */ /* 0x140fe40000010e07 */
[----:B------:R-:W-:Y:S02]  /*26380*/  SHF.L.W.U32.HI R9, R7, 0x3, R48 ;  /* 0x0000000307097819 */ /* 0x000fe40000010e30 */
[----:B------:R-:W-:-:S02]  /*26390*/  SHF.R.U64 R79, R48, 0x6, R7 ;  /* 0x00000006304f7819 */ /* 0x000fc40000001207 */
[----:B------:R-:W-:Y:S02]  /*263a0*/  IADD3 R77, P0, P1, R68, R82, R77 ;  /* 0x00000052444d7210 */ /* 0x000fe4000791e04d */
[----:B------:R-:W-:Y:S02]  /*263b0*/  LOP3.LUT R71, R75, R66, R67, 0xe8, !PT ;  /* 0x000000424b477212 */ /* 0x000fe400078ee843 */
[----:B------:R-:W-:Y:S02]  /*263c0*/  IADD3 R66, P2, P3, R35, UR6, R76 ;  /* 0x0000000623427c10 */ /* 0x000fe4000fb5e04c */
[----:B------:R-:W-:Y:S02]  /*263d0*/  LOP3.LUT R6, R79, R6, R9, 0x96, !PT ;  /* 0x000000064f067212 */ /* 0x000fe400078e9609 */
[----:B------:R-:W-:Y:S02]  /*263e0*/  IADD3.X R76, PT, PT, R58, R40, R71, P0, P1 ;  /* 0x000000283a4c7210 */ /* 0x000fe400007e2447 */
[----:B------:R-:W-:-:S02]  /*263f0*/  SHF.L.W.U32.HI R79, R45, 0xd, R52 ;  /* 0x0000000d2d4f7819 */ /* 0x000fc40000010e34 */
[----:B------:R-:W-:Y:S02]  /*26400*/  SHF.L.W.U32.HI R16, R52, 0x3, R45 ;  /* 0x0000000334107819 */ /* 0x000fe40000010e2d */
[----:B------:R-:W-:Y:S02]  /*26410*/  SHF.R.U64 R68, R45, 0x6, R52 ;  /* 0x000000062d447819 */ /* 0x000fe40000001234 */
[----:B------:R-:W-:Y:S01]  /*26420*/  IADD3.X R58, PT, PT, R14, UR7, R13, P2, P3 ;  /* 0x000000070e3a7c10 */ /* 0x000fe200097e640d */
[----:B------:R-:W0:Y:S01]  /*26430*/  LDCU.128 UR4, c[0x3][0x59c0] ;  /* 0x00cb3800ff0477ac */ /* 0x000e220008000c00 */
[----:B------:R-:W-:Y:S02]  /*26440*/  IADD3 R71, P0, PT, R66, R77, RZ ;  /* 0x0000004d42477210 */ /* 0x000fe40007f1e0ff */
[----:B------:R-:W-:Y:S02]  /*26450*/  SHF.L.W.U32.HI R80, R7, 0xd, R48 ;  /* 0x0000000d07507819 */ /* 0x000fe40000010e30 */
[----:B------:R-:W-:-:S02]  /*26460*/  SHF.L.W.U32.HI R9, R48, 0x3, R7 ;  /* 0x0000000330097819 */ /* 0x000fc40000010e07 */
[----:B------:R-:W-:Y:S02]  /*26470*/  SHF.R.U32.HI R72, RZ, 0x6, R7 ;  /* 0x00000006ff487819 */ /* 0x000fe40000011607 */
        /* <DEDUP_REMOVED lines=29> */
[----:B------:R-:W-:-:S02]  /*26650*/  IADD3.X R72, PT, PT, R55, R87, R72, P0, P1 ;  /* 0x0000005737487210 */ /* 0x000fc400007e2448 */
[----:B------:R-:W-:Y:S02]  /*26660*/  IADD3.X R60, PT, PT, R64, R60, R57, P2, P3 ;  /* 0x0000003c403c7210 */ /* 0x000fe400017e6439 */
[C-C-:B------:R-:W-:Y:S02]  /*26670*/  SHF.L.W.U32.HI R9, R7.reuse, 0x1f, R48.reuse ;  /* 0x0000001f07097819 */ /* 0x140fe40000010e30 */
[----:B------:R-:W-:Y:S02]  /*26680*/  SHF.L.W.U32.HI R40, R7, 0x18, R48 ;  /* 0x0000001807287819 */ /* 0x000fe40000010e30 */
[----:B------:R-:W-:Y:S02]  /*26690*/  SHF.R.U32.HI R83, RZ, 0x7, R7 ;  /* 0x00000007ff537819 */ /* 0x000fe40000011607 */
[----:B0-----:R-:W-:Y:S02]  /*266a0*/  IADD3 R64, P0, P1, R48, UR4, R81 ;  /* 0x0000000430407c10 */ /* 0x001fe4000f91e051 */
[----:B------:R-:W-:-:S02]  /*266b0*/  LOP3.LUT R9, R83, R9, R40, 0x96, !PT ;  /* 0x0000000953097212 */ /* 0x000fc400078e9628 */
[----:B------:R-:W-:Y:S02]  /*266c0*/  IADD3.X R55, PT, PT, R7, UR5, R60, P0, P1 ;  /* 0x0000000507377c10 */ /* 0x000fe400087e243c */
[C-C-:B------:R-:W-:Y:S02]  /*266d0*/  SHF.L.W.U32.HI R16, R48.reuse, 0x1f, R7.reuse ;  /* 0x0000001f30107819 */ /* 0x140fe40000010e07 */
[C-C-:B------:R-:W-:Y:S02]  /*266e0*/  SHF.L.W.U32.HI R13, R48.reuse, 0x18, R7.reuse ;  /* 0x00000018300d7819 */ /* 0x140fe40000010e07 */
[----:B------:R-:W-:Y:S02]  /*266f0*/  SHF.R.U64 R78, R48, 0x7, R7 ;  /* 0x00000007304e7819 */ /* 0x000fe40000001207 */
[C-C-:B------:R-:W-:Y:S02]  /*26700*/  SHF.L.W.U32.HI R40, R52.reuse, 0x1f, R45.reuse ;  /* 0x0000001f34287819 */ /* 0x140fe40000010e2d */
[----:B------:R-:W-:-:S02]  /*26710*/  SHF.L.W.U32.HI R57, R52, 0x18, R45 ;  /* 0x0000001834397819 */ /* 0x000fc40000010e2d */
[----:B------:R-:W-:Y:S02]  /*26720*/  SHF.R.U32.HI R81, RZ, 0x7, R52 ;  /* 0x00000007ff517819 */ /* 0x000fe40000011634 */
[----:B------:R-:W-:Y:S02]  /*26730*/  IADD3 R60, P1, PT, R64, R73, RZ ;  /* 0x00000049403c7210 */ /* 0x000fe40007f3e0ff */
[----:B------:R-:W-:Y:S02]  /*26740*/  IADD3 R47, P0, PT, R47, R6, RZ ;  /* 0x000000062f2f7210 */ /* 0x000fe40007f1e0ff */
[----:B------:R-:W-:Y:S02]  /*26750*/  LOP3.LUT R16, R78, R16, R13, 0x96, !PT ;  /* 0x000000104e107212 */ /* 0x000fe400078e960d */
[----:B------:R-:W-:Y:S01]  /*26760*/  LOP3.LUT R40, R81, R40, R57, 0x96, !PT ;  /* 0x0000002851287212 */ /* 0x000fe200078e9639 */
[----:B------:R-:W-:Y:S01]  /*26770*/  IMAD.X R57, R55, 0x1, R72, P1 ;  /* 0x0000000137397824 */ /* 0x000fe200008e0648 */
[----:B------:R-:W-:-:S02]  /*26780*/  SHF.L.W.U32.HI R13, R45, 0x1f, R52 ;  /* 0x0000001f2d0d7819 */ /* 0x000fc40000010e34 */
[C-C-:B------:R-:W-:Y:S02]  /*26790*/  SHF.L.W.U32.HI R78, R45.reuse, 0x18, R52.reuse ;  /* 0x000000182d4e7819 */ /* 0x140fe40000010e34 */
[----:B------:R-:W-:Y:S01]  /*267a0*/  SHF.R.U64 R75, R45, 0x7, R52 ;  /* 0x000000072d4b7819 */ /* 0x000fe20000001234 */
[----:B------:R-:W-:Y:S01]  /*267b0*/  IMAD.X R6, R27, 0x1, R80, P0 ;  /* 0x000000011b067824 */ /* 0x000fe200000e0650 */
[----:B------:R-:W-:Y:S02]  /*267c0*/  IADD3 R42, P1, PT, R42, R79, RZ ;  /* 0x0000004f2a2a7210 */ /* 0x000fe40007f3e0ff */
[----:B------:R-:W-:Y:S02]  /*267d0*/  LOP3.LUT R13, R75, R13, R78, 0x96, !PT ;  /* 0x0000000d4b0d7212 */ /* 0x000fe400078e964e */
[----:B------:R-:W-:Y:S02]  /*267e0*/  IADD3 R26, P0, P2, R47, R26, R5 ;  /* 0x0000001a2f1a7210 */ /* 0x000fe40007a1e005 */
[----:B------:R-:W-:-:S02]  /*267f0*/  SHF.L.W.U32.HI R5, R60, 0x12, R57 ;  /* 0x000000123c057819 */ /* 0x000fc40000010e39 */
[----:B------:R-:W-:Y:S02]  /*26800*/  SHF.L.W.U32.HI R78, R60, 0xe, R57 ;  /* 0x0000000e3c4e7819 */ /* 0x000fe40000010e39 */
[----:B------:R-:W-:Y:S01]  /*26810*/  SHF.L.W.U32.HI R27, R57, 0x17, R60 ;  /* 0x00000017391b7819 */ /* 0x000fe20000010e3c */
[----:B------:R-:W-:Y:S01]  /*26820*/  IMAD.X R53, R53, 0x1, R82, P1 ;  /* 0x0000000135357824 */ /* 0x000fe200008e0652 */
[----:B------:R-:W-:Y:S02]  /*26830*/  IADD3 R50, P1, P3, R42, R50, R49 ;  /* 0x000000322a327210 */ /* 0x000fe40007b3e031 */
[----:B------:R-:W-:Y:S02]  /*26840*/  LOP3.LUT R80, R27, R5, R78, 0x96, !PT ;  /* 0x000000051b507212 */ /* 0x000fe400078e964e */
[----:B------:R-:W-:Y:S02]  /*26850*/  IADD3.X R15, PT, PT, R6, R15, R8, P0, P2 ;  /* 0x0000000f060f7210 */ /* 0x000fe400007e4408 */
[----:B------:R-:W-:-:S02]  /*26860*/  SHF.L.W.U32.HI R49, R57, 0x12, R60 ;  /* 0x0000001239317819 */ /* 0x000fc40000010e3c */
[----:B------:R-:W-:Y:S02]  /*26870*/  SHF.L.W.U32.HI R78, R57, 0xe, R60 ;  /* 0x0000000e394e7819 */ /* 0x000fe40000010e3c */
[----:B------:R-:W-:Y:S02]  /*26880*/  SHF.L.W.U32.HI R75, R60, 0x17, R57 ;  /* 0x000000173c4b7819 */ /* 0x000fe40000010e39 */
[----:B------:R-:W-:Y:S02]  /*26890*/  SHF.L.W.U32.HI R5, R73, 0x4, R72 ;  /* 0x0000000449057819 */ /* 0x000fe40000010e48 */
[C-C-:B------:R-:W-:Y:S02]  /*268a0*/  SHF.L.W.U32.HI R8, R72.reuse, 0x1e, R73.reuse ;  /* 0x0000001e48087819 */ /* 0x140fe40000010e49 */
[----:B------:R-:W-:Y:S02]  /*268b0*/  SHF.L.W.U32.HI R27, R72, 0x19, R73 ;  /* 0x00000019481b7819 */ /* 0x000fe40000010e49 */
[----:B------:R-:W-:-:S02]  /*268c0*/  LOP3.LUT R79, R59, R60, R71, 0xb8, !PT ;  /* 0x0000003c3b4f7212 */ /* 0x000fc400078eb847 */
[----:B------:R-:W-:Y:S02]  /*268d0*/  IADD3.X R23, PT, PT, R53, R23, R34, P1, P3 ;  /* 0x0000001735177210 */ /* 0x000fe40000fe6422 */
        /* <DEDUP_REMOVED lines=8> */
[----:B------:R-:W-:Y:S02]  /*26960*/  SHF.L.W.U32.HI R8, R72, 0x4, R73 ;  /* 0x0000000448087819 */ /* 0x000fe40000010e49 */
[C-C-:B------:R-:W-:Y:S02]  /*26970*/  SHF.L.W.U32.HI R27, R73.reuse, 0x1e, R72.reuse ;  /* 0x0000001e491b7819 */ /* 0x140fe40000010e48 */
[----:B------:R-:W-:-:S02]  /*26980*/  SHF.L.W.U32.HI R34, R73, 0x19, R72 ;  /* 0x0000001949227819 */ /* 0x000fc40000010e48 */
[----:B------:R-:W-:Y:S02]  /*26990*/  LOP3.LUT R80, R75, R80, R5, 0x96, !PT ;  /* 0x000000504b507212 */ /* 0x000fe400078e9605 */
[----:B------:R-:W-:Y:S02]  /*269a0*/  IADD3.X R69, PT, PT, R49, R74, R69, P2, P3 ;  /* 0x0000004a31457210 */ /* 0x000fe400017e6445 */
[----:B------:R-:W-:Y:S02]  /*269b0*/  LOP3.LUT R75, R34, R8, R27, 0x96, !PT ;  /* 0x00000008224b7212 */ /* 0x000fe400078e961b */
[----:B------:R-:W-:Y:S02]  /*269c0*/  IADD3 R78, P0, P1, R65, R81, R78 ;  /* 0x00000051414e7210 */ /* 0x000fe4000791e04e */
[----:B------:R-:W-:Y:S02]  /*269d0*/  LOP3.LUT R74, R76, R67, R72, 0xe8, !PT ;  /* 0x000000434c4a7212 */ /* 0x000fe400078ee848 */
[----:B------:R-:W-:-:S02]  /*269e0*/  IADD3 R65, P2, P3, R45, UR6, R70 ;  /* 0x000000062d417c10 */ /* 0x000fc4000fb5e046 */
        /* <DEDUP_REMOVED lines=8> */
[C-C-:B------:R-:W-:Y:S02]  /*26a70*/  SHF.L.W.U32.HI R79, R42.reuse, 0xd, R53.reuse ;  /* 0x0000000d2a4f7819 */ /* 0x140fe40000010e35 */
[----:B------:R-:W-:Y:S02]  /*26a80*/  SHF.L.W.U32.HI R34, R53, 0x3, R42 ;  /* 0x0000000335227819 */ /* 0x000fe40000010e2a */
[----:B------:R-:W-:Y:S02]  /*26a90*/  SHF.R.U64 R5, R42, 0x6, R53 ;  /* 0x000000062a057819 */ /* 0x000fe40000001235 */
        /* <DEDUP_REMOVED lines=28> */
[----:B------:R-:W-:Y:S02]  /*26c60*/  IADD3.X R69, PT, PT, R51, R69, R76, P0, P1 ;  /* 0x0000004533457210 */ /* 0x000fe400007e244c */
[----:B------:R-:W-:Y:S02]  /*26c70*/  IADD3.X R51, PT, PT, R63, R59, R62, P2, P3 ;  /* 0x0000003b3f337210 */ /* 0x000fe400017e643e */
[C-C-:B------:R-:W-:Y:S02]  /*26c80*/  SHF.L.W.U32.HI R8, R47.reuse, 0x1f, R6.reuse ;  /* 0x0000001f2f087819 */ /* 0x140fe40000010e06 */
[C-C-:B------:R-:W-:Y:S02]  /*26c90*/  SHF.L.W.U32.HI R49, R47.reuse, 0x18, R6.reuse ;  /* 0x000000182f317819 */ /* 0x140fe40000010e06 */
[----:B------:R-:W-:-:S02]  /*26ca0*/  SHF.R.U64 R77, R47, 0x7, R6 ;  /* 0x000000072f4d7819 */ /* 0x000fc40000001206 */
[C-C-:B------:R-:W-:Y:S02]  /*26cb0*/  SHF.L.W.U32.HI R5, R6.reuse, 0x1f, R47.reuse ;  /* 0x0000001f06057819 */ /* 0x140fe40000010e2f */
[----:B------:R-:W-:Y:S02]  /*26cc0*/  SHF.L.W.U32.HI R34, R6, 0x18, R47 ;  /* 0x0000001806227819 */ /* 0x000fe40000010e2f */
[----:B------:R-:W-:Y:S02]  /*26cd0*/  SHF.R.U32.HI R81, RZ, 0x7, R6 ;  /* 0x00000007ff517819 */ /* 0x000fe40000011606 */
[----:B0-----:R-:W-:Y:S02]  /*26ce0*/  IADD3 R63, P0, P1, R47, UR4, R82 ;  /* 0x000000042f3f7c10 */ /* 0x001fe4000f91e052 */
[----:B------:R-:W-:Y:S02]  /*26cf0*/  LOP3.LUT R8, R77, R8, R49, 0x96, !PT ;  /* 0x000000084d087212 */ /* 0x000fe400078e9631 */
[----:B------:R-:W-:-:S02]  /*26d00*/  LOP3.LUT R5, R81, R5, R34, 0x96, !PT ;  /* 0x0000000551057212 */ /* 0x000fc400078e9622 */
[----:B------:R-:W-:Y:S02]  /*26d10*/  IADD3.X R51, PT, PT, R6, UR5, R51, P0, P1 ;  /* 0x0000000506337c10 */ /* 0x000fe400087e2433 */
[C-C-:B------:R-:W-:Y:S02]  /*26d20*/  SHF.L.W.U32.HI R34, R42.reuse, 0x1f, R53.reuse ;  /* 0x0000001f2a227819 */ /* 0x140fe40000010e35 */
[C-C-:B------:R-:W-:Y:S02]  /*26d30*/  SHF.L.W.U32.HI R77, R42.reuse, 0x18, R53.reuse ;  /* 0x000000182a4d7819 */ /* 0x140fe40000010e35 */
[----:B------:R-:W-:Y:S02]  /*26d40*/  SHF.R.U64 R62, R42, 0x7, R53 ;  /* 0x000000072a3e7819 */ /* 0x000fe40000001235 */
[----:B------:R-:W-:Y:S02]  /*26d50*/  IADD3 R59, P1, PT, R63, R74, RZ ;  /* 0x0000004a3f3b7210 */ /* 0x000fe40007f3e0ff */
[----:B------:R-:W-:-:S02]  /*26d60*/  LOP3.LUT R34, R62, R34, R77, 0x96, !PT ;  /* 0x000000223e227212 */ /* 0x000fc400078e964d */
[--C-:B------:R-:W-:Y:S01]  /*26d70*/  SHF.L.W.U32.HI R49, R53, 0x1f, R42.reuse ;  /* 0x0000001f35317819 */ /* 0x100fe20000010e2a */
[----:B------:R-:W-:Y:S01]  /*26d80*/  IMAD.X R62, R51, 0x1, R69, P1 ;  /* 0x00000001333e7824 */ /* 0x000fe200008e0645 */
[----:B------:R-:W-:Y:S02]  /*26d90*/  SHF.L.W.U32.HI R76, R53, 0x18, R42 ;  /* 0x00000018354c7819 */ /* 0x000fe40000010e2a */
[----:B------:R-:W-:Y:S02]  /*26da0*/  SHF.R.U32.HI R81, RZ, 0x7, R53 ;  /* 0x00000007ff517819 */ /* 0x000fe40000011635 */
[----:B------:R-:W-:Y:S02]  /*26db0*/  IADD3 R39, P0, PT, R39, R80, RZ ;  /* 0x0000005027277210 */ /* 0x000fe40007f1e0ff */
[----:B------:R-:W-:Y:S02]  /*26dc0*/  IADD3 R32, P1, PT, R32, R79, RZ ;  /* 0x0000004f20207210 */ /* 0x000fe40007f3e0ff */
[----:B------:R-:W-:Y:S01]  /*26dd0*/  LOP3.LUT R49, R81, R49, R76, 0x96, !PT ;  /* 0x0000003151317212 */ /* 0x000fe200078e964c */
[----:B------:R-:W-:Y:S01]  /*26de0*/  IMAD.X R30, R30, 0x1, R27, P0 ;  /* 0x000000011e1e7824 */ /* 0x000fe200000e061b */
[----:B------:R-:W-:-:S02]  /*26df0*/  SHF.L.W.U32.HI R76, R59, 0x12, R62 ;  /* 0x000000123b4c7819 */ /* 0x000fc40000010e3e */
[----:B------:R-:W-:Y:S02]  /*26e00*/  SHF.L.W.U32.HI R77, R59, 0xe, R62 ;  /* 0x0000000e3b4d7819 */ /* 0x000fe40000010e3e */
[----:B------:R-:W-:Y:S01]  /*26e10*/  SHF.L.W.U32.HI R79, R62, 0x17, R59 ;  /* 0x000000173e4f7819 */ /* 0x000fe20000010e3b */
[----:B------:R-:W-:Y:S01]  /*26e20*/  IMAD.X R27, R36, 0x1, R87, P1 ;  /* 0x00000001241b7824 */ /* 0x000fe200008e0657 */
[----:B------:R-:W-:Y:S02]  /*26e30*/  IADD3 R24, P0, P1, R39, R24, R3 ;  /* 0x0000001827187210 */ /* 0x000fe4000791e003 */
[----:B------:R-:W-:Y:S02]  /*26e40*/  IADD3 R54, P2, P3, R32, R54, R41 ;  /* 0x0000003620367210 */ /* 0x000fe40007b5e029 */
        /* <DEDUP_REMOVED lines=19> */
[----:B------:R-:W-:-:S02]  /*26f80*/  SHF.L.W.U32.HI R3, R39, 0xd, R30 ;  /* 0x0000000d27037819 */ /* 0x000fc40000010e1e */
[----:B------:R-:W-:Y:S02]  /*26f90*/  SHF.L.W.U32.HI R10, R30, 0x3, R39 ;  /* 0x000000031e0a7819 */ /* 0x000fe40000010e27 */
[----:B------:R-:W-:Y:S02]  /*26fa0*/  SHF.R.U64 R76, R39, 0x6, R30 ;  /* 0x00000006274c7819 */ /* 0x000fe4000000121e */
[----:B------:R-:W-:Y:S02]  /*26fb0*/  IADD3.X R43, PT, PT, R27, R43, R38, P2, P3 ;  /* 0x0000002b1b2b7210 */ /* 0x000fe400017e6426 */
[----:B------:R-:W-:Y:S02]  /*26fc0*/  IADD3 R77, P0, P1, R66, R82, R77 ;  /* 0x00000052424d7210 */ /* 0x000fe4000791e04d */
[----:B------:R-:W-:Y:S02]  /*26fd0*/  LOP3.LUT R73, R75, R72, R69, 0xe8, !PT ;  /* 0x000000484b497212 */ /* 0x000fe400078ee845 */
[----:B------:R-:W-:-:S02]  /*26fe0*/  IADD3 R66, P2, P3, R42, UR6, R71 ;  /* 0x000000062a427c10 */ /* 0x000fc4000fb5e047 */
[----:B------:R-:W-:Y:S02]  /*26ff0*/  LOP3.LUT R3, R76, R3, R10, 0x96, !PT ;  /* 0x000000034c037212 */ /* 0x000fe400078e960a */
[----:B------:R-:W-:Y:S02]  /*27000*/  IADD3.X R76, PT, PT, R58, R36, R73, P0, P1 ;  /* 0x000000243a4c7210 */ /* 0x000fe400007e2449 */
[----:B------:R-:W-:Y:S01]  /*27010*/  IADD3.X R58, PT, PT, R53, UR7, R68, P2, P3 ;  /* 0x00000007353a7c10 */ /* 0x000fe200097e6444 */
[----:B------:R-:W0:Y:S01]  /*27020*/  LDCU.128 UR4, c[0x3][0x59e0] ;  /* 0x00cb3c00ff0477ac */ /* 0x000e220008000c00 */
[----:B------:R-:W-:Y:S02]  /*27030*/  IADD3 R71, P0, PT, R66, R77, RZ ;  /* 0x0000004d42477210 */ /* 0x000fe40007f1e0ff */
[----:B------:R-:W-:Y:S02]  /*27040*/  SHF.L.W.U32.HI R38, R30, 0xd, R39 ;  /* 0x0000000d1e267819 */ /* 0x000fe40000010e27 */
[----:B------:R-:W-:-:S02]  /*27050*/  SHF.L.W.U32.HI R41, R39, 0x3, R30 ;  /* 0x0000000327297819 */ /* 0x000fc40000010e1e */
[----:B------:R-:W-:Y:S01]  /*27060*/  SHF.R.U32.HI R79, RZ, 0x6, R30 ;  /* 0x00000006ff4f7819 */ /* 0x000fe2000001161e */
[----:B------:R-:W-:Y:S01]  /*27070*/  IMAD.X R68, R58, 0x1, R76, P0 ;  /* 0x000000013a447824 */ /* 0x000fe200000e064c */
[C---:B------:R-:W-:Y:S02]  /*27080*/  SHF.L.W.U32.HI R80, R32.reuse, 0xd, R27 ;  /* 0x0000000d20507819 */ /* 0x040fe40000010e1b */
[----:B------:R-:W-:Y:S02]  /*27090*/  LOP3.LUT R38, R79, R38, R41, 0x96, !PT ;  /* 0x000000264f267212 */ /* 0x000fe400078e9629 */
[----:B------:R-:W-:Y:S02]  /*270a0*/  SHF.L.W.U32.HI R41, R27, 0x3, R32 ;  /* 0x000000031b297819 */ /* 0x000fe40000010e20 */
[----:B------:R-:W-:Y:S02]  /*270b0*/  SHF.R.U64 R85, R32, 0x6, R27 ;  /* 0x0000000620557819 */ /* 0x000fe4000000121b */
[----:B------:R-:W-:-:S02]  /*270c0*/  SHF.L.W.U32.HI R10, R76, 0x4, R77 ;  /* 0x000000044c0a7819 */ /* 0x000fc40000010e4d */
[C-C-:B------:R-:W-:Y:S02]  /*270d0*/  SHF.L.W.U32.HI R73, R77.reuse, 0x1e, R76.reuse ;  /* 0x0000001e4d497819 */ /* 0x140fe40000010e4c */
[C-C-:B------:R-:W-:Y:S02]  /*270e0*/  SHF.L.W.U32.HI R72, R77.reuse, 0x19, R76.reuse ;  /* 0x000000194d487819 */ /* 0x140fe40000010e4c */
        /* <DEDUP_REMOVED lines=15> */
[----:B------:R-:W-:-:S02]  /*271e0*/  IADD3 R73, P0, P1, R64, R81, R73 ;  /* 0x0000005140497210 */ /* 0x000fc4000791e049 */
[----:B------:R-:W-:Y:S02]  /*271f0*/  IADD3 R64, P2, P3, R82, R79, R60 ;  /* 0x0000004f52407210 */ /* 0x000fe40007b5e03c */
[----:B------:R-:W-:Y:S02]  /*27200*/  LOP3.LUT R72, R69, R75, R76, 0xe8, !PT ;  /* 0x0000004b45487212 */ /* 0x000fe400078ee84c */
[----:B------:R-:W-:Y:S02]  /*27210*/  LOP3.LUT R78, R36, R10, R41, 0x96, !PT ;  /* 0x0000000a244e7212 */ /* 0x000fe400078e9629 */
[----:B------:R-:W-:Y:S02]  /*27220*/  LOP3.LUT R60, R67, R68, R62, 0xb8, !PT ;  /* 0x00000044433c7212 */ /* 0x000fe400078eb83e */
[----:B------:R-:W-:Y:S02]  /*27230*/  SHF.L.W.U32.HI R10, R27, 0xd, R32 ;  /* 0x0000000d1b0a7819 */ /* 0x000fe40000010e20 */
[----:B------:R-:W-:-:S02]  /*27240*/  SHF.L.W.U32.HI R41, R32, 0x3, R27 ;  /* 0x0000000320297819 */ /* 0x000fc40000010e1b */
[----:B------:R-:W-:Y:S02]  /*27250*/  SHF.R.U32.HI R87, RZ, 0x6, R27 ;  /* 0x00000006ff577819 */ /* 0x000fe4000001161b */
[----:B------:R-:W-:Y:S02]  /*27260*/  IADD3.X R72, PT, PT, R55, R85, R72, P0, P1 ;  /* 0x0000005537487210 */ /* 0x000fe400007e2448 */
[C-C-:B------:R-:W-:Y:S02]  /*27270*/  SHF.L.W.U32.HI R36, R39.reuse, 0x1f, R30.reuse ;  /* 0x0000001f27247819 */ /* 0x140fe40000010e1e */
[C-C-:B------:R-:W-:Y:S02]  /*27280*/  SHF.L.W.U32.HI R79, R39.reuse, 0x18, R30.reuse ;  /* 0x00000018274f7819 */ /* 0x140fe40000010e1e */
[----:B------:R-:W-:Y:S02]  /*27290*/  SHF.R.U64 R81, R39, 0x7, R30 ;  /* 0x0000000727517819 */ /* 0x000fe4000000121e */
[----:B------:R-:W-:-:S02]  /*272a0*/  IADD3.X R55, PT, PT, R78, R60, R57, P2, P3 ;  /* 0x0000003c4e377210 */ /* 0x000fc400017e6439 */
[----:B0-----:R-:W-:Y:S02]  /*272b0*/  IADD3 R64, P0, P1, R39, UR4, R64 ;  /* 0x0000000427407c10 */ /* 0x001fe4000f91e040 */
[----:B------:R-:W-:Y:S02]  /*272c0*/  LOP3.LUT R87, R87, R10, R41, 0x96, !PT ;  /* 0x0000000a57577212 */ /* 0x000fe400078e9629 */
[----:B------:R-:W-:Y:S02]  /*272d0*/  LOP3.LUT R41, R81, R36, R79, 0x96, !PT ;  /* 0x0000002451297212 */ /* 0x000fe400078e964f */
[C---:B------:R-:W-:Y:S02]  /*272e0*/  IADD3.X R55, PT, PT, R30.reuse, UR5, R55, P0, P1 ;  /* 0x000000051e377c10 */ /* 0x040fe400087e2437 */
[C-C-:B------:R-:W-:Y:S02]  /*272f0*/  SHF.L.W.U32.HI R36, R30.reuse, 0x1f, R39.reuse ;  /* 0x0000001f1e247819 */ /* 0x140fe40000010e27 */
[----:B------:R-:W-:-:S02]  /*27300*/  SHF.L.W.U32.HI R57, R30, 0x18, R39 ;  /* 0x000000181e397819 */ /* 0x000fc40000010e27 */
[----:B------:R-:W-:Y:S02]  /*27310*/  SHF.R.U32.HI R79, RZ, 0x7, R30 ;  /* 0x00000007ff4f7819 */ /* 0x000fe4000001161e */
[----:B------:R-:W-:Y:S02]  /*27320*/  IADD3 R60, P1, PT, R64, R73, RZ ;  /* 0x00000049403c7210 */ /* 0x000fe40007f3e0ff */
[----:B------:R-:W-:Y:S02]  /*27330*/  LOP3.LUT R36, R79, R36, R57, 0x96, !PT ;  /* 0x000000244f247212 */ /* 0x000fe400078e9639 */
[C-C-:B------:R-:W-:Y:S01]  /*27340*/  SHF.L.W.U32.HI R10, R32.reuse, 0x1f, R27.reuse ;  /* 0x0000001f200a7819 */ /* 0x140fe20000010e1b */
[----:B------:R-:W-:Y:S01]  /*27350*/  IMAD.X R57, R55, 0x1, R72, P1 ;  /* 0x0000000137397824 */ /* 0x000fe200008e0648 */
[C-C-:B------:R-:W-:Y:S02]  /*27360*/  SHF.L.W.U32.HI R75, R32.reuse, 0x18, R27.reuse ;  /* 0x00000018204b7819 */ /* 0x140fe40000010e1b */
[----:B------:R-:W-:-:S02]  /*27370*/  SHF.R.U64 R78, R32, 0x7, R27 ;  /* 0x00000007204e7819 */ /* 0x000fc4000000121b */
[----:B------:R-:W-:Y:S02]  /*27380*/  IADD3 R56, P0, PT, R56, R3, RZ ;  /* 0x0000000338387210 */ /* 0x000fe40007f1e0ff */
[----:B------:R-:W-:Y:S02]  /*27390*/  LOP3.LUT R10, R78, R10, R75, 0x96, !PT ;  /* 0x0000000a4e0a7212 */ /* 0x000fe400078e964b */
[C-C-:B------:R-:W-:Y:S02]  /*273a0*/  SHF.L.W.U32.HI R3, R27.reuse, 0x1f, R32.reuse ;  /* 0x0000001f1b037819 */ /* 0x140fe40000010e20 */
[----:B------:R-:W-:Y:S02]  /*273b0*/  SHF.L.W.U32.HI R78, R27, 0x18, R32 ;  /* 0x000000181b4e7819 */ /* 0x000fe40000010e20 */
[----:B------:R-:W-:Y:S02]  /*273c0*/  SHF.R.U32.HI R81, RZ, 0x7, R27 ;  /* 0x00000007ff517819 */ /* 0x000fe4000001161b */
[----:B------:R-:W-:-:S02]  /*273d0*/  SHF.L.W.U32.HI R75, R60, 0x12, R57 ;  /* 0x000000123c4b7819 */ /* 0x000fc40000010e39 */
[----:B------:R-:W-:Y:S02]  /*273e0*/  SHF.L.W.U32.HI R82, R60, 0xe, R57 ;  /* 0x0000000e3c527819 */ /* 0x000fe40000010e39 */
[----:B------:R-:W-:Y:S01]  /*273f0*/  SHF.L.W.U32.HI R79, R57, 0x17, R60 ;  /* 0x00000017394f7819 */ /* 0x000fe20000010e3c */
[----:B------:R-:W-:Y:S01]  /*27400*/  IMAD.X R37, R37, 0x1, R38, P0 ;  /* 0x0000000125257824 */ /* 0x000fe200000e0626 */
[----:B------:R-:W-:Y:S02]  /*27410*/  LOP3.LUT R3, R81, R3, R78, 0x96, !PT ;  /* 0x0000000351037212 */ /* 0x000fe400078e964e */
[----:B------:R-:W-:Y:S02]  /*27420*/  IADD3 R33, P1, PT, R33, R80, RZ ;  /* 0x0000005021217210 */ /* 0x000fe40007f3e0ff */
[----:B------:R-:W-:Y:S02]  /*27430*/  LOP3.LUT R82, R79, R75, R82, 0x96, !PT ;  /* 0x0000004b4f527212 */ /* 0x000fe400078e9652 */
[----:B------:R-:W-:-:S02]  /*27440*/  SHF.L.W.U32.HI R79, R57, 0x12, R60 ;  /* 0x00000012394f7819 */ /* 0x000fc40000010e3c */
[----:B------:R-:W-:Y:S02]  /*27450*/  SHF.L.W.U32.HI R80, R57, 0xe, R60 ;  /* 0x0000000e39507819 */ /* 0x000fe40000010e3c */
[----:B------:R-:W-:Y:S02]  /*27460*/  SHF.L.W.U32.HI R81, R60, 0x17, R57 ;  /* 0x000000173c517819 */ /* 0x000fe40000010e39 */
[----:B------:R-:W-:Y:S02]  /*27470*/  SHF.L.W.U32.HI R38, R73, 0x4, R72 ;  /* 0x0000000449267819 */ /* 0x000fe40000010e48 */
[C-C-:B------:R-:W-:Y:S02]  /*27480*/  SHF.L.W.U32.HI R75, R72.reuse, 0x1e, R73.reuse ;  /* 0x0000001e484b7819 */ /* 0x140fe40000010e49 */
[----:B------:R-:W-:Y:S02]  /*27490*/  SHF.L.W.U32.HI R78, R72, 0x19, R73 ;  /* 0x00000019484e7819 */ /* 0x000fe40000010e49 */
[----:B------:R-:W-:Y:S01]  /*274a0*/  LOP3.LUT R83, R59, R60, R71, 0xb8, !PT ;  /* 0x0000003c3b537212 */ /* 0x000fe200078eb847 */
[----:B------:R-:W-:Y:S01]  /*274b0*/  IMAD.X R28, R28, 0x1, R87, P1 ;  /* 0x000000011c1c7824 */ /* 0x000fe200008e0657 */
[----:B------:R-:W-:-:S02]  /*274c0*/  LOP3.LUT R80, R81, R79, R80, 0x96, !PT ;  /* 0x0000004f51507212 */ /* 0x000fc400078e9650 */
[----:B------:R-:W-:Y:S02]  /*274d0*/  LOP3.LUT R84, R78, R38, R75, 0x96, !PT ;  /* 0x000000264e547212 */ /* 0x000fe400078e964b */
[----:B------:R-:W-:Y:S02]  /*274e0*/  IADD3 R79, P1, P2, R82, R83, R70 ;  /* 0x00000053524f7210 */ /* 0x000fe40007a3e046 */
[--C-:B------:R-:W-:Y:S02]  /*274f0*/  SHF.L.W.U32.HI R38, R72, 0x4, R73.reuse ;  /* 0x0000000448267819 */ /* 0x100fe40000010e49 */
[C-C-:B------:R-:W-:Y:S02]  /*27500*/  SHF.L.W.U32.HI R75, R73.reuse, 0x1e, R72.reuse ;  /* 0x0000001e494b7819 */ /* 0x140fe40000010e48 */
[----:B------:R-:W-:Y:S02]  /*27510*/  SHF.L.W.U32.HI R70, R73, 0x19, R72 ;  /* 0x0000001949467819 */ /* 0x000fe40000010e48 */
[----:B------:R-:W-:-:S02]  /*27520*/  LOP3.LUT R74, R77, R74, R73, 0xe8, !PT ;  /* 0x0000004a4d4a7212 */ /* 0x000fc400078ee849 */
[----:B------:R-:W-:Y:S02]  /*27530*/  LOP3.LUT R78, R62, R57, R68, 0xb8, !PT ;  /* 0x000000393e4e7212 */ /* 0x000fe400078eb844 */
[----:B------:R-:W-:Y:S02]  /*27540*/  IADD3 R29, P4, P5, R56, R29, R4 ;  /* 0x0000001d381d7210 */ /* 0x000fe40007d9e004 */
[----:B------:R-:W-:Y:S02]  /*27550*/  LOP3.LUT R75, R70, R38, R75, 0x96, !PT ;  /* 0x00000026464b7212 */ /* 0x000fe400078e964b */
[----:B------:R-:W-:Y:S02]  /*27560*/  IADD3 R74, P3, P0, R65, R84, R74 ;  /* 0x00000054414a7210 */ /* 0x000fe4000787e04a */
[----:B------:R-:W-:Y:S02]  /*27570*/  IADD3.X R4, PT, PT, R80, R78, R67, P1, P2 ;  /* 0x0000004e50047210 */ /* 0x000fe40000fe4443 */
[----:B------:R-:W-:-:S02]  /*27580*/  LOP3.LUT R70, R76, R69, R72, 0xe8, !PT ;  /* 0x000000454c467212 */ /* 0x000fc400078ee848 */
[----:B------:R-:W-:Y:S02]  /*27590*/  IADD3 R65, P1, P2, R32, UR6, R79 ;  /* 0x0000000620417c10 */ /* 0x000fe4000fa3e04f */
[----:B------:R-:W-:Y:S02]  /*275a0*/  IADD3.X R38, PT, PT, R37, R12, R11, P4, P5 ;  /* 0x0000000c25267210 */ /* 0x000fe400027ea40b */
[----:B------:R-:W-:Y:S02]  /*275b0*/  IADD3 R17, P4, P5, R33, R17, R44 ;  /* 0x0000001121117210 */ /* 0x000fe40007d9e02c */
        /* <DEDUP_REMOVED lines=16> */
[----:B------:R-:W-:-:S02]  /*276c0*/  IADD3.X R18, PT, PT, R28, R18, R19, P4, P5 ;  /* 0x000000121c127210 */ /* 0x000fc400027ea413 */
        /* <DEDUP_REMOVED lines=12> */
[----:B------:R-:W-:Y:S02]  /*27790*/  LOP3.LUT R76, R72, R76, R67, 0xe8, !PT ;  /* 0x0000004c484c7212 */ /* 0x000fe400078ee843 */
[----:B------:R-:W-:Y:S02]  /*277a0*/  IADD3 R63, P2, P3, R79, R80, R59 ;  /* 0x000000504f3f7210 */ /* 0x000fe40007b5e03b */
[----:B------:R-:W-:Y:S02]  /*277b0*/  LOP3.LUT R19, R68, R70, R57, 0xb8, !PT ;  /* 0x0000004644137212 */ /* 0x000fe400078eb839 */
[----:B------:R-:W-:Y:S02]  /*277c0*/  IADD3.X R76, PT, PT, R51, R81, R76, P0, P1 ;  /* 0x00000051334c7210 */ /* 0x000fe400007e244c */
[----:B------:R-:W-:Y:S02]  /*277d0*/  IADD3.X R62, PT, PT, R12, R19, R62, P2, P3 ;  /* 0x000000130c3e7210 */ /* 0x000fe400017e643e */
[----:B0-----:R-:W-:-:S02]  /*277e0*/  IADD3 R63, P0, P1, R56, UR4, R63 ;  /* 0x00000004383f7c10 */ /* 0x001fc4000f91e03f */
[----:B------:R-:W-:Y:S02]  /*277f0*/  SHF.L.W.U32.HI R77, R33, 0xd, R28 ;  /* 0x0000000d214d7819 */ /* 0x000fe40000010e1c */
[----:B------:R-:W-:Y:S02]  /*27800*/  IADD3.X R51, PT, PT, R37, UR5, R62, P0, P1 ;  /* 0x0000000525337c10 */ /* 0x000fe400087e243e */
[----:B------:R-:W-:Y:S02]  /*27810*/  SHF.L.W.U32.HI R4, R28, 0x3, R33 ;  /* 0x000000031c047819 */ /* 0x000fe40000010e21 */
[----:B------:R-:W-:Y:S02]  /*27820*/  SHF.R.U64 R59, R33, 0x6, R28 ;  /* 0x00000006213b7819 */ /* 0x000fe4000000121c */
[----:B------:R-:W-:Y:S02]  /*27830*/  IADD3 R62, P0, PT, R63, R69, RZ ;  /* 0x000000453f3e7210 */ /* 0x000fe40007f1e0ff */
[----:B------:R-:W-:-:S02]  /*27840*/  SHF.L.W.U32.HI R78, R37, 0xd, R56 ;  /* 0x0000000d254e7819 */ /* 0x000fc40000010e38 */
[--C-:B------:R-:W-:Y:S02]  /*27850*/  SHF.L.W.U32.HI R11, R56, 0x3, R37.reuse ;  /* 0x00000003380b7819 */ /* 0x100fe40000010e25 */
[----:B------:R-:W-:Y:S02]  /*27860*/  SHF.R.U32.HI R79, RZ, 0x6, R37 ;  /* 0x00000006ff4f7819 */ /* 0x000fe40000011625 */
[----:B------:R-:W-:Y:S01]  /*27870*/  LOP3.LUT R77, R59, R77, R4, 0x96, !PT ;  /* 0x0000004d3b4d7212 */ /* 0x000fe200078e9604 */
[----:B------:R-:W-:Y:S01]  /*27880*/  IMAD.X R59, R51, 0x1, R76, P0 ;  /* 0x00000001333b7824 */ /* 0x000fe200000e064c */
[----:B------:R-:W-:Y:S02]  /*27890*/  LOP3.LUT R78, R79, R78, R11, 0x96, !PT ;  /* 0x0000004e4f4e7212 */ /* 0x000fe400078e960b */
[----:B------:R-:W-:Y:S02]  /*278a0*/  SHF.L.W.U32.HI R4, R28, 0xd, R33 ;  /* 0x0000000d1c047819 */ /* 0x000fe40000010e21 */
[----:B------:R-:W-:-:S02]  /*278b0*/  SHF.L.W.U32.HI R11, R33, 0x3, R28 ;  /* 0x00000003210b7819 */ /* 0x000fc40000010e1c */
[----:B------:R-:W-:Y:S02]  /*278c0*/  SHF.R.U32.HI R88, RZ, 0x6, R28 ;  /* 0x00000006ff587819 */ /* 0x000fe4000001161c */
[C-C-:B------:R-:W-:Y:S02]  /*278d0*/  SHF.L.W.U32.HI R12, R37.reuse, 0x1f, R56.reuse ;  /* 0x0000001f250c7819 */ /* 0x140fe40000010e38 */
[----:B------:R-:W-:Y:S02]  /*278e0*/  SHF.L.W.U32.HI R79, R37, 0x18, R56 ;  /* 0x00000018254f7819 */ /* 0x000fe40000010e38 */
[--C-:B------:R-:W-:Y:S02]  /*278f0*/  SHF.R.U32.HI R85, RZ, 0x7, R37.reuse ;  /* 0x00000007ff557819 */ /* 0x100fe40000011625 */
[C-C-:B------:R-:W-:Y:S02]  /*27900*/  SHF.L.W.U32.HI R19, R56.reuse, 0x1f, R37.reuse ;  /* 0x0000001f38137819 */ /* 0x140fe40000010e25 */
        /* <DEDUP_REMOVED lines=9> */
[C-C-:B------:R-:W-:Y:S02]  /*279a0*/  SHF.L.W.U32.HI R11, R33.reuse, 0x1f, R28.reuse ;  /* 0x0000001f210b7819 */ /* 0x140fe40000010e1c */
[C-C-:B------:R-:W-:Y:S02]  /*279b0*/  SHF.L.W.U32.HI R12, R33.reuse, 0x18, R28.reuse ;  /* 0x00000018210c7819 */ /* 0x140fe40000010e1c */
[----:B------:R-:W-:Y:S02]  /*279c0*/  SHF.R.U64 R87, R33, 0x7, R28 ;  /* 0x0000000721577819 */ /* 0x000fe4000000121c */
        /* <DEDUP_REMOVED lines=9> */
[----:B------:R-:W-:Y:S02]  /*27a60*/  LOP3.LUT R87, R81, R79, R80, 0x96, !PT ;  /* 0x0000004f51577212 */ /* 0x000fe400078e9650 */
[----:B------:R-:W-:Y:S02]  /*27a70*/  IADD3 R82, P2, P3, R85, R86, R71 ;  /* 0x0000005655527210 */ /* 0x000fe40007b5e047 */
[C-C-:B------:R-:W-:Y:S02]  /*27a80*/  SHF.L.W.U32.HI R12, R28.reuse, 0x1f, R33.reuse ;  /* 0x0000001f1c0c7819 */ /* 0x140fe40000010e21 */
[----:B------:R-:W-:-:S02]  /*27a90*/  SHF.L.W.U32.HI R71, R28, 0x18, R33 ;  /* 0x000000181c477819 */ /* 0x000fc40000010e21 */
[----:B------:R-:W-:Y:S02]  /*27aa0*/  SHF.R.U32.HI R85, RZ, 0x7, R28 ;  /* 0x00000007ff557819 */ /* 0x000fe4000001161c */
[--C-:B------:R-:W-:Y:S02]  /*27ab0*/  SHF.L.W.U32.HI R79, R76, 0x4, R69.reuse ;  /* 0x000000044c4f7819 */ /* 0x100fe40000010e45 */
[C-C-:B------:R-:W-:Y:S02]  /*27ac0*/  SHF.L.W.U32.HI R80, R69.reuse, 0x1e, R76.reuse ;  /* 0x0000001e45507819 */ /* 0x140fe40000010e4c */
[----:B------:R-:W-:Y:S02]  /*27ad0*/  SHF.L.W.U32.HI R81, R69, 0x19, R76 ;  /* 0x0000001945517819 */ /* 0x000fe40000010e4c */
[----:B------:R-:W-:Y:S02]  /*27ae0*/  LOP3.LUT R73, R74, R73, R69, 0xe8, !PT ;  /* 0x000000494a497212 */ /* 0x000fe400078ee845 */
[----:B------:R-:W-:-:S02]  /*27af0*/  LOP3.LUT R83, R57, R59, R70, 0xb8, !PT ;  /* 0x0000003b39537212 */ /* 0x000fc400078eb846 */
[----:B------:R-:W-:Y:S02]  /*27b00*/  LOP3.LUT R12, R85, R12, R71, 0x96, !PT ;  /* 0x0000000c550c7212 */ /* 0x000fe400078e9647 */
[----:B------:R-:W-:Y:S02]  /*27b10*/  LOP3.LUT R80, R81, R79, R80, 0x96, !PT ;  /* 0x0000004f51507212 */ /* 0x000fe400078e9650 */
[----:B------:R-:W-:Y:S02]  /*27b20*/  IADD3 R73, P0, P1, R66, R87, R73 ;  /* 0x0000005742497210 */ /* 0x000fe4000791e049 */
[----:B------:R-:W-:Y:S02]  /*27b30*/  IADD3.X R71, PT, PT, R84, R83, R68, P2, P3 ;  /* 0x0000005354477210 */ /* 0x000fe400017e6444 */
[----:B------:R-:W-:Y:S02]  /*27b40*/  LOP3.LUT R79, R67, R72, R76, 0xe8, !PT ;  /* 0x00000048434f7212 */ /* 0x000fe400078ee84c */
[----:B------:R-:W-:-:S02]  /*27b50*/  IADD3 R66, P4, P5, R33, UR6, R82 ;  /* 0x0000000621427c10 */ /* 0x000fc4000fd9e052 */
[----:B------:R-:W-:Y:S02]  /*27b60*/  IADD3 R72, P3, PT, R26, R77, RZ ;  /* 0x0000004d1a487210 */ /* 0x000fe40007f7e0ff */
[----:B------:R-:W-:Y:S02]  /*27b70*/  IADD3.X R58, PT, PT, R58, R80, R79, P0, P1 ;  /* 0x000000503a3a7210 */ /* 0x000fe400007e244f */
[----:B------:R-:W-:Y:S01]  /*27b80*/  IADD3.X R26, PT, PT, R28, UR7, R71, P4, P5 ;  /* 0x000000071c1a7c10 */ /* 0x000fe2000a7ea447 */
[----:B------:R-:W0:Y:S01]  /*27b90*/  LDCU.128 UR4, c[0x3][0x5a00] ;  /* 0x00cb4000ff0477ac */ /* 0x000e220008000c00 */
[----:B------:R-:W-:Y:S02]  /*27ba0*/  IADD3 R71, P0, PT, R66, R73, RZ ;  /* 0x0000004942477210 */ /* 0x000fe40007f1e0ff */
[----:B------:R-:W-:-:S03]  /*27bb0*/  IADD3 R68, P2, PT, R46, R75, RZ ;  /* 0x0000004b2e447210 */ /* 0x000fc60007f5e0ff */
[----:B------:R-:W-:Y:S02]  /*27bc0*/  IMAD.X R46, R26, 0x1, R58, P0 ;  /* 0x000000011a2e7824 */ /* 0x000fe400000e063a */
[----:B------:R-:W-:Y:S02]  /*27bd0*/  IMAD.X R75, R25, 0x1, R78, P2 ;  /* 0x00000001194b7824 */ /* 0x000fe400010e064e */
[----:B------:R-:W-:Y:S01]  /*27be0*/  IMAD.X R77, R15, 0x1, R88, P3 ;  /* 0x000000010f4d7824 */ /* 0x000fe200018e0658 */
[----:B------:R-:W-:Y:S02]  /*27bf0*/  IADD3 R16, P2, P3, R68, R16, R35 ;  /* 0x0000001044107210 */ /* 0x000fe40007b5e023 */
[C-C-:B------:R-:W-:Y:S02]  /*27c00*/  SHF.L.W.U32.HI R35, R71.reuse, 0x12, R46.reuse ;  /* 0x0000001247237819 */ /* 0x140fe40000010e2e */
[----:B------:R-:W-:Y:S02]  /*27c10*/  SHF.L.W.U32.HI R80, R71, 0xe, R46 ;  /* 0x0000000e47507819 */ /* 0x000fe40000010e2e */
[----:B------:R-:W-:-:S02]  /*27c20*/  SHF.L.W.U32.HI R79, R46, 0x17, R71 ;  /* 0x000000172e4f7819 */ /* 0x000fc40000010e47 */
[----:B------:R-:W-:Y:S02]  /*27c30*/  SHF.L.W.U32.HI R15, R73, 0x4, R58 ;  /* 0x00000004490f7819 */ /* 0x000fe40000010e3a */
[C-C-:B------:R-:W-:Y:S02]  /*27c40*/  SHF.L.W.U32.HI R78, R58.reuse, 0x1e, R73.reuse ;  /* 0x0000001e3a4e7819 */ /* 0x140fe40000010e49 */
[--C-:B------:R-:W-:Y:S02]  /*27c50*/  SHF.L.W.U32.HI R25, R58, 0x19, R73.reuse ;  /* 0x000000193a197819 */ /* 0x100fe40000010e49 */
        /* <DEDUP_REMOVED lines=8> */
[----:B------:R-:W-:-:S02]  /*27ce0*/  LOP3.LUT R78, R25, R15, R78, 0x96, !PT ;  /* 0x0000000f194e7212 */ /* 0x000fc400078e964e */
        /* <DEDUP_REMOVED lines=12> */
[----:B------:R-:W-:Y:S02]  /*27db0*/  IADD3.X R67, PT, PT, R55, R25, R60, P2, P3 ;  /* 0x0000001937437210 */ /* 0x000fe400017e643c */
[C---:B------:R-:W-:Y:S02]  /*27dc0*/  IADD3.X R25, PT, PT, R75.reuse, UR5, R48, P0, P1 ;  /* 0x000000054b197c10 */ /* 0x040fe400087e2430 */
[C-C-:B------:R-:W-:Y:S02]  /*27dd0*/  SHF.L.W.U32.HI R14, R68.reuse, 0xd, R75.reuse ;  /* 0x0000000d440e7819 */ /* 0x140fe40000010e4b */
[----:B------:R-:W-:Y:S02]  /*27de0*/  SHF.L.W.U32.HI R15, R75, 0x3, R68 ;  /* 0x000000034b0f7819 */ /* 0x000fe40000010e44 */
[----:B------:R-:W-:Y:S02]  /*27df0*/  SHF.R.U64 R83, R68, 0x6, R75 ;  /* 0x0000000644537819 */ /* 0x000fe4000000124b */
[----:B------:R-:W-:-:S02]  /*27e00*/  IADD3 R48, P0, PT, R35, R64, RZ ;  /* 0x0000004023307210 */ /* 0x000fc40007f1e0ff */
[----:B------:R-:W-:-:S03]  /*27e10*/  LOP3.LUT R83, R83, R14, R15, 0x96, !PT ;  /* 0x0000000e53537212 */ /* 0x000fc600078e960f */
[----:B------:R-:W-:Y:S01]  /*27e20*/  IMAD.X R15, R25, 0x1, R67, P0 ;  /* 0x00000001190f7824 */ /* 0x000fe200000e0643 */
[C-C-:B------:R-:W-:Y:S02]  /*27e30*/  SHF.L.W.U32.HI R79, R72.reuse, 0xd, R77.reuse ;  /* 0x0000000d484f7819 */ /* 0x140fe40000010e4d */
[----:B------:R-:W-:Y:S02]  /*27e40*/  SHF.L.W.U32.HI R60, R77, 0x3, R72 ;  /* 0x000000034d3c7819 */ /* 0x000fe40000010e48 */
[----:B------:R-:W-:Y:S02]  /*27e50*/  SHF.R.U64 R82, R72, 0x6, R77 ;  /* 0x0000000648527819 */ /* 0x000fe4000000124d */
[C-C-:B------:R-:W-:Y:S02]  /*27e60*/  SHF.L.W.U32.HI R78, R48.reuse, 0x12, R15.reuse ;  /* 0x00000012304e7819 */ /* 0x140fe40000010e0f */
[----:B------:R-:W-:Y:S02]  /*27e70*/  SHF.L.W.U32.HI R81, R48, 0xe, R15 ;  /* 0x0000000e30517819 */ /* 0x000fe40000010e0f */
[----:B------:R-:W-:-:S02]  /*27e80*/  SHF.L.W.U32.HI R80, R15, 0x17, R48 ;  /* 0x000000170f507819 */ /* 0x000fc40000010e30 */
[----:B------:R-:W-:Y:S02]  /*27e90*/  SHF.L.W.U32.HI R7, R75, 0xd, R68 ;  /* 0x0000000d4b077819 */ /* 0x000fe40000010e44 */
[--C-:B------:R-:W-:Y:S02]  /*27ea0*/  SHF.L.W.U32.HI R14, R68, 0x3, R75.reuse ;  /* 0x00000003440e7819 */ /* 0x100fe40000010e4b */
[----:B------:R-:W-:Y:S02]  /*27eb0*/  SHF.R.U32.HI R84, RZ, 0x6, R75 ;  /* 0x00000006ff547819 */ /* 0x000fe4000001164b */
        /* <DEDUP_REMOVED lines=17> */
[----:B------:R-:W-:Y:S02]  /*27fd0*/  IADD3 R57, P0, P3, R78, R74, R61 ;  /* 0x0000004a4e397210 */ /* 0x000fe40007b1e03d */
[----:B------:R-:W-:Y:S02]  /*27fe0*/  LOP3.LUT R55, R59, R15, R46, 0xb8, !PT ;  /* 0x0000000f3b377212 */ /* 0x000fe400078eb82e */
[----:B------:R-:W-:Y:S02]  /*27ff0*/  IADD3 R65, P1, P2, R65, R82, R80 ;  /* 0x0000005241417210 */ /* 0x000fe40007a3e050 */
[----:B------:R-:W-:-:S02]  /*28000*/  IADD3.X R70, PT, PT, R60, R55, R70, P0, P3 ;  /* 0x000000373c467210 */ /* 0x000fc400007e6446 */
[----:B------:R-:W-:Y:S02]  /*28010*/  LOP3.LUT R55, R58, R76, R67, 0xe8, !PT ;  /* 0x0000004c3a377212 */ /* 0x000fe400078ee843 */
[----:B------:R-:W-:Y:S02]  /*28020*/  IADD3 R57, P3, P4, R72, UR6, R57 ;  /* 0x0000000648397c10 */ /* 0x000fe4000fc7e039 */
[----:B------:R-:W-:Y:S02]  /*28030*/  IADD3 R61, P0, PT, R50, R83, RZ ;  /* 0x00000053323d7210 */ /* 0x000fe40007f1e0ff */
[----:B------:R-:W-:Y:S02]  /*28040*/  IADD3.X R60, PT, PT, R44, R81, R55, P1, P2 ;  /* 0x000000512c3c7210 */ /* 0x000fe40000fe4437 */
[----:B------:R-:W-:Y:S01]  /*28050*/  IADD3.X R50, PT, PT, R77, UR7, R70, P3, P4 ;  /* 0x000000074d327c10 */ /* 0x000fe20009fe8446 */
[----:B------:R-:W0:Y:S01]  /*28060*/  LDCU.128 UR4, c[0x3][0x5a10] ;  /* 0x00cb4200ff0477ac */ /* 0x000e220008000c00 */
[----:B------:R-:W-:-:S02]  /*28070*/  IADD3 R55, P1, PT, R57, R65, RZ ;  /* 0x0000004139377210 */ /* 0x000fc40007f3e0ff */
[----:B------:R-:W-:Y:S02]  /*28080*/  SHF.L.W.U32.HI R7, R77, 0xd, R72 ;  /* 0x0000000d4d077819 */ /* 0x000fe40000010e48 */
[--C-:B------:R-:W-:Y:S01]  /*28090*/  SHF.L.W.U32.HI R14, R72, 0x3, R77.reuse ;  /* 0x00000003480e7819 */ /* 0x100fe20000010e4d */
[----:B------:R-:W-:Y:S01]  /*280a0*/  IMAD.X R44, R50, 0x1, R60, P1 ;  /* 0x00000001322c7824 */ /* 0x000fe200008e063c */
[----:B------:R-:W-:Y:S02]  /*280b0*/  SHF.R.U32.HI R82, RZ, 0x6, R77 ;  /* 0x00000006ff527819 */ /* 0x000fe4000001164d */
[--C-:B------:R-:W-:Y:S02]  /*280c0*/  SHF.R.U64 R70, R68, 0x7, R75.reuse ;  /* 0x0000000744467819 */ /* 0x100fe4000000124b */
[----:B------:R-:W-:Y:S02]  /*280d0*/  LOP3.LUT R82, R82, R7, R14, 0x96, !PT ;  /* 0x0000000752527212 */ /* 0x000fe400078e960e */
[----:B------:R-:W-:-:S02]  /*280e0*/  SHF.L.W.U32.HI R14, R68, 0x1f, R75 ;  /* 0x0000001f440e7819 */ /* 0x000fc40000010e4b */
[----:B------:R-:W-:Y:S02]  /*280f0*/  SHF.L.W.U32.HI R7, R68, 0x18, R75 ;  /* 0x0000001844077819 */ /* 0x000fe40000010e4b */
[----:B------:R-:W-:Y:S02]  /*28100*/  SHF.L.W.U32.HI R69, R65, 0x4, R60 ;  /* 0x0000000441457819 */ /* 0x000fe40000010e3c */
[C-C-:B------:R-:W-:Y:S02]  /*28110*/  SHF.L.W.U32.HI R72, R60.reuse, 0x1e, R65.reuse ;  /* 0x0000001e3c487819 */ /* 0x140fe40000010e41 */
[----:B------:R-:W-:Y:S02]  /*28120*/  SHF.L.W.U32.HI R74, R60, 0x19, R65 ;  /* 0x000000193c4a7819 */ /* 0x000fe40000010e41 */
[C-C-:B------:R-:W-:Y:S02]  /*28130*/  SHF.L.W.U32.HI R76, R55.reuse, 0x12, R44.reuse ;  /* 0x00000012374c7819 */ /* 0x140fe40000010e2c */
[----:B------:R-:W-:-:S02]  /*28140*/  SHF.L.W.U32.HI R77, R55, 0xe, R44 ;  /* 0x0000000e374d7819 */ /* 0x000fc40000010e2c */
[----:B------:R-:W-:Y:S02]  /*28150*/  SHF.L.W.U32.HI R78, R44, 0x17, R55 ;  /* 0x000000172c4e7819 */ /* 0x000fe40000010e37 */
[----:B------:R-:W-:Y:S01]  /*28160*/  LOP3.LUT R14, R70, R14, R7, 0x96, !PT ;  /* 0x0000000e460e7212 */ /* 0x000fe200078e9607 */
[----:B------:R-:W-:Y:S01]  /*28170*/  IMAD.X R70, R23, 0x1, R84, P0 ;  /* 0x0000000117467824 */ /* 0x000fe200000e0654 */
        /* <DEDUP_REMOVED lines=17> */
[----:B0-----:R-:W-:Y:S02]  /*28290*/  IADD3 R58, P3, P4, R61, UR4, R62 ;  /* 0x000000043d3a7c10 */ /* 0x001fe4000fc7e03e */
[----:B------:R-:W-:Y:S02]  /*282a0*/  IADD3.X R62, PT, PT, R51, R23, R72, P1, P2 ;  /* 0x00000017333e7210 */ /* 0x000fe40000fe4448 */
[----:B------:R-:W-:Y:S02]  /*282b0*/  IADD3 R74, P0, PT, R24, R79, RZ ;  /* 0x0000004f184a7210 */ /* 0x000fe40007f1e0ff */
[----:B------:R-:W-:Y:S02]  /*282c0*/  IADD3.X R51, PT, PT, R70, UR5, R59, P3, P4 ;  /* 0x0000000546337c10 */ /* 0x000fe40009fe843b */
[----:B------:R-:W-:-:S02]  /*282d0*/  IADD3 R24, P4, PT, R58, R63, RZ ;  /* 0x0000003f3a187210 */ /* 0x000fc40007f9e0ff */
[C-C-:B------:R-:W-:Y:S02]  /*282e0*/  SHF.L.W.U32.HI R7, R75.reuse, 0x1f, R68.reuse ;  /* 0x0000001f4b077819 */ /* 0x140fe40000010e44 */
[----:B------:R-:W-:Y:S01]  /*282f0*/  SHF.L.W.U32.HI R68, R75, 0x18, R68 ;  /* 0x000000184b447819 */ /* 0x000fe20000010e44 */
[----:B------:R-:W-:Y:S01]  /*28300*/  IMAD.X R23, R51, 0x1, R62, P4 ;  /* 0x0000000133177824 */ /* 0x000fe200020e063e */
[----:B------:R-:W-:Y:S01]  /*28310*/  SHF.R.U32.HI R75, RZ, 0x7, R75 ;  /* 0x00000007ff4b7819 */ /* 0x000fe2000001164b */
[----:B------:R-:W-:Y:S01]  /*28320*/  IMAD.X R77, R31, 0x1, R82, P0 ;  /* 0x000000011f4d7824 */ /* 0x000fe200000e0652 */
[----:B------:R-:W-:Y:S02]  /*28330*/  IADD3 R8, P0, P1, R61, R8, R45 ;  /* 0x000000083d087210 */ /* 0x000fe4000791e02d */
[----:B------:R-:W-:Y:S02]  /*28340*/  LOP3.LUT R7, R75, R7, R68, 0x96, !PT ;  /* 0x000000074b077212 */ /* 0x000fe400078e9644 */
[----:B------:R-:W-:-:S02]  /*28350*/  IADD3 R34, P2, P3, R74, R34, R47 ;  /* 0x000000224a227210 */ /* 0x000fc40007b5e02f */
[----:B------:R-:W-:Y:S02]  /*28360*/  SHF.L.W.U32.HI R31, R63, 0x4, R62 ;  /* 0x000000043f1f7819 */ /* 0x000fe40000010e3e */
[C-C-:B------:R-:W-:Y:S02]  /*28370*/  SHF.L.W.U32.HI R68, R62.reuse, 0x1e, R63.reuse ;  /* 0x0000001e3e447819 */ /* 0x140fe40000010e3f */
[----:B------:R-:W-:Y:S02]  /*28380*/  SHF.L.W.U32.HI R45, R62, 0x19, R63 ;  /* 0x000000193e2d7819 */ /* 0x000fe40000010e3f */
[C-C-:B------:R-:W-:Y:S02]  /*28390*/  SHF.L.W.U32.HI R47, R24.reuse, 0x12, R23.reuse ;  /* 0x00000012182f7819 */ /* 0x140fe40000010e17 */
[----:B------:R-:W-:Y:S02]  /*283a0*/  SHF.L.W.U32.HI R72, R24, 0xe, R23 ;  /* 0x0000000e18487819 */ /* 0x000fe40000010e17 */
[----:B------:R-:W-:-:S02]  /*283b0*/  SHF.L.W.U32.HI R59, R23, 0x17, R24 ;  /* 0x00000017173b7819 */ /* 0x000fc40000010e18 */
[----:B------:R-:W-:Y:S02]  /*283c0*/  IADD3.X R5, PT, PT, R70, R5, R52, P0, P1 ;  /* 0x0000000546057210 */ /* 0x000fe400007e2434 */
[----:B------:R-:W-:Y:S02]  /*283d0*/  IADD3.X R49, PT, PT, R77, R49, R6, P2, P3 ;  /* 0x000000314d317210 */ /* 0x000fe400017e6406 */
        /* <DEDUP_REMOVED lines=16> */
[--C-:B------:R-:W-:Y:S02]  /*284e0*/  SHF.L.W.U32.HI R61, R61, 0x3, R70.reuse ;  /* 0x000000033d3d7819 */ /* 0x100fe40000010e46 */
[----:B------:R-:W-:Y:S02]  /*284f0*/  IADD3 R71, P2, P3, R72, R64, R71 ;  /* 0x0000004048477210 */ /* 0x000fe40007b5e047 */
[----:B------:R-:W-:Y:S02]  /*28500*/  SHF.R.U32.HI R70, RZ, 0x6, R70 ;  /* 0x00000006ff467819 */ /* 0x000fe40000011646 */
[----:B------:R-:W-:Y:S02]  /*28510*/  LOP3.LUT R45, R15, R23, R44, 0xb8, !PT ;  /* 0x000000170f2d7212 */ /* 0x000fe400078eb82c */
[----:B------:R-:W-:Y:S02]  /*28520*/  IADD3 R66, P0, P1, R66, R68, R69 ;  /* 0x0000004442427210 */ /* 0x000fe4000791e045 */
[----:B------:R-:W-:-:S02]  /*28530*/  LOP3.LUT R59, R60, R67, R62, 0xe8, !PT ;  /* 0x000000433c3b7212 */ /* 0x000fc400078ee83e */
[----:B------:R-:W-:Y:S02]  /*28540*/  LOP3.LUT R70, R70, R6, R61, 0x96, !PT ;  /* 0x0000000646467212 */ /* 0x000fe400078e963d */
[----:B------:R-:W-:Y:S02]  /*28550*/  IADD3.X R64, PT, PT, R47, R45, R46, P2, P3 ;  /* 0x0000002d2f407210 */ /* 0x000fe400017e642e */
[----:B------:R-:W-:Y:S02]  /*28560*/  LOP3.LUT R75, R75, R31, R52, 0x96, !PT ;  /* 0x0000001f4b4b7212 */ /* 0x000fe400078e9634 */
[----:B------:R-:W-:Y:S02]  /*28570*/  IADD3.X R59, PT, PT, R26, R73, R59, P0, P1 ;  /* 0x000000491a3b7210 */ /* 0x000fe400007e243b */
[----:B------:R-:W-:Y:S02]  /*28580*/  SHF.L.W.U32.HI R6, R77, 0xd, R74 ;  /* 0x0000000d4d067819 */ /* 0x000fe40000010e4a */
[----:B------:R-:W-:-:S02]  /*28590*/  SHF.L.W.U32.HI R45, R74, 0x3, R77 ;  /* 0x000000034a2d7819 */ /* 0x000fc40000010e4d */
[--C-:B------:R-:W-:Y:S02]  /*285a0*/  SHF.R.U32.HI R69, RZ, 0x6, R77.reuse ;  /* 0x00000006ff457819 */ /* 0x100fe4000001164d */
[C-C-:B------:R-:W-:Y:S02]  /*285b0*/  SHF.L.W.U32.HI R31, R74.reuse, 0xd, R77.reuse ;  /* 0x0000000d4a1f7819 */ /* 0x140fe40000010e4d */
[----:B------:R-:W-:Y:S02]  /*285c0*/  SHF.L.W.U32.HI R46, R77, 0x3, R74 ;  /* 0x000000034d2e7819 */ /* 0x000fe40000010e4a */
[C---:B------:R-:W-:Y:S02]  /*285d0*/  SHF.R.U64 R68, R74.reuse, 0x6, R77 ;  /* 0x000000064a447819 */ /* 0x040fe4000000124d */
[----:B------:R-:W-:Y:S02]  /*285e0*/  IADD3 R26, P0, P1, R74, UR6, R71 ;  /* 0x000000064a1a7c10 */ /* 0x000fe4000f91e047 */
[----:B------:R-:W-:-:S02]  /*285f0*/  SHF.L.W.U32.HI R47, R66, 0x4, R59 ;  /* 0x00000004422f7819 */ /* 0x000fc40000010e3b */
[C-C-:B------:R-:W-:Y:S02]  /*28600*/  SHF.L.W.U32.HI R52, R59.reuse, 0x1e, R66.reuse ;  /* 0x0000001e3b347819 */ /* 0x140fe40000010e42 */
[----:B------:R-:W-:Y:S02]  /*28610*/  SHF.L.W.U32.HI R61, R59, 0x19, R66 ;  /* 0x000000193b3d7819 */ /* 0x000fe40000010e42 */
[----:B------:R-:W-:Y:S02]  /*28620*/  LOP3.LUT R69, R69, R6, R45, 0x96, !PT ;  /* 0x0000000645457212 */ /* 0x000fe400078e962d */
[----:B------:R-:W-:Y:S02]  /*28630*/  LOP3.LUT R68, R68, R31, R46, 0x96, !PT ;  /* 0x0000001f44447212 */ /* 0x000fe400078e962e */
[----:B------:R-:W-:Y:S01]  /*28640*/  IADD3.X R45, PT, PT, R77, UR7, R64, P0, P1 ;  /* 0x000000074d2d7c10 */ /* 0x000fe200087e2440 */
[----:B------:R-:W0:Y:S01]  /*28650*/  LDCU.128 UR4, c[0x3][0x5a20] ;  /* 0x00cb4400ff0477ac */ /* 0x000e220008000c00 */
[----:B------:R-:W-:-:S02]  /*28660*/  IADD3 R31, P1, PT, R26, R66, RZ ;  /* 0x000000421a1f7210 */ /* 0x000fc40007f3e0ff */
[----:B------:R-:W-:Y:S02]  /*28670*/  LOP3.LUT R67, R61, R47, R52, 0x96, !PT ;  /* 0x0000002f3d437212 */ /* 0x000fe400078e9634 */
[--C-:B------:R-:W-:Y:S02]  /*28680*/  SHF.L.W.U32.HI R46, R59, 0x4, R66.reuse ;  /* 0x000000043b2e7819 */ /* 0x100fe40000010e42 */
[C-C-:B------:R-:W-:Y:S02]  /*28690*/  SHF.L.W.U32.HI R47, R66.reuse, 0x1e, R59.reuse ;  /* 0x0000001e422f7819 */ /* 0x140fe40000010e3b */
[--C-:B------:R-:W-:Y:S02]  /*286a0*/  SHF.L.W.U32.HI R52, R66, 0x19, R59.reuse ;  /* 0x0000001942347819 */ /* 0x100fe40000010e3b */
[----:B------:R-:W-:Y:S01]  /*286b0*/  LOP3.LUT R64, R63, R65, R66, 0xe8, !PT ;  /* 0x000000413f407212 */ /* 0x000fe200078ee842 */
[----:B------:R-:W-:Y:S01]  /*286c0*/  IMAD.X R6, R45, 0x1, R59, P1 ;  /* 0x000000012d067824 */ /* 0x000fe200008e063b */
[----:B------:R-:W-:-:S02]  /*286d0*/  IADD3 R61, P0, PT, R54, R75, RZ ;  /* 0x0000004b363d7210 */ /* 0x000fc40007f1e0ff */
[----:B------:R-:W-:Y:S02]  /*286e0*/  LOP3.LUT R47, R52, R46, R47, 0x96, !PT ;  /* 0x0000002e342f7212 */ /* 0x000fe400078e962f */
[----:B------:R-:W-:Y:S02]  /*286f0*/  IADD3 R54, P2, P3, R35, R67, R64 ;  /* 0x0000004323367210 */ /* 0x000fe40007b5e040 */
[----:B------:R-:W-:Y:S02]  /*28700*/  LOP3.LUT R60, R62, R60, R59, 0xe8, !PT ;  /* 0x0000003c3e3c7212 */ /* 0x000fe400078ee83b */
[C-C-:B------:R-:W-:Y:S02]  /*28710*/  SHF.L.W.U32.HI R46, R31.reuse, 0x12, R6.reuse ;  /* 0x000000121f2e7819 */ /* 0x140fe40000010e06 */
[----:B------:R-:W-:Y:S02]  /*28720*/  SHF.L.W.U32.HI R65, R31, 0xe, R6 ;  /* 0x0000000e1f417819 */ /* 0x000fe40000010e06 */
[----:B------:R-:W-:-:S02]  /*28730*/  SHF.L.W.U32.HI R52, R6, 0x17, R31 ;  /* 0x0000001706347819 */ /* 0x000fc40000010e1f */
[----:B------:R-:W-:Y:S01]  /*28740*/  IADD3.X R47, PT, PT, R25, R47, R60, P2, P3 ;  /* 0x0000002f192f7210 */ /* 0x000fe200017e643c */
[----:B------:R-:W-:Y:S01]  /*28750*/  IMAD.X R70, R43, 0x1, R70, P0 ;  /* 0x000000012b467824 */ /* 0x000fe200000e0646 */
[----:B------:R-:W-:Y:S02]  /*28760*/  IADD3 R35, P1, PT, R29, R68, RZ ;  /* 0x000000441d237210 */ /* 0x000fe40007f3e0ff */
[----:B------:R-:W-:Y:S02]  /*28770*/  LOP3.LUT R67, R52, R46, R65, 0x96, !PT ;  /* 0x0000002e34437212 */ /* 0x000fe400078e9641 */
[----:B------:R-:W-:Y:S02]  /*28780*/  SHF.L.W.U32.HI R25, R54, 0x4, R47 ;  /* 0x0000000436197819 */ /* 0x000fe40000010e2f */
[C-C-:B------:R-:W-:Y:S02]  /*28790*/  SHF.L.W.U32.HI R46, R47.reuse, 0x1e, R54.reuse ;  /* 0x0000001e2f2e7819 */ /* 0x140fe40000010e36 */
[----:B------:R-:W-:-:S02]  /*287a0*/  SHF.L.W.U32.HI R29, R47, 0x19, R54 ;  /* 0x000000192f1d7819 */ /* 0x000fc40000010e36 */
[C-C-:B------:R-:W-:Y:S02]  /*287b0*/  SHF.L.W.U32.HI R43, R6.reuse, 0x12, R31.reuse ;  /* 0x00000012062b7819 */ /* 0x140fe40000010e1f */
[----:B------:R-:W-:Y:S02]  /*287c0*/  SHF.L.W.U32.HI R60, R6, 0xe, R31 ;  /* 0x0000000e063c7819 */ /* 0x000fe40000010e1f */
[----:B------:R-:W-:Y:S02]  /*287d0*/  SHF.L.W.U32.HI R64, R31, 0x17, R6 ;  /* 0x000000171f407819 */ /* 0x000fe40000010e06 */
[----:B------:R-:W-:Y:S01]  /*287e0*/  LOP3.LUT R65, R55, R31, R24, 0xb8, !PT ;  /* 0x0000001f37417212 */ /* 0x000fe200078eb818 */
[----:B------:R-:W-:Y:S01]  /*287f0*/  IMAD.X R52, R38, 0x1, R69, P1 ;  /* 0x0000000126347824 */ /* 0x000fe200008e0645 */
[----:B------:R-:W-:Y:S02]  /*28800*/  LOP3.LUT R68, R29, R25, R46, 0x96, !PT ;  /* 0x000000191d447212 */ /* 0x000fe400078e962e */
[----:B------:R-:W-:-:S02]  /*28810*/  LOP3.LUT R43, R64, R43, R60, 0x96, !PT ;  /* 0x0000002b402b7212 */ /* 0x000fc400078e963c */
[----:B------:R-:W-:Y:S02]  /*28820*/  IADD3 R48, P1, P2, R67, R65, R48 ;  /* 0x0000004143307210 */ /* 0x000fe40007a3e030 */
[----:B------:R-:W-:Y:S02]  /*28830*/  LOP3.LUT R46, R44, R6, R23, 0xb8, !PT ;  /* 0x000000062c2e7212 */ /* 0x000fe400078eb817 */
[--C-:B------:R-:W-:Y:S02]  /*28840*/  SHF.L.W.U32.HI R25, R47, 0x4, R54.reuse ;  /* 0x000000042f197819 */ /* 0x100fe40000010e36 */
[C-C-:B------:R-:W-:Y:S02]  /*28850*/  SHF.L.W.U32.HI R38, R54.reuse, 0x1e, R47.reuse ;  /* 0x0000001e36267819 */ /* 0x140fe40000010e2f */
[----:B------:R-:W-:Y:S02]  /*28860*/  SHF.L.W.U32.HI R29, R54, 0x19, R47 ;  /* 0x00000019361d7819 */ /* 0x000fe40000010e2f */
[----:B------:R-:W-:-:S02]  /*28870*/  LOP3.LUT R60, R66, R63, R54, 0xe8, !PT ;  /* 0x0000003f423c7212 */ /* 0x000fc400078ee836 */
[----:B------:R-:W-:Y:S02]  /*28880*/  IADD3.X R46, PT, PT, R43, R46, R15, P1, P2 ;  /* 0x0000002e2b2e7210 */ /* 0x000fe40000fe440f */
[----:B------:R-:W-:Y:S02]  /*28890*/  LOP3.LUT R25, R29, R25, R38, 0x96, !PT ;  /* 0x000000191d197212 */ /* 0x000fe400078e9626 */
[----:B------:R-:W-:Y:S02]  /*288a0*/  IADD3 R57, P3, P0, R57, R68, R60 ;  /* 0x0000004439397210 */ /* 0x000fe4000787e03c */
[----:B------:R-:W-:Y:S02]  /*288b0*/  LOP3.LUT R15, R59, R62, R47, 0xe8, !PT ;  /* 0x0000003e3b0f7212 */ /* 0x000fe400078ee82f */
[----:B0-----:R-:W-:Y:S02]  /*288c0*/  IADD3 R43, P1, P2, R61, UR4, R48 ;  /* 0x000000043d2b7c10 */ /* 0x001fe4000fa3e030 */
[----:B------:R-:W-:-:S02]  /*288d0*/  IADD3.X R50, PT, PT, R50, R25, R15, P3, P0 ;  /* 0x0000001932327210 */ /* 0x000fc40001fe040f */
[----:B------:R-:W-:Y:S02]  /*288e0*/  IADD3.X R46, PT, PT, R70, UR5, R46, P1, P2 ;  /* 0x00000005462e7c10 */ /* 0x000fe40008fe442e */
[----:B------:R-:W-:Y:S02]  /*288f0*/  IADD3 R38, P0, PT, R43, R54, RZ ;  /* 0x000000362b267210 */ /* 0x000fe40007f1e0ff */
[----:B------:R-:W-:-:S03]  /*28900*/  IADD3 R41, P4, P5, R61, R41, R42 ;  /* 0x000000293d297210 */ /* 0x000fc60007d9e02a */
[----:B------:R-:W-:Y:S01]  /*28910*/  IMAD.X R15, R46, 0x1, R47, P0 ;  /* 0x000000012e0f7824 */ /* 0x000fe200000e062f */
[C---:B------:R-:W-:Y:S02]  /*28920*/  IADD3.X R36, PT, PT, R70.reuse, R36, R53, P4, P5 ;  /* 0x0000002446247210 */ /* 0x040fe400027ea435 */
[----:B------:R-:W-:Y:S02]  /*28930*/  IADD3 R10, P4, P5, R35, R10, R39 ;  /* 0x0000000a230a7210 */ /* 0x000fe40007d9e027 */
[C-C-:B------:R-:W-:Y:S02]  /*28940*/  SHF.L.W.U32.HI R25, R61.reuse, 0xd, R70.reuse ;  /* 0x0000000d3d197819 */ /* 0x140fe40000010e46 */
[----:B------:R-:W-:Y:S02]  /*28950*/  SHF.L.W.U32.HI R42, R70, 0x3, R61 ;  /* 0x00000003462a7819 */ /* 0x000fe40000010e3d */
[----:B------:R-:W-:Y:S02]  /*28960*/  SHF.R.U64 R68, R61, 0x6, R70 ;  /* 0x000000063d447819 */ /* 0x000fe40000001246 */
[----:B------:R-:W-:-:S02]  /*28970*/  SHF.L.W.U32.HI R29, R57, 0x4, R50 ;  /* 0x00000004391d7819 */ /* 0x000fc40000010e32 */
[C-C-:B------:R-:W-:Y:S02]  /*28980*/  SHF.L.W.U32.HI R48, R50.reuse, 0x1e, R57.reuse ;  /* 0x0000001e32307819 */ /* 0x140fe40000010e39 */
[----:B------:R-:W-:Y:S02]  /*28990*/  SHF.L.W.U32.HI R39, R50, 0x19, R57 ;  /* 0x0000001932277819 */ /* 0x000fe40000010e39 */
[C-C-:B------:R-:W-:Y:S02]  /*289a0*/  SHF.L.W.U32.HI R53, R38.reuse, 0x12, R15.reuse ;  /* 0x0000001226357819 */ /* 0x140fe40000010e0f */
[----:B------:R-:W-:Y:S02]  /*289b0*/  SHF.L.W.U32.HI R60, R38, 0xe, R15 ;  /* 0x0000000e263c7819 */ /* 0x000fe40000010e0f */
[----:B------:R-:W-:Y:S02]  /*289c0*/  SHF.L.W.U32.HI R62, R15, 0x17, R38 ;  /* 0x000000170f3e7819 */ /* 0x000fe40000010e26 */
[----:B------:R-:W-:-:S02]  /*289d0*/  IADD3.X R3, PT, PT, R52, R3, R30, P4, P5 ;  /* 0x0000000334037210 */ /* 0x000fc400027ea41e */
[----:B------:R-:W-:Y:S02]  /*289e0*/  LOP3.LUT R68, R68, R25, R42, 0x96, !PT ;  /* 0x0000001944447212 */ /* 0x000fe400078e962a */
[----:B------:R-:W-:Y:S02]  /*289f0*/  LOP3.LUT R64, R39, R29, R48, 0x96, !PT ;  /* 0x0000001d27407212 */ /* 0x000fe400078e9630 */
[----:B------:R-:W-:Y:S02]  /*28a00*/  SHF.L.W.U32.HI R25, R50, 0x4, R57 ;  /* 0x0000000432197819 */ /* 0x000fe40000010e39 */
[C-C-:B------:R-:W-:Y:S02]  /*28a10*/  SHF.L.W.U32.HI R30, R57.reuse, 0x1e, R50.reuse ;  /* 0x0000001e391e7819 */ /* 0x140fe40000010e32 */
[----:B------:R-:W-:Y:S02]  /*28a20*/  SHF.L.W.U32.HI R29, R57, 0x19, R50 ;  /* 0x00000019391d7819 */ /* 0x000fe40000010e32 */
[----:B------:R-:W-:-:S02]  /*28a30*/  LOP3.LUT R53, R62, R53, R60, 0x96, !PT ;  /* 0x000000353e357212 */ /* 0x000fc400078e963c */
[----:B------:R-:W-:Y:S02]  /*28a40*/  LOP3.LUT R63, R54, R66, R57, 0xe8, !PT ;  /* 0x00000042363f7212 */ /* 0x000fe400078ee839 */
        /* <DEDUP_REMOVED lines=8> */
[----:B------:R-:W-:Y:S02]  /*28ad0*/  SHF.L.W.U32.HI R25, R70, 0xd, R61 ;  /* 0x0000000d46197819 */ /* 0x000fe40000010e3d */
[--C-:B------:R-:W-:Y:S02]  /*28ae0*/  SHF.L.W.U32.HI R30, R61, 0x3, R70.reuse ;  /* 0x000000033d1e7819 */ /* 0x100fe40000010e46 */
[----:B------:R-:W-:-:S02]  /*28af0*/  SHF.R.U32.HI R67, RZ, 0x6, R70 ;  /* 0x00000006ff437819 */ /* 0x000fc40000011646 */
[----:B------:R-:W-:Y:S02]  /*28b00*/  LOP3.LUT R42, R47, R59, R50, 0xe8, !PT ;  /* 0x0000003b2f2a7212 */ /* 0x000fe400078ee832 */
[----:B------:R-:W-:Y:S02]  /*28b10*/  LOP3.LUT R53, R23, R15, R6, 0xb8, !PT ;  /* 0x0000000f17357212 */ /* 0x000fe400078eb806 */
[----:B------:R-:W-:Y:S02]  /*28b20*/  LOP3.LUT R67, R67, R25, R30, 0x96, !PT ;  /* 0x0000001943437212 */ /* 0x000fe400078e961e */
[C-C-:B------:R-:W-:Y:S02]  /*28b30*/  SHF.L.W.U32.HI R39, R35.reuse, 0xd, R52.reuse ;  /* 0x0000000d23277819 */ /* 0x140fe40000010e34 */
[----:B------:R-:W-:Y:S02]  /*28b40*/  SHF.L.W.U32.HI R48, R52, 0x3, R35 ;  /* 0x0000000334307819 */ /* 0x000fe40000010e23 */
[----:B------:R-:W-:-:S02]  /*28b50*/  SHF.R.U64 R55, R35, 0x6, R52 ;  /* 0x0000000623377819 */ /* 0x000fc40000001234 */
[----:B------:R-:W-:Y:S02]  /*28b60*/  IADD3.X R42, PT, PT, R51, R65, R42, P0, P1 ;  /* 0x00000041332a7210 */ /* 0x000fe400007e242a */
[----:B------:R-:W-:Y:S02]  /*28b70*/  IADD3.X R25, PT, PT, R62, R53, R44, P2, P3 ;  /* 0x000000353e197210 */ /* 0x000fe400017e642c */
[----:B------:R-:W-:Y:S02]  /*28b80*/  IADD3 R44, P1, P2, R35, UR6, R58 ;  /* 0x00000006232c7c10 */ /* 0x000fe4000fa3e03a */
[----:B------:R-:W-:Y:S02]  /*28b90*/  LOP3.LUT R65, R55, R39, R48, 0x96, !PT ;  /* 0x0000002737417212 */ /* 0x000fe400078e9630 */
[----:B------:R-:W-:Y:S02]  /*28ba0*/  IADD3 R39, P0, PT, R17, R68, RZ ;  /* 0x0000004411277210 */ /* 0x000fe40007f1e0ff */
[----:B------:R-:W-:Y:S01]  /*28bb0*/  IADD3.X R25, PT, PT, R52, UR7, R25, P1, P2 ;  /* 0x0000000734197c10 */ /* 0x000fe20008fe4419 */
[----:B------:R-:W0:Y:S01]  /*28bc0*/  LDCU.128 UR4, c[0x3][0x5a30] ;  /* 0x00cb4600ff0477ac */ /* 0x000e220008000c00 */
[----:B------:R-:W-:-:S02]  /*28bd0*/  SHF.L.W.U32.HI R30, R29, 0x4, R42 ;  /* 0x000000041d1e7819 */ /* 0x000fc40000010e2a */
[C-C-:B------:R-:W-:Y:S02]  /*28be0*/  SHF.L.W.U32.HI R51, R42.reuse, 0x1e, R29.reuse ;  /* 0x0000001e2a337819 */ /* 0x140fe40000010e1d */
[----:B------:R-:W-:Y:S02]  /*28bf0*/  SHF.L.W.U32.HI R48, R42, 0x19, R29 ;  /* 0x000000192a307819 */ /* 0x000fe40000010e1d */
[----:B------:R-:W-:Y:S02]  /*28c00*/  IADD3 R17, P1, PT, R44, R57, RZ ;  /* 0x000000392c117210 */ /* 0x000fe40007f3e0ff */
[----:B------:R-:W-:-:S03]  /*28c10*/  LOP3.LUT R62, R48, R30, R51, 0x96, !PT ;  /* 0x0000001e303e7212 */ /* 0x000fc600078e9633 */
[----:B------:R-:W-:Y:S01]  /*28c20*/  IMAD.X R30, R25, 0x1, R50, P1 ;  /* 0x00000001191e7824 */ /* 0x000fe200008e0632 */
[----:B------:R-:W-:Y:S02]  /*28c30*/  SHF.L.W.U32.HI R48, R42, 0x4, R29 ;  /* 0x000000042a307819 */ /* 0x000fe40000010e1d */
[C-C-:B------:R-:W-:Y:S02]  /*28c40*/  SHF.L.W.U32.HI R51, R29.reuse, 0x1e, R42.reuse ;  /* 0x0000001e1d337819 */ /* 0x140fe40000010e2a */
[----:B------:R-:W-:Y:S02]  /*28c50*/  SHF.L.W.U32.HI R53, R29, 0x19, R42 ;  /* 0x000000191d357819 */ /* 0x000fe40000010e2a */
[C-C-:B------:R-:W-:Y:S02]  /*28c60*/  SHF.L.W.U32.HI R55, R17.reuse, 0x12, R30.reuse ;  /* 0x0000001211377819 */ /* 0x140fe40000010e1e */
[----:B------:R-:W-:Y:S02]  /*28c70*/  SHF.L.W.U32.HI R58, R17, 0xe, R30 ;  /* 0x0000000e113a7819 */ /* 0x000fe40000010e1e */
        /* <DEDUP_REMOVED lines=10> */
[----:B------:R-:W-:Y:S02]  /*28d20*/  IADD3 R26, P1, P2, R26, R62, R63 ;  /* 0x0000003e1a1a7210 */ /* 0x000fe40007a3e03f */
[--C-:B------:R-:W-:Y:S02]  /*28d30*/  SHF.L.W.U32.HI R35, R35, 0x3, R52.reuse ;  /* 0x0000000323237819 */ /* 0x100fe40000010e34 */
[----:B------:R-:W-:-:S02]  /*28d40*/  SHF.R.U32.HI R60, RZ, 0x6, R52 ;  /* 0x00000006ff3c7819 */ /* 0x000fc40000011634 */
[----:B------:R-:W-:Y:S02]  /*28d50*/  LOP3.LUT R58, R50, R47, R42, 0xe8, !PT ;  /* 0x0000002f323a7212 */ /* 0x000fe400078ee82a */
[----:B------:R-:W-:Y:S02]  /*28d60*/  IADD3 R24, P3, P4, R55, R51, R24 ;  /* 0x0000003337187210 */ /* 0x000fe40007c7e018 */
[----:B------:R-:W-:Y:S01]  /*28d70*/  LOP3.LUT R52, R6, R30, R15, 0xb8, !PT ;  /* 0x0000001e06347212 */ /* 0x000fe200078eb80f */
[----:B------:R-:W-:Y:S01]  /*28d80*/  IMAD.X R62, R18, 0x1, R67, P0 ;  /* 0x00000001123e7824 */ /* 0x000fe200000e0643 */
[----:B------:R-:W-:Y:S02]  /*28d90*/  LOP3.LUT R60, R60, R48, R35, 0x96, !PT ;  /* 0x000000303c3c7212 */ /* 0x000fe400078e9623 */
[----:B------:R-:W-:Y:S02]  /*28da0*/  IADD3.X R45, PT, PT, R45, R53, R58, P1, P2 ;  /* 0x000000352d2d7210 */ /* 0x000fe40000fe443a */
[----:B------:R-:W-:-:S02]  /*28db0*/  IADD3.X R35, PT, PT, R54, R52, R23, P3, P4 ;  /* 0x0000003436237210 */ /* 0x000fc40001fe8417 */
[----:B0-----:R-:W-:Y:S02]  /*28dc0*/  IADD3 R48, P0, P1, R39, UR4, R24 ;  /* 0x0000000427307c10 */ /* 0x001fe4000f91e018 */
[----:B------:R-:W-:Y:S02]  /*28dd0*/  SHF.L.W.U32.HI R23, R26, 0x4, R45 ;  /* 0x000000041a177819 */ /* 0x000fe40000010e2d */
[----:B------:R-:W-:Y:S02]  /*28de0*/  IADD3.X R35, PT, PT, R62, UR5, R35, P0, P1 ;  /* 0x000000053e237c10 */ /* 0x000fe400087e2423 */
[C-C-:B------:R-:W-:Y:S02]  /*28df0*/  SHF.L.W.U32.HI R24, R45.reuse, 0x1e, R26.reuse ;  /* 0x0000001e2d187819 */ /* 0x140fe40000010e1a */
[----:B------:R-:W-:Y:S02]  /*28e00*/  SHF.L.W.U32.HI R51, R45, 0x19, R26 ;  /* 0x000000192d337819 */ /* 0x000fe40000010e1a */
[----:B------:R-:W-:-:S02]  /*28e10*/  IADD3 R18, P1, PT, R48, R29, RZ ;  /* 0x0000001d30127210 */ /* 0x000fc40007f3e0ff */
[----:B------:R-:W-:Y:S02]  /*28e20*/  LOP3.LUT R59, R51, R23, R24, 0x96, !PT ;  /* 0x00000017333b7212 */ /* 0x000fe400078e9618 */
[----:B------:R-:W-:Y:S01]  /*28e30*/  IADD3 R47, P0, PT, R16, R65, RZ ;  /* 0x00000041102f7210 */ /* 0x000fe20007f1e0ff */
[----:B------:R-:W-:Y:S01]  /*28e40*/  IMAD.X R23, R35, 0x1, R42, P1 ;  /* 0x0000000123177824 */ /* 0x000fe200008e062a */
[--C-:B------:R-:W-:Y:S02]  /*28e50*/  SHF.L.W.U32.HI R24, R45, 0x4, R26.reuse ;  /* 0x000000042d187819 */ /* 0x100fe40000010e1a */
[C-C-:B------:R-:W-:Y:S02]  /*28e60*/  SHF.L.W.U32.HI R51, R26.reuse, 0x1e, R45.reuse ;  /* 0x0000001e1a337819 */ /* 0x140fe40000010e2d */
[----:B------:R-:W-:Y:S02]  /*28e70*/  SHF.L.W.U32.HI R52, R26, 0x19, R45 ;  /* 0x000000191a347819 */ /* 0x000fe40000010e2d */
[----:B------:R-:W-:Y:S01]  /*28e80*/  LOP3.LUT R58, R29, R57, R26, 0xe8, !PT ;  /* 0x000000391d3a7212 */ /* 0x000fe200078ee81a */
[----:B------:R-:W-:Y:S01]  /*28e90*/  IMAD.X R16, R9, 0x1, R60, P0 ;  /* 0x0000000109107824 */ /* 0x000fe200000e063c */
[----:B------:R-:W-:-:S02]  /*28ea0*/  SHF.L.W.U32.HI R53, R18, 0x12, R23 ;  /* 0x0000001212357819 */ /* 0x000fc40000010e17 */
[----:B------:R-:W-:Y:S02]  /*28eb0*/  SHF.L.W.U32.HI R54, R18, 0xe, R23 ;  /* 0x0000000e12367819 */ /* 0x000fe40000010e17 */
[----:B------:R-:W-:Y:S02]  /*28ec0*/  SHF.L.W.U32.HI R55, R23, 0x17, R18 ;  /* 0x0000001717377819 */ /* 0x000fe40000010e12 */
[----:B------:R-:W-:Y:S02]  /*28ed0*/  LOP3.LUT R57, R52, R24, R51, 0x96, !PT ;  /* 0x0000001834397212 */ /* 0x000fe400078e9633 */
[----:B------:R-:W-:Y:S02]  /*28ee0*/  IADD3 R24, P0, P1, R43, R59, R58 ;  /* 0x0000003b2b187210 */ /* 0x000fe4000791e03a */
[----:B------:R-:W-:Y:S02]  /*28ef0*/  LOP3.LUT R9, R42, R50, R45, 0xe8, !PT ;  /* 0x000000322a097212 */ /* 0x000fe400078ee82d */
[----:B------:R-:W-:-:S02]  /*28f00*/  SHF.L.W.U32.HI R43, R23, 0x12, R18 ;  /* 0x00000012172b7819 */ /* 0x000fc40000010e12 */
[----:B------:R-:W-:Y:S02]  /*28f10*/  SHF.L.W.U32.HI R50, R23, 0xe, R18 ;  /* 0x0000000e17327819 */ /* 0x000fe40000010e12 */
[----:B------:R-:W-:Y:S02]  /*28f20*/  SHF.L.W.U32.HI R51, R18, 0x17, R23 ;  /* 0x0000001712337819 */ /* 0x000fe40000010e17 */
[----:B------:R-:W-:Y:S02]  /*28f30*/  LOP3.LUT R53, R55, R53, R54, 0x96, !PT ;  /* 0x0000003537357212 */ /* 0x000fe400078e9636 */
[----:B------:R-:W-:Y:S02]  /*28f40*/  LOP3.LUT R52, R38, R18, R17, 0xb8, !PT ;  /* 0x0000001226347212 */ /* 0x000fe400078eb811 */
[----:B------:R-:W-:Y:S02]  /*28f50*/  IADD3.X R9, PT, PT, R46, R57, R9, P0, P1 ;  /* 0x000000392e097210 */ /* 0x000fe400007e2409 */
[----:B------:R-:W-:-:S02]  /*28f60*/  LOP3.LUT R50, R51, R43, R50, 0x96, !PT ;  /* 0x0000002b33327212 */ /* 0x000fc400078e9632 */
[----:B------:R-:W-:Y:S02]  /*28f70*/  IADD3 R19, P2, P3, R39, R19, R32 ;  /* 0x0000001327137210 */ /* 0x000fe40007b5e020 */
[----:B------:R-:W-:Y:S02]  /*28f80*/  IADD3 R46, P4, P5, R53, R52, R31 ;  /* 0x00000034352e7210 */ /* 0x000fe40007d9e01f */
[----:B------:R-:W-:Y:S02]  /*28f90*/  LOP3.LUT R51, R15, R23, R30, 0xb8, !PT ;  /* 0x000000170f337212 */ /* 0x000fe400078eb81e */
[----:B------:R-:W-:Y:S02]  /*28fa0*/  SHF.L.W.U32.HI R31, R24, 0x4, R9 ;  /* 0x00000004181f7819 */ /* 0x000fe40000010e09 */
[C-C-:B------:R-:W-:Y:S02]  /*28fb0*/  SHF.L.W.U32.HI R32, R9.reuse, 0x1e, R24.reuse ;  /* 0x0000001e09207819 */ /* 0x140fe40000010e18 */
[----:B------:R-:W-:-:S02]  /*28fc0*/  SHF.L.W.U32.HI R43, R9, 0x19, R24 ;  /* 0x00000019092b7819 */ /* 0x000fc40000010e18 */
[----:B------:R-:W-:Y:S02]  /*28fd0*/  IADD3 R11, P0, P1, R47, R11, R56 ;  /* 0x0000000b2f0b7210 */ /* 0x000fe4000791e038 */
[----:B------:R-:W-:Y:S02]  /*28fe0*/  IADD3.X R4, PT, PT, R62, R4, R27, P2, P3 ;  /* 0x000000043e047210 */ /* 0x000fe400017e641b */
[----:B------:R-:W-:Y:S02]  /*28ff0*/  IADD3.X R51, PT, PT, R50, R51, R6, P4, P5 ;  /* 0x0000003332337210 */ /* 0x000fe400027ea406 */
[C-C-:B------:R-:W-:Y:S02]  /*29000*/  SHF.L.W.U32.HI R6, R39.reuse, 0xd, R62.reuse ;  /* 0x0000000d27067819 */ /* 0x140fe40000010e3e */
[----:B------:R-:W-:Y:S02]  /*29010*/  SHF.L.W.U32.HI R27, R62, 0x3, R39 ;  /* 0x000000033e1b7819 */ /* 0x000fe40000010e27 */
[----:B------:R-:W-:-:S02]  /*29020*/  SHF.R.U64 R56, R39, 0x6, R62 ;  /* 0x0000000627387819 */ /* 0x000fc4000000123e */
[----:B------:R-:W-:Y:S02]  /*29030*/  IADD3 R53, P4, P5, R47, UR6, R46 ;  /* 0x000000062f357c10 */ /* 0x000fe4000fd9e02e */
[----:B------:R-:W-:Y:S02]  /*29040*/  LOP3.LUT R52, R43, R31, R32, 0x96, !PT ;  /* 0x0000001f2b347212 */ /* 0x000fe400078e9620 */
[--C-:B------:R-:W-:Y:S02]  /*29050*/  SHF.L.W.U32.HI R31, R9, 0x4, R24.reuse ;  /* 0x00000004091f7819 */ /* 0x100fe40000010e18 */
[C-C-:B------:R-:W-:Y:S02]  /*29060*/  SHF.L.W.U32.HI R32, R24.reuse, 0x1e, R9.reuse ;  /* 0x0000001e18207819 */ /* 0x140fe40000010e09 */
[----:B------:R-:W-:Y:S02]  /*29070*/  SHF.L.W.U32.HI R43, R24, 0x19, R9 ;  /* 0x00000019182b7819 */ /* 0x000fe40000010e09 */
[----:B------:R-:W-:-:S02]  /*29080*/  LOP3.LUT R29, R26, R29, R24, 0xe8, !PT ;  /* 0x0000001d1a1d7212 */ /* 0x000fc400078ee818 */
[----:B------:R-:W-:Y:S02]  /*29090*/  LOP3.LUT R56, R56, R6, R27, 0x96, !PT ;  /* 0x0000000638387212 */ /* 0x000fe400078e961b */
[----:B------:R-:W-:Y:S01]  /*290a0*/  IADD3.X R50, PT, PT, R16, UR7, R51, P4, P5 ;  /* 0x0000000710327c10 */ /* 0x000fe2000a7ea433 */
[----:B------:R-:W0:Y:S01]  /*290b0*/  LDCU.128 UR4, c[0x3][0x5a40] ;  /* 0x00cb4800ff0477ac */ /* 0x000e220008000c00 */
[----:B------:R-:W-:Y:S02]  /*290c0*/  IADD3 R27, P4, PT, R53, R26, RZ ;  /* 0x0000001a351b7210 */ /* 0x000fe40007f9e0ff */
[----:B------:R-:W-:Y:S02]  /*290d0*/  LOP3.LUT R54, R43, R31, R32, 0x96, !PT ;  /* 0x0000001f2b367212 */ /* 0x000fe400078e9620 */
[----:B------:R-:W-:Y:S01]  /*290e0*/  IADD3 R44, P2, P3, R44, R52, R29 ;  /* 0x000000342c2c7210 */ /* 0x000fe20007b5e01d */
[----:B------:R-:W-:Y:S01]  /*290f0*/  IMAD.X R6, R50, 0x1, R45, P4 ;  /* 0x0000000132067824 */ /* 0x000fe200020e062d */
[----:B------:R-:W-:-:S02]  /*29100*/  SHF.L.W.U32.HI R29, R62, 0xd, R39 ;  /* 0x0000000d3e1d7819 */ /* 0x000fc40000010e27 */
[--C-:B------:R-:W-:Y:S02]  /*29110*/  SHF.L.W.U32.HI R32, R39, 0x3, R62.reuse ;  /* 0x0000000327207819 */ /* 0x100fe40000010e3e */
[----:B------:R-:W-:Y:S02]  /*29120*/  SHF.R.U32.HI R59, RZ, 0x6, R62 ;  /* 0x00000006ff3b7819 */ /* 0x000fe4000001163e */
[----:B------:R-:W-:Y:S02]  /*29130*/  LOP3.LUT R52, R45, R42, R9, 0xe8, !PT ;  /* 0x0000002a2d347212 */ /* 0x000fe400078ee809 */
[C-C-:B------:R-:W-:Y:S02]  /*29140*/  SHF.L.W.U32.HI R31, R47.reuse, 0xd, R16.reuse ;  /* 0x0000000d2f1f7819 */ /* 0x140fe40000010e10 */
[----:B------:R-:W-:Y:S02]  /*29150*/  SHF.L.W.U32.HI R46, R16, 0x3, R47 ;  /* 0x00000003102e7819 */ /* 0x000fe40000010e2f */
[----:B------:R-:W-:-:S02]  /*29160*/  SHF.R.U64 R55, R47, 0x6, R16 ;  /* 0x000000062f377819 */ /* 0x000fc40000001210 */
[----:B------:R-:W-:Y:S02]  /*29170*/  LOP3.LUT R59, R59, R29, R32, 0x96, !PT ;  /* 0x0000001d3b3b7212 */ /* 0x000fe400078e9620 */
[----:B------:R-:W-:Y:S02]  /*29180*/  IADD3.X R29, PT, PT, R25, R54, R52, P2, P3 ;  /* 0x00000036191d7210 */ /* 0x000fe400017e6434 */
[C-C-:B------:R-:W-:Y:S02]  /*29190*/  SHF.L.W.U32.HI R39, R27.reuse, 0x12, R6.reuse ;  /* 0x000000121b277819 */ /* 0x140fe40000010e06 */
[----:B------:R-:W-:Y:S02]  /*291a0*/  SHF.L.W.U32.HI R42, R27, 0xe, R6 ;  /* 0x0000000e1b2a7819 */ /* 0x000fe40000010e06 */
[----:B------:R-:W-:Y:S02]  /*291b0*/  SHF.L.W.U32.HI R43, R6, 0x17, R27 ;  /* 0x00000017062b7819 */ /* 0x000fe40000010e1b */
        /* <DEDUP_REMOVED lines=8> */
[----:B------:R-:W-:Y:S02]  /*29240*/  LOP3.LUT R51, R17, R27, R18, 0xb8, !PT ;  /* 0x0000001b11337212 */ /* 0x000fe400078eb812 */
[----:B------:R-:W-:Y:S02]  /*29250*/  IADD3 R57, P2, PT, R13, R56, RZ ;  /* 0x000000380d397210 */ /* 0x000fe40007f5e0ff */
        /* <DEDUP_REMOVED lines=11> */
[----:B0-----:R-:W-:Y:S02]  /*29310*/  IADD3 R51, P4, P5, R57, UR4, R51 ;  /* 0x0000000439337c10 */ /* 0x001fe4000fd9e033 */
[----:B------:R-:W-:Y:S02]  /*29320*/  IADD3 R13, P3, P2, R48, R52, R31 ;  /* 0x00000034300d7210 */ /* 0x000fe40007a7e01f */
[----:B------:R-:W-:Y:S02]  /*29330*/  IADD3.X R48, PT, PT, R40, UR5, R25, P4, P5 ;  /* 0x0000000528307c10 */ /* 0x000fe4000a7ea419 */
[----:B------:R-:W-:Y:S02]  /*29340*/  IADD3 R26, P4, PT, R51, R24, RZ ;  /* 0x00000018331a7210 */ /* 0x000fe40007f9e0ff */
[----:B------:R-:W-:-:S02]  /*29350*/  LOP3.LUT R32, R9, R45, R29, 0xe8, !PT ;  /* 0x0000002d09207212 */ /* 0x000fc400078ee81d */
[----:B------:R-:W-:Y:S01]  /*29360*/  SHF.L.W.U32.HI R15, R16, 0xd, R47 ;  /* 0x0000000d100f7819 */ /* 0x000fe20000010e2f */
[----:B------:R-:W-:Y:S01]  /*29370*/  IMAD.X R25, R48, 0x1, R9, P4 ;  /* 0x0000000130197824 */ /* 0x000fe200020e0609 */
[--C-:B------:R-:W-:Y:S02]  /*29380*/  SHF.L.W.U32.HI R38, R47, 0x3, R16.reuse ;  /* 0x000000032f267819 */ /* 0x100fe40000010e10 */
[----:B------:R-:W-:Y:S02]  /*29390*/  SHF.R.U32.HI R31, RZ, 0x6, R16 ;  /* 0x00000006ff1f7819 */ /* 0x000fe40000011610 */
[----:B------:R-:W-:Y:S02]  /*293a0*/  IADD3.X R32, PT, PT, R35, R42, R32, P3, P2 ;  /* 0x0000002a23207210 */ /* 0x000fe40001fe4420 */
[----:B------:R-:W-:Y:S02]  /*293b0*/  LOP3.LUT R42, R31, R15, R38, 0x96, !PT ;  /* 0x0000000f1f2a7212 */ /* 0x000fe400078e9626 */
[----:B------:R-:W-:-:S02]  /*293c0*/  IADD3 R52, P2, PT, R8, R55, RZ ;  /* 0x0000003708347210 */ /* 0x000fc40007f5e0ff */
[----:B------:R-:W-:Y:S02]  /*293d0*/  SHF.L.W.U32.HI R8, R13, 0x4, R32 ;  /* 0x000000040d087819 */ /* 0x000fe40000010e20 */
[C-C-:B------:R-:W-:Y:S02]  /*293e0*/  SHF.L.W.U32.HI R15, R32.reuse, 0x1e, R13.reuse ;  /* 0x0000001e200f7819 */ /* 0x140fe40000010e0d */
[----:B------:R-:W-:Y:S02]  /*293f0*/  SHF.L.W.U32.HI R31, R32, 0x19, R13 ;  /* 0x00000019201f7819 */ /* 0x000fe40000010e0d */
[C-C-:B------:R-:W-:Y:S02]  /*29400*/  SHF.L.W.U32.HI R35, R26.reuse, 0x12, R25.reuse ;  /* 0x000000121a237819 */ /* 0x140fe40000010e19 */
[----:B------:R-:W-:Y:S02]  /*29410*/  SHF.L.W.U32.HI R38, R26, 0xe, R25 ;  /* 0x0000000e1a267819 */ /* 0x000fe40000010e19 */
[----:B------:R-:W-:Y:S01]  /*29420*/  SHF.L.W.U32.HI R39, R25, 0x17, R26 ;  /* 0x0000001719277819 */ /* 0x000fe20000010e1a */
[----:B------:R-:W-:Y:S01]  /*29430*/  IMAD.X R45, R5, 0x1, R42, P2 ;  /* 0x00000001052d7824 */ /* 0x000fe200010e062a */
[----:B------:R-:W-:-:S02]  /*29440*/  LOP3.LUT R42, R31, R8, R15, 0x96, !PT ;  /* 0x000000081f2a7212 */ /* 0x000fc400078e960f */
[----:B------:R-:W-:Y:S02]  /*29450*/  LOP3.LUT R35, R39, R35, R38, 0x96, !PT ;  /* 0x0000002327237212 */ /* 0x000fe400078e9626 */
[----:B------:R-:W-:Y:S02]  /*29460*/  IADD3.X R12, PT, PT, R16, R12, R37, P0, P1 ;  /* 0x0000000c100c7210 */ /* 0x000fe400007e2425 */
        /* <DEDUP_REMOVED lines=19> */
[----:B------:R-:W-:Y:S02]  /*295a0*/  IADD3 R43, P2, P3, R52, UR6, R43 ;  /* 0x00000006342b7c10 */ /* 0x000fe4000fb5e02b */
[----:B------:R-:W-:Y:S02]  /*295b0*/  LOP3.LUT R47, R47, R8, R15, 0x96, !PT ;  /* 0x000000082f2f7212 */ /* 0x000fe400078e960f */
[----:B------:R-:W-:Y:S01]  /*295c0*/  IADD3.X R46, PT, PT, R45, UR7, R46, P2, P3 ;  /* 0x000000072d2e7c10 */ /* 0x000fe200097e642e */
[----:B------:R-:W0:Y:S01]  /*295d0*/  LDCU.128 UR4, c[0x3][0x5a50] ;  /* 0x00cb4a00ff0477ac */ /* 0x000e220008000c00 */
[----:B------:R-:W-:-:S02]  /*295e0*/  SHF.L.W.U32.HI R15, R5, 0x4, R38 ;  /* 0x00000004050f7819 */ /* 0x000fc40000010e26 */
[C-C-:B------:R-:W-:Y:S02]  /*295f0*/  SHF.L.W.U32.HI R16, R38.reuse, 0x1e, R5.reuse ;  /* 0x0000001e26107819 */ /* 0x140fe40000010e05 */
[----:B------:R-:W-:Y:S02]  /*29600*/  SHF.L.W.U32.HI R17, R38, 0x19, R5 ;  /* 0x0000001926117819 */ /* 0x000fe40000010e05 */
[----:B------:R-:W-:Y:S02]  /*29610*/  IADD3 R24, P2, PT, R43, R44, RZ ;  /* 0x0000002c2b187210 */ /* 0x000fe40007f5e0ff */
[----:B------:R-:W-:Y:S02]  /*29620*/  IADD3 R14, P1, P0, R57, R14, R33 ;  /* 0x0000000e390e7210 */ /* 0x000fe4000783e021 */
[----:B------:R-:W-:Y:S01]  /*29630*/  LOP3.LUT R33, R17, R15, R16, 0x96, !PT ;  /* 0x0000000f11217212 */ /* 0x000fe200078e9610 */
        /* <DEDUP_REMOVED lines=14> */
[----:B------:R-:W-:Y:S02]  /*29720*/  IADD3 R30, P3, P4, R51, R33, R30 ;  /* 0x00000021331e7210 */ /* 0x000fe40007c7e01e */
[----:B------:R-:W-:Y:S02]  /*29730*/  LOP3.LUT R42, R31, R17, R42, 0x96, !PT ;  /* 0x000000111f2a7212 */ /* 0x000fe400078e962a */
[----:B------:R-:W-:Y:S02]  /*29740*/  LOP3.LUT R29, R32, R29, R38, 0xe8, !PT ;  /* 0x0000001d201d7212 */ /* 0x000fe400078ee826 */
[C-C-:B------:R-:W-:Y:S02]  /*29750*/  SHF.L.W.U32.HI R8, R15.reuse, 0x12, R24.reuse ;  /* 0x000000120f087819 */ /* 0x140fe40000010e18 */
[----:B------:R-:W-:Y:S02]  /*29760*/  SHF.L.W.U32.HI R9, R15, 0xe, R24 ;  /* 0x0000000e0f097819 */ /* 0x000fe40000010e18 */
[----:B------:R-:W-:-:S02]  /*29770*/  SHF.L.W.U32.HI R16, R24, 0x17, R15 ;  /* 0x0000001718107819 */ /* 0x000fc40000010e0f */
[----:B------:R-:W-:Y:S01]  /*29780*/  LOP3.LUT R17, R27, R24, R26, 0xb8, !PT ;  /* 0x000000181b117212 */ /* 0x000fe200078eb81a */
[----:B------:R-:W-:Y:S01]  /*29790*/  IMAD.X R50, R49, 0x1, R50, P2 ;  /* 0x0000000131327824 */ /* 0x000fe200010e0632 */
[----:B------:R-:W-:Y:S02]  /*297a0*/  IADD3.X R29, PT, PT, R48, R34, R29, P3, P4 ;  /* 0x00000022301d7210 */ /* 0x000fe40001fe841d */
[----:B------:R-:W-:Y:S02]  /*297b0*/  LOP3.LUT R35, R16, R8, R9, 0x96, !PT ;  /* 0x0000000810237212 */ /* 0x000fe400078e9609 */
[----:B------:R-:W-:Y:S02]  /*297c0*/  IADD3 R42, P2, P3, R42, R17, R18 ;  /* 0x000000112a2a7210 */ /* 0x000fe40007b5e012 */
[----:B------:R-:W-:Y:S02]  /*297d0*/  LOP3.LUT R34, R6, R15, R25, 0xb8, !PT ;  /* 0x0000000f06227212 */ /* 0x000fe400078eb819 */
[----:B------:R-:W-:-:S02]  /*297e0*/  SHF.L.W.U32.HI R8, R52, 0xd, R45 ;  /* 0x0000000d34087819 */ /* 0x000fc40000010e2d */
[----:B------:R-:W-:Y:S02]  /*297f0*/  IADD3.X R35, PT, PT, R35, R34, R23, P2, P3 ;  /* 0x0000002223237210 */ /* 0x000fe400017e6417 */
[----:B------:R-:W-:Y:S02]  /*29800*/  SHF.L.W.U32.HI R9, R45, 0x3, R52 ;  /* 0x000000032d097819 */ /* 0x000fe40000010e34 */
[----:B------:R-:W-:Y:S02]  /*29810*/  SHF.R.U64 R48, R52, 0x6, R45 ;  /* 0x0000000634307819 */ /* 0x000fe4000000122d */
[----:B0-----:R-:W-:Y:S02]  /*29820*/  IADD3 R42, P2, P3, R47, UR4, R42 ;  /* 0x000000042f2a7c10 */ /* 0x001fe4000fb5e02a */
[----:B------:R-:W-:Y:S02]  /*29830*/  LOP3.LUT R48, R48, R8, R9, 0x96, !PT ;  /* 0x0000000830307212 */ /* 0x000fe400078e9609 */
[----:B------:R-:W-:-:S02]  /*29840*/  IADD3.X R35, PT, PT, R50, UR5, R35, P2, P3 ;  /* 0x0000000532237c10 */ /* 0x000fc400097e6423 */
[-C--:B------:R-:W-:Y:S02]  /*29850*/  IADD3 R9, P2, PT, R42, R13.reuse, RZ ;  /* 0x0000000d2a097210 */ /* 0x080fe40007f5e0ff */
[----:B------:R-:W-:Y:S02]  /*29860*/  SHF.L.W.U32.HI R16, R30, 0x4, R29 ;  /* 0x000000041e107819 */ /* 0x000fe40000010e1d */
[C-C-:B------:R-:W-:Y:S02]  /*29870*/  SHF.L.W.U32.HI R17, R29.reuse, 0x1e, R30.reuse ;  /* 0x0000001e1d117819 */ /* 0x140fe40000010e1e */
[----:B------:R-:W-:Y:S01]  /*29880*/  SHF.L.W.U32.HI R18, R29, 0x19, R30 ;  /* 0x000000191d127819 */ /* 0x000fe20000010e1e */
[----:B------:R-:W-:Y:S01]  /*29890*/  IMAD.X R8, R35, 0x1, R32, P2 ;  /* 0x0000000123087824 */ /* 0x000fe200010e0620 */
[----:B------:R-:W-:Y:S02]  /*298a0*/  LOP3.LUT R37, R5, R13, R30, 0xe8, !PT ;  /* 0x0000000d05257212 */ /* 0x000fe400078ee81e */
[----:B------:R-:W-:-:S02]  /*298b0*/  LOP3.LUT R44, R18, R16, R17, 0x96, !PT ;  /* 0x00000010122c7212 */ /* 0x000fc400078e9611 */
        /* <DEDUP_REMOVED lines=16> */
[----:B------:R-:W-:Y:S02]  /*299c0*/  SHF.L.W.U32.HI R23, R9, 0x17, R8 ;  /* 0x0000001709177819 */ /* 0x000fe40000010e08 */
[----:B------:R-:W-:-:S02]  /*299d0*/  LOP3.LUT R32, R26, R9, R24, 0xb8, !PT ;  /* 0x000000091a207212 */ /* 0x000fc400078eb818 */
[----:B------:R-:W-:Y:S02]  /*299e0*/  IADD3 R44, P2, PT, R41, R48, RZ ;  /* 0x00000030292c7210 */ /* 0x000fe40007f5e0ff */
[----:B------:R-:W-:Y:S02]  /*299f0*/  IADD3.X R18, PT, PT, R46, R39, R18, P3, P4 ;  /* 0x000000272e127210 */ /* 0x000fe40001fe8412 */
[----:B------:R-:W-:Y:S02]  /*29a00*/  LOP3.LUT R33, R23, R13, R16, 0x96, !PT ;  /* 0x0000000d17217212 */ /* 0x000fe400078e9610 */
[----:B------:R-:W-:Y:S02]  /*29a10*/  IADD3 R31, P3, P4, R31, R32, R27 ;  /* 0x000000201f1f7210 */ /* 0x000fe40007c7e01b */
[----:B------:R-:W-:Y:S01]  /*29a20*/  LOP3.LUT R37, R25, R8, R15, 0xb8, !PT ;  /* 0x0000000819257212 */ /* 0x000fe200078eb80f */
[----:B------:R-:W-:Y:S01]  /*29a30*/  IMAD.X R43, R36, 0x1, R45, P2 ;  /* 0x00000001242b7824 */ /* 0x000fe200010e062d */
[----:B------:R-:W-:-:S02]  /*29a40*/  SHF.L.W.U32.HI R13, R47, 0xd, R50 ;  /* 0x0000000d2f0d7819 */ /* 0x000fc40000010e32 */
[----:B------:R-:W-:Y:S02]  /*29a50*/  SHF.L.W.U32.HI R16, R50, 0x3, R47 ;  /* 0x0000000332107819 */ /* 0x000fe40000010e2f */
[----:B------:R-:W-:Y:S02]  /*29a60*/  SHF.R.U64 R39, R47, 0x6, R50 ;  /* 0x000000062f277819 */ /* 0x000fe40000001232 */
[----:B------:R-:W-:Y:S02]  /*29a70*/  SHF.L.W.U32.HI R23, R17, 0x4, R18 ;  /* 0x0000000411177819 */ /* 0x000fe40000010e12 */
[C-C-:B------:R-:W-:Y:S02]  /*29a80*/  SHF.L.W.U32.HI R32, R18.reuse, 0x1e, R17.reuse ;  /* 0x0000001e12207819 */ /* 0x140fe40000010e11 */
[----:B------:R-:W-:Y:S02]  /*29a90*/  SHF.L.W.U32.HI R27, R18, 0x19, R17 ;  /* 0x00000019121b7819 */ /* 0x000fe40000010e11 */
[----:B------:R-:W-:-:S02]  /*29aa0*/  IADD3.X R37, PT, PT, R33, R37, R6, P3, P4 ;  /* 0x0000002521257210 */ /* 0x000fc40001fe8406 */
[----:B------:R-:W-:Y:S02]  /*29ab0*/  IADD3 R36, P2, P3, R44, UR6, R31 ;  /* 0x000000062c247c10 */ /* 0x000fe4000fb5e01f */
[----:B------:R-:W-:Y:S02]  /*29ac0*/  LOP3.LUT R39, R39, R13, R16, 0x96, !PT ;  /* 0x0000000d27277212 */ /* 0x000fe400078e9610 */
[----:B------:R-:W-:Y:S02]  /*29ad0*/  LOP3.LUT R32, R27, R23, R32, 0x96, !PT ;  /* 0x000000171b207212 */ /* 0x000fe400078e9620 */
[----:B------:R-:W-:Y:S02]  /*29ae0*/  SHF.L.W.U32.HI R13, R18, 0x4, R17 ;  /* 0x00000004120d7819 */ /* 0x000fe40000010e11 */
[C-C-:B------:R-:W-:Y:S02]  /*29af0*/  SHF.L.W.U32.HI R16, R17.reuse, 0x1e, R18.reuse ;  /* 0x0000001e11107819 */ /* 0x140fe40000010e12 */
[----:B------:R-:W-:-:S02]  /*29b00*/  SHF.L.W.U32.HI R23, R17, 0x19, R18 ;  /* 0x0000001911177819 */ /* 0x000fc40000010e12 */
[----:B------:R-:W-:Y:S01]  /*29b10*/  IADD3.X R37, PT, PT, R43, UR7, R37, P2, P3 ;  /* 0x000000072b257c10 */ /* 0x000fe200097e6425 */
[----:B------:R-:W0:Y:S01]  /*29b20*/  LDCU.128 UR4, c[0x3][0x5a60] ;  /* 0x00cb4c00ff0477ac */ /* 0x000e220008000c00 */
[-C--:B------:R-:W-:Y:S02]  /*29b30*/  IADD3 R6, P4, PT, R36, R5.reuse, RZ ;  /* 0x0000000524067210 */ /* 0x080fe40007f9e0ff */
[----:B------:R-:W-:Y:S02]  /*29b40*/  LOP3.LUT R27, R30, R5, R17, 0xe8, !PT ;  /* 0x000000051e1b7212 */ /* 0x000fe400078ee811 */
[----:B------:R-:W-:Y:S01]  /*29b50*/  LOP3.LUT R31, R23, R13, R16, 0x96, !PT ;  /* 0x0000000d171f7212 */ /* 0x000fe200078e9610 */
[----:B------:R-:W-:Y:S01]  /*29b60*/  IMAD.X R5, R37, 0x1, R38, P4 ;  /* 0x0000000125057824 */ /* 0x000fe200020e0626 */
[----:B------:R-:W-:Y:S02]  /*29b70*/  IADD3 R16, P2, P3, R42, R32, R27 ;  /* 0x000000202a107210 */ /* 0x000fe40007b5e01b */
[----:B------:R-:W-:-:S02]  /*29b80*/  SHF.L.W.U32.HI R13, R50, 0xd, R47 ;  /* 0x0000000d320d7819 */ /* 0x000fc40000010e2f */
[--C-:B------:R-:W-:Y:S02]  /*29b90*/  SHF.L.W.U32.HI R32, R47, 0x3, R50.reuse ;  /* 0x000000032f207819 */ /* 0x100fe40000010e32 */
[----:B------:R-:W-:Y:S02]  /*29ba0*/  SHF.R.U32.HI R42, RZ, 0x6, R50 ;  /* 0x00000006ff2a7819 */ /* 0x000fe40000011632 */
[----:B------:R-:W-:Y:S02]  /*29bb0*/  LOP3.LUT R38, R29, R38, R18, 0xe8, !PT ;  /* 0x000000261d267212 */ /* 0x000fe400078ee812 */
[C-C-:B------:R-:W-:Y:S02]  /*29bc0*/  SHF.L.W.U32.HI R23, R6.reuse, 0x12, R5.reuse ;  /* 0x0000001206177819 */ /* 0x140fe40000010e05 */
[----:B------:R-:W-:Y:S02]  /*29bd0*/  SHF.L.W.U32.HI R34, R6, 0xe, R5 ;  /* 0x0000000e06227819 */ /* 0x000fe40000010e05 */
[----:B------:R-:W-:-:S02]  /*29be0*/  SHF.L.W.U32.HI R27, R5, 0x17, R6 ;  /* 0x00000017051b7819 */ /* 0x000fc40000010e06 */
[----:B------:R-:W-:Y:S02]  /*29bf0*/  LOP3.LUT R42, R42, R13, R32, 0x96, !PT ;  /* 0x0000000d2a2a7212 */ /* 0x000fe400078e9620 */
[----:B------:R-:W-:Y:S02]  /*29c00*/  IADD3.X R13, PT, PT, R35, R31, R38, P2, P3 ;  /* 0x0000001f230d7210 */ /* 0x000fe400017e6426 */
[----:B------:R-:W-:Y:S02]  /*29c10*/  IADD3 R46, P2, PT, R10, R39, RZ ;  /* 0x000000270a2e7210 */ /* 0x000fe40007f5e0ff */
[----:B------:R-:W-:Y:S02]  /*29c20*/  LOP3.LUT R34, R27, R23, R34, 0x96, !PT ;  /* 0x000000171b227212 */ /* 0x000fe400078e9622 */
[C-C-:B------:R-:W-:Y:S02]  /*29c30*/  SHF.L.W.U32.HI R31, R5.reuse, 0x12, R6.reuse ;  /* 0x00000012051f7819 */ /* 0x140fe40000010e06 */
[----:B------:R-:W-:-:S02]  /*29c40*/  SHF.L.W.U32.HI R32, R5, 0xe, R6 ;  /* 0x0000000e05207819 */ /* 0x000fc40000010e06 */
[----:B------:R-:W-:Y:S02]  /*29c50*/  SHF.L.W.U32.HI R33, R6, 0x17, R5 ;  /* 0x0000001706217819 */ /* 0x000fe40000010e05 */
[----:B------:R-:W-:Y:S01]  /*29c60*/  LOP3.LUT R35, R24, R6, R9, 0xb8, !PT ;  /* 0x0000000618237212 */ /* 0x000fe200078eb809 */
[----:B------:R-:W-:Y:S01]  /*29c70*/  IMAD.X R41, R3, 0x1, R42, P2 ;  /* 0x0000000103297824 */ /* 0x000fe200010e062a */
[----:B------:R-:W-:Y:S02]  /*29c80*/  SHF.L.W.U32.HI R10, R16, 0x4, R13 ;  /* 0x00000004100a7819 */ /* 0x000fe40000010e0d */
[C-C-:B------:R-:W-:Y:S02]  /*29c90*/  SHF.L.W.U32.HI R23, R13.reuse, 0x1e, R16.reuse ;  /* 0x0000001e0d177819 */ /* 0x140fe40000010e10 */
[----:B------:R-:W-:Y:S02]  /*29ca0*/  SHF.L.W.U32.HI R27, R13, 0x19, R16 ;  /* 0x000000190d1b7819 */ /* 0x000fe40000010e10 */
[----:B------:R-:W-:-:S02]  /*29cb0*/  LOP3.LUT R31, R33, R31, R32, 0x96, !PT ;  /* 0x0000001f211f7212 */ /* 0x000fc400078e9620 */
[----:B------:R-:W-:Y:S02]  /*29cc0*/  IADD3 R35, P2, P3, R34, R35, R26 ;  /* 0x0000002322237210 */ /* 0x000fe40007b5e01a */
[----:B------:R-:W-:Y:S02]  /*29cd0*/  LOP3.LUT R42, R15, R5, R8, 0xb8, !PT ;  /* 0x000000050f2a7212 */ /* 0x000fe400078eb808 */
[----:B------:R-:W-:Y:S02]  /*29ce0*/  LOP3.LUT R27, R27, R10, R23, 0x96, !PT ;  /* 0x0000000a1b1b7212 */ /* 0x000fe400078e9617 */
[----:B------:R-:W-:Y:S02]  /*29cf0*/  SHF.L.W.U32.HI R3, R13, 0x4, R16 ;  /* 0x000000040d037819 */ /* 0x000fe40000010e10 */
[C-C-:B------:R-:W-:Y:S02]  /*29d00*/  SHF.L.W.U32.HI R10, R16.reuse, 0x1e, R13.reuse ;  /* 0x0000001e100a7819 */ /* 0x140fe40000010e0d */
[----:B------:R-:W-:-:S02]  /*29d10*/  SHF.L.W.U32.HI R23, R16, 0x19, R13 ;  /* 0x0000001910177819 */ /* 0x000fc40000010e0d */
[----:B------:R-:W-:Y:S02]  /*29d20*/  IADD3.X R42, PT, PT, R31, R42, R25, P2, P3 ;  /* 0x0000002a1f2a7210 */ /* 0x000fe400017e6419 */
[----:B0-----:R-:W-:Y:S02]  /*29d30*/  IADD3 R35, P4, P5, R46, UR4, R35 ;  /* 0x000000042e237c10 */ /* 0x001fe4000fd9e023 */
[----:B------:R-:W-:Y:S02]  /*29d40*/  LOP3.LUT R33, R23, R3, R10, 0x96, !PT ;  /* 0x0000000317217212 */ /* 0x000fe400078e960a */
[----:B------:R-:W-:Y:S02]  /*29d50*/  IADD3.X R42, PT, PT, R41, UR5, R42, P4, P5 ;  /* 0x00000005292a7c10 */ /* 0x000fe4000a7ea42a */
[-C--:B------:R-:W-:Y:S02]  /*29d60*/  IADD3 R3, P4, PT, R35, R30.reuse, RZ ;  /* 0x0000001e23037210 */ /* 0x080fe40007f9e0ff */
[----:B------:R-:W-:-:S03]  /*29d70*/  LOP3.LUT R26, R17, R30, R16, 0xe8, !PT ;  /* 0x0000001e111a7212 */ /* 0x000fc600078ee810 */
[----:B------:R-:W-:Y:S01]  /*29d80*/  IMAD.X R10, R42, 0x1, R29, P4 ;  /* 0x000000012a0a7824 */ /* 0x000fe200020e061d */
[----:B------:R-:W-:Y:S02]  /*29d90*/  IADD3 R23, P2, P3, R36, R27, R26 ;  /* 0x0000001b24177210 */ /* 0x000fe40007b5e01a */
[----:B------:R-:W-:Y:S02]  /*29da0*/  LOP3.LUT R26, R18, R29, R13, 0xe8, !PT ;  /* 0x0000001d121a7212 */ /* 0x000fe400078ee80d */
[C-C-:B------:R-:W-:Y:S02]  /*29db0*/  SHF.L.W.U32.HI R27, R44.reuse, 0xd, R43.reuse ;  /* 0x0000000d2c1b7819 */ /* 0x140fe40000010e2b */
[C-C-:B------:R-:W-:Y:S02]  /*29dc0*/  SHF.L.W.U32.HI R32, R43.reuse, 0x3, R44.reuse ;  /* 0x000000032b207819 */ /* 0x140fe40000010e2c */
[----:B------:R-:W-:Y:S02]  /*29dd0*/  SHF.R.U64 R36, R44, 0x6, R43 ;  /* 0x000000062c247819 */ /* 0x000fe4000000122b */
[----:B------:R-:W-:-:S02]  /*29de0*/  SHF.L.W.U32.HI R25, R43, 0xd, R44 ;  /* 0x0000000d2b197819 */ /* 0x000fc40000010e2c */
[--C-:B------:R-:W-:Y:S02]  /*29df0*/  SHF.L.W.U32.HI R30, R44, 0x3, R43.reuse ;  /* 0x000000032c1e7819 */ /* 0x100fe40000010e2b */
[----:B------:R-:W-:Y:S02]  /*29e00*/  SHF.R.U32.HI R39, RZ, 0x6, R43 ;  /* 0x00000006ff277819 */ /* 0x000fe4000001162b */
[C-C-:B------:R-:W-:Y:S02]  /*29e10*/  SHF.L.W.U32.HI R29, R3.reuse, 0x12, R10.reuse ;  /* 0x00000012031d7819 */ /* 0x140fe40000010e0a */
[----:B------:R-:W-:Y:S02]  /*29e20*/  SHF.L.W.U32.HI R34, R3, 0xe, R10 ;  /* 0x0000000e03227819 */ /* 0x000fe40000010e0a */
[----:B------:R-:W-:Y:S02]  /*29e30*/  SHF.L.W.U32.HI R31, R10, 0x17, R3 ;  /* 0x000000170a1f7819 */ /* 0x000fe40000010e03 */
[----:B------:R-:W-:-:S02]  /*29e40*/  IADD3.X R26, PT, PT, R37, R33, R26, P2, P3 ;  /* 0x00000021251a7210 */ /* 0x000fc400017e641a */
        /* <DEDUP_REMOVED lines=10> */
[----:B------:R-:W-:Y:S02]  /*29ef0*/  IADD3 R37, P2, PT, R19, R36, RZ ;  /* 0x0000002413257210 */ /* 0x000fe40007f5e0ff */
[----:B------:R-:W-:-:S02]  /*29f00*/  LOP3.LUT R38, R27, R25, R30, 0x96, !PT ;  /* 0x000000191b267212 */ /* 0x000fc400078e961e */
[----:B------:R-:W-:Y:S02]  /*29f10*/  IADD3 R36, P4, P5, R34, R33, R24 ;  /* 0x0000002122247210 */ /* 0x000fe40007d9e018 */
[----:B------:R-:W-:Y:S02]  /*29f20*/  LOP3.LUT R29, R31, R29, R32, 0x96, !PT ;  /* 0x0000001d1f1d7212 */ /* 0x000fe400078e9620 */
[--C-:B------:R-:W-:Y:S02]  /*29f30*/  SHF.L.W.U32.HI R19, R26, 0x4, R23.reuse ;  /* 0x000000041a137819 */ /* 0x100fe40000010e17 */
[C-C-:B------:R-:W-:Y:S02]  /*29f40*/  SHF.L.W.U32.HI R24, R23.reuse, 0x1e, R26.reuse ;  /* 0x0000001e17187819 */ /* 0x140fe40000010e1a */
[----:B------:R-:W-:Y:S02]  /*29f50*/  SHF.L.W.U32.HI R25, R23, 0x19, R26 ;  /* 0x0000001917197819 */ /* 0x000fe40000010e1a */
[----:B------:R-:W-:-:S02]  /*29f60*/  LOP3.LUT R27, R16, R17, R23, 0xe8, !PT ;  /* 0x00000011101b7212 */ /* 0x000fc400078ee817 */
[----:B------:R-:W-:Y:S01]  /*29f70*/  LOP3.LUT R30, R8, R10, R5, 0xb8, !PT ;  /* 0x0000000a081e7212 */ /* 0x000fe200078eb805 */
[----:B------:R-:W-:Y:S01]  /*29f80*/  IMAD.X R44, R4, 0x1, R39, P2 ;  /* 0x00000001042c7824 */ /* 0x000fe200010e0627 */
[----:B------:R-:W-:Y:S02]  /*29f90*/  LOP3.LUT R32, R25, R19, R24, 0x96, !PT ;  /* 0x0000001319207212 */ /* 0x000fe400078e9618 */
[----:B------:R-:W-:Y:S02]  /*29fa0*/  IADD3 R4, P3, P2, R35, R38, R27 ;  /* 0x0000002623047210 */ /* 0x000fe40007a7e01b */
[----:B------:R-:W-:Y:S02]  /*29fb0*/  IADD3.X R33, PT, PT, R29, R30, R15, P4, P5 ;  /* 0x0000001e1d217210 */ /* 0x000fe400027ea40f */
[----:B------:R-:W-:Y:S02]  /*29fc0*/  LOP3.LUT R39, R13, R18, R26, 0xe8, !PT ;  /* 0x000000120d277212 */ /* 0x000fe400078ee81a */
[----:B------:R-:W-:-:S02]  /*29fd0*/  IADD3 R36, P4, P5, R37, UR6, R36 ;  /* 0x0000000625247c10 */ /* 0x000fc4000fd9e024 */
[----:B------:R-:W-:Y:S02]  /*29fe0*/  IADD3.X R39, PT, PT, R42, R32, R39, P3, P2 ;  /* 0x000000202a277210 */ /* 0x000fe40001fe4427 */
[----:B------:R-:W-:Y:S01]  /*29ff0*/  IADD3.X R33, PT, PT, R44, UR7, R33, P4, P5 ;  /* 0x000000072c217c10 */ /* 0x000fe2000a7ea421 */
[----:B------:R-:W0:Y:S01]  /*2a000*/  LDCU.128 UR4, c[0x3][0x5a70] ;  /* 0x00cb4e00ff0477ac */ /* 0x000e220008000c00 */
[----:B------:R-:W-:Y:S02]  /*2a010*/  IADD3 R31, P2, PT, R36, R17, RZ ;  /* 0x00000011241f7210 */ /* 0x000fe40007f5e0ff */
[----:B------:R-:W-:Y:S02]  /*2a020*/  SHF.L.W.U32.HI R15, R41, 0xd, R46 ;  /* 0x0000000d290f7819 */ /* 0x000fe40000010e2e */
[C-C-:B------:R-:W-:Y:S02]  /*2a030*/  SHF.L.W.U32.HI R24, R46.reuse, 0x3, R41.reuse ;  /* 0x000000032e187819 */ /* 0x140fe40000010e29 */
[--C-:B------:R-:W-:Y:S01]  /*2a040*/  SHF.R.U32.HI R35, RZ, 0x6, R41.reuse ;  /* 0x00000006ff237819 */ /* 0x100fe20000011629 */
[----:B------:R-:W-:Y:S01]  /*2a050*/  IMAD.X R32, R33, 0x1, R18, P2 ;  /* 0x0000000121207824 */ /* 0x000fe200010e0612 */
[----:B------:R-:W-:-:S02]  /*2a060*/  SHF.L.W.U32.HI R19, R46, 0xd, R41 ;  /* 0x0000000d2e137819 */ /* 0x000fc40000010e29 */
[----:B------:R-:W-:Y:S02]  /*2a070*/  SHF.L.W.U32.HI R30, R41, 0x3, R46 ;  /* 0x00000003291e7819 */ /* 0x000fe40000010e2e */
[----:B------:R-:W-:Y:S02]  /*2a080*/  SHF.R.U64 R38, R46, 0x6, R41 ;  /* 0x000000062e267819 */ /* 0x000fe40000001229 */
[----:B------:R-:W-:Y:S02]  /*2a090*/  LOP3.LUT R35, R35, R15, R24, 0x96, !PT ;  /* 0x0000000f23237212 */ /* 0x000fe400078e9618 */
[----:B------:R-:W-:Y:S02]  /*2a0a0*/  LOP3.LUT R38, R38, R19, R30, 0x96, !PT ;  /* 0x0000001326267212 */ /* 0x000fe400078e961e */
        /* <DEDUP_REMOVED lines=11> */
[----:B------:R-:W-:Y:S02]  /*2a160*/  IADD3 R38, P2, PT, R11, R38, RZ ;  /* 0x000000260b267210 */ /* 0x000fe40007f5e0ff */
[----:B------:R-:W-:Y:S02]  /*2a170*/  LOP3.LUT R19, R29, R27, R30, 0x96, !PT ;  /* 0x0000001b1d137212 */ /* 0x000fe400078e961e */
[----:B------:R-:W-:-:S02]  /*2a180*/  LOP3.LUT R69, R23, R16, R4, 0xe8, !PT ;  /* 0x0000001017457212 */ /* 0x000fc400078ee804 */
[----:B------:R-:W-:Y:S02]  /*2a190*/  LOP3.LUT R24, R6, R31, R3, 0xb8, !PT ;  /* 0x0000001f06187212 */ /* 0x000fe400078eb803 */
[C-C-:B------:R-:W-:Y:S02]  /*2a1a0*/  SHF.L.W.U32.HI R11, R32.reuse, 0x12, R31.reuse ;  /* 0x00000012200b7819 */ /* 0x140fe40000010e1f */
[----:B------:R-:W-:Y:S02]  /*2a1b0*/  SHF.L.W.U32.HI R18, R32, 0xe, R31 ;  /* 0x0000000e20127819 */ /* 0x000fe40000010e1f */
[----:B------:R-:W-:Y:S02]  /*2a1c0*/  SHF.L.W.U32.HI R15, R31, 0x17, R32 ;  /* 0x000000171f0f7819 */ /* 0x000fe40000010e20 */
[----:B------:R-:W-:Y:S02]  /*2a1d0*/  IADD3 R69, P3, P4, R36, R34, R69 ;  /* 0x0000002224457210 */ /* 0x000fe40007c7e045 */
[----:B------:R-:W-:-:S02]  /*2a1e0*/  IADD3 R19, P5, P6, R19, R24, R9 ;  /* 0x0000001813137210 */ /* 0x000fc40007ebe009 */
[----:B------:R-:W-:Y:S02]  /*2a1f0*/  LOP3.LUT R42, R26, R13, R39, 0xe8, !PT ;  /* 0x0000000d1a2a7212 */ /* 0x000fe400078ee827 */
[----:B------:R-:W-:Y:S02]  /*2a200*/  LOP3.LUT R11, R15, R11, R18, 0x96, !PT ;  /* 0x0000000b0f0b7212 */ /* 0x000fe400078e9612 */
[----:B------:R-:W-:Y:S01]  /*2a210*/  LOP3.LUT R9, R5, R32, R10, 0xb8, !PT ;  /* 0x0000002005097212 */ /* 0x000fe200078eb80a */
[----:B------:R-:W-:Y:S01]  /*2a220*/  IMAD.X R27, R12, 0x1, R35, P2 ;  /* 0x000000010c1b7824 */ /* 0x000fe200010e0623 */
[----:B------:R-:W-:Y:S02]  /*2a230*/  IADD3.X R28, PT, PT, R40, R7, R28, P1, P0 ;  /* 0x00000007281c7210 */ /* 0x000fe40000fe041c */
[----:B------:R-:W-:Y:S02]  /*2a240*/  IADD3.X R42, PT, PT, R33, R17, R42, P3, P4 ;  /* 0x00000011212a7210 */ /* 0x000fe40001fe842a */
[----:B------:R-:W-:-:S02]  /*2a250*/  IADD3.X R24, PT, PT, R11, R9, R8, P5, P6 ;  /* 0x000000090b187210 */ /* 0x000fc40002fec408 */
[----:B------:R-:W-:Y:S02]  /*2a260*/  SHF.L.W.U32.HI R7, R44, 0xd, R37 ;  /* 0x0000000d2c077819 */ /* 0x000fe40000010e25 */
[C-C-:B------:R-:W-:Y:S02]  /*2a270*/  SHF.L.W.U32.HI R12, R37.reuse, 0x3, R44.reuse ;  /* 0x00000003250c7819 */ /* 0x140fe40000010e2c */
[--C-:B------:R-:W-:Y:S02]  /*2a280*/  SHF.R.U32.HI R25, RZ, 0x6, R44.reuse ;  /* 0x00000006ff197819 */ /* 0x100fe4000001162c */
[----:B0-----:R-:W-:Y:S02]  /*2a290*/  IADD3 R19, P0, P1, R38, UR4, R19 ;  /* 0x0000000426137c10 */ /* 0x001fe4000f91e013 */
[----:B------:R-:W-:Y:S02]  /*2a2a0*/  SHF.L.W.U32.HI R8, R37, 0xd, R44 ;  /* 0x0000000d25087819 */ /* 0x000fe40000010e2c */
[----:B------:R-:W-:-:S02]  /*2a2b0*/  SHF.L.W.U32.HI R9, R44, 0x3, R37 ;  /* 0x000000032c097819 */ /* 0x000fc40000010e25 */
[----:B------:R-:W-:Y:S02]  /*2a2c0*/  SHF.R.U64 R17, R37, 0x6, R44 ;  /* 0x0000000625117819 */ /* 0x000fe4000000122c */
[----:B------:R-:W-:Y:S02]  /*2a2d0*/  SHF.L.W.U32.HI R11, R69, 0x4, R42 ;  /* 0x00000004450b7819 */ /* 0x000fe40000010e2a */
[C-C-:B------:R-:W-:Y:S02]  /*2a2e0*/  SHF.L.W.U32.HI R18, R42.reuse, 0x1e, R69.reuse ;  /* 0x0000001e2a127819 */ /* 0x140fe40000010e45 */
[----:B------:R-:W-:Y:S02]  /*2a2f0*/  SHF.L.W.U32.HI R15, R42, 0x19, R69 ;  /* 0x000000192a0f7819 */ /* 0x000fe40000010e45 */
[----:B------:R-:W-:Y:S02]  /*2a300*/  LOP3.LUT R25, R25, R7, R12, 0x96, !PT ;  /* 0x0000000719197212 */ /* 0x000fe400078e960c */
[----:B------:R-:W-:-:S02]  /*2a310*/  IADD3.X R24, PT, PT, R27, UR5, R24, P0, P1 ;  /* 0x000000051b187c10 */ /* 0x000fc400087e2418 */
[----:B------:R-:W-:Y:S02]  /*2a320*/  LOP3.LUT R17, R17, R8, R9, 0x96, !PT ;  /* 0x0000000811117212 */ /* 0x000fe400078e9609 */
[----:B------:R-:W-:Y:S02]  /*2a330*/  IADD3 R12, P1, PT, R19, R16, RZ ;  /* 0x00000010130c7210 */ /* 0x000fe40007f3e0ff */
[----:B------:R-:W-:Y:S02]  /*2a340*/  LOP3.LUT R18, R15, R11, R18, 0x96, !PT ;  /* 0x0000000b0f127212 */ /* 0x000fe400078e9612 */
[----:B------:R-:W-:Y:S02]  /*2a350*/  LOP3.LUT R15, R4, R23, R69, 0xe8, !PT ;  /* 0x00000017040f7212 */ /* 0x000fe400078ee845 */
[----:B------:R-:W-:Y:S01]  /*2a360*/  IADD3 R23, P0, PT, R14, R17, RZ ;  /* 0x000000110e177210 */ /* 0x000fe20007f1e0ff */
[----:B------:R-:W-:Y:S01]  /*2a370*/  IMAD.X R17, R24, 0x1, R13, P1 ;  /* 0x0000000118117824 */ /* 0x000fe200008e060d */
[----:B------:R-:W-:-:S02]  /*2a380*/  SHF.L.W.U32.HI R7, R42, 0x4, R69 ;  /* 0x000000042a077819 */ /* 0x000fc40000010e45 */
[C-C-:B------:R-:W-:Y:S02]  /*2a390*/  SHF.L.W.U32.HI R8, R69.reuse, 0x1e, R42.reuse ;  /* 0x0000001e45087819 */ /* 0x140fe40000010e2a */
[----:B------:R-:W-:-:S04]  /*2a3a0*/  SHF.L.W.U32.HI R9, R69, 0x19, R42 ;  /* 0x0000001945097819 */ /* 0x000fc80000010e2a */
[----:B------:R-:W-:Y:S02]  /*2a3b0*/  LOP3.LUT R11, R9, R7, R8, 0x96, !PT ;  /* 0x00000007090b7212 */ /* 0x000fe400078e9608 */
[C-C-:B------:R-:W-:Y:S02]  /*2a3c0*/  SHF.L.W.U32.HI R7, R12.reuse, 0x12, R17.reuse ;  /* 0x000000120c077819 */ /* 0x140fe40000010e11 */
[----:B------:R-:W-:Y:S02]  /*2a3d0*/  SHF.L.W.U32.HI R8, R12, 0xe, R17 ;  /* 0x0000000e0c087819 */ /* 0x000fe40000010e11 */
[----:B------:R-:W-:Y:S02]  /*2a3e0*/  SHF.L.W.U32.HI R9, R17, 0x17, R12 ;  /* 0x0000001711097819 */ /* 0x000fe40000010e0c */
[----:B------:R-:W-:Y:S02]  /*2a3f0*/  IADD3 R15, P1, P2, R19, R18, R15 ;  /* 0x00000012130f7210 */ /* 0x000fe40007a3e00f */
[----:B------:R-:W-:-:S02]  /*2a400*/  LOP3.LUT R16, R39, R26, R42, 0xe8, !PT ;  /* 0x0000001a27107212 */ /* 0x000fc400078ee82a */
[----:B------:R-:W-:Y:S02]  /*2a410*/  LOP3.LUT R13, R3, R12, R31, 0xb8, !PT ;  /* 0x0000000c030d7212 */ /* 0x000fe400078eb81f */
[----:B------:R-:W-:Y:S01]  /*2a420*/  LOP3.LUT R14, R9, R7, R8, 0x96, !PT ;  /* 0x00000007090e7212 */ /* 0x000fe200078e9608 */
[----:B------:R-:W-:Y:S01]  /*2a430*/  IMAD.X R18, R28, 0x1, R25, P0 ;  /* 0x000000011c127824 */ /* 0x000fe200000e0619 */
[----:B------:R-:W-:Y:S02]  /*2a440*/  IADD3.X R16, PT, PT, R24, R11, R16, P1, P2 ;  /* 0x0000000b18107210 */ /* 0x000fe40000fe4410 */
[C-C-:B------:R-:W-:Y:S02]  /*2a450*/  SHF.L.W.U32.HI R3, R17.reuse, 0x12, R12.reuse ;  /* 0x0000001211037819 */ /* 0x140fe40000010e0c */
[----:B------:R-:W-:Y:S02]  /*2a460*/  SHF.L.W.U32.HI R8, R17, 0xe, R12 ;  /* 0x0000000e11087819 */ /* 0x000fe40000010e0c */
[----:B------:R-:W-:-:S02]  /*2a470*/  SHF.L.W.U32.HI R7, R12, 0x17, R17 ;  /* 0x000000170c077819 */ /* 0x000fc40000010e11 */
[----:B------:R-:W-:Y:S02]  /*2a480*/  IADD3 R6, P0, P1, R14, R13, R6 ;  /* 0x0000000d0e067210 */ /* 0x000fe4000791e006 */
[----:B------:R-:W-:Y:S02]  /*2a490*/  SHF.L.W.U32.HI R9, R15, 0x4, R16 ;  /* 0x000000040f097819 */ /* 0x000fe40000010e10 */
[C-C-:B------:R-:W-:Y:S02]  /*2a4a0*/  SHF.L.W.U32.HI R12, R16.reuse, 0x1e, R15.reuse ;  /* 0x0000001e100c7819 */ /* 0x140fe40000010e0f */
[----:B------:R-:W-:Y:S02]  /*2a4b0*/  SHF.L.W.U32.HI R11, R16, 0x19, R15 ;  /* 0x00000019100b7819 */ /* 0x000fe40000010e0f */
[----:B------:R-:W-:Y:S02]  /*2a4c0*/  LOP3.LUT R10, R10, R17, R32, 0xb8, !PT ;  /* 0x000000110a0a7212 */ /* 0x000fe400078eb820 */
[----:B------:R-:W-:-:S02]  /*2a4d0*/  LOP3.LUT R13, R7, R3, R8, 0x96, !PT ;  /* 0x00000003070d7212 */ /* 0x000fc400078e9608 */
[----:B------:R-:W-:Y:S02]  /*2a4e0*/  IADD3 R8, P2, P3, R23, UR6, R6 ;  /* 0x0000000617087c10 */ /* 0x000fe4000fb5e006 */
[--C-:B------:R-:W-:Y:S02]  /*2a4f0*/  SHF.L.W.U32.HI R3, R16, 0x4, R15.reuse ;  /* 0x0000000410037819 */ /* 0x100fe40000010e0f */
[C-C-:B------:R-:W-:Y:S02]  /*2a500*/  SHF.L.W.U32.HI R6, R15.reuse, 0x1e, R16.reuse ;  /* 0x0000001e0f067819 */ /* 0x140fe40000010e10 */
[----:B------:R-:W-:Y:S02]  /*2a510*/  SHF.L.W.U32.HI R7, R15, 0x19, R16 ;  /* 0x000000190f077819 */ /* 0x000fe40000010e10 */
[----:B------:R-:W-:Y:S02]  /*2a520*/  LOP3.LUT R9, R11, R9, R12, 0x96, !PT ;  /* 0x000000090b097212 */ /* 0x000fe400078e960c */
[----:B------:R-:W-:-:S02]  /*2a530*/  LOP3.LUT R60, R69, R4, R15, 0xe8, !PT ;  /* 0x00000004453c7212 */ /* 0x000fc400078ee80f */
[----:B------:R-:W-:Y:S02]  /*2a540*/  IADD3.X R5, PT, PT, R13, R10, R5, P0, P1 ;  /* 0x0000000a0d057210 */ /* 0x000fe400007e2405 */
[----:B------:R-:W-:Y:S02]  /*2a550*/  LOP3.LUT R6, R7, R3, R6, 0x96, !PT ;  /* 0x0000000307067212 */ /* 0x000fe400078e9606 */
[----:B------:R-:W-:Y:S02]  /*2a560*/  IADD3 R60, P0, P1, R8, R9, R60 ;  /* 0x00000009083c7210 */ /* 0x000fe4000791e03c */
[----:B------:R-:W-:Y:S02]  /*2a570*/  IADD3.X R3, PT, PT, R18, UR7, R5, P2, P3 ;  /* 0x0000000712037c10 */ /* 0x000fe400097e6405 */
[----:B------:R-:W-:-:S04]  /*2a580*/  LOP3.LUT R59, R42, R39, R16, 0xe8, !PT ;  /* 0x000000272a3b7212 */ /* 0x000fc800078ee810 */
[----:B------:R-:W-:Y:S02]  /*2a590*/  IADD3.X R59, PT, PT, R3, R6, R59, P0, P1 ;  /* 0x00000006033b7210 */ /* 0x000fe400007e243b */
[----:B------:R-:W-:-:S04]  /*2a5a0*/  IADD3 R69, P0, PT, R69, -0x16b07d5, RZ ;  /* 0xfe94f82b45457810 */ /* 0x000fc80007f1e0ff */
[----:B------:R-:W-:Y:S02]  /*2a5b0*/  IADD3.X R42, PT, PT, R42, 0x3c6ef372, RZ, P0, !PT ;  /* 0x3c6ef3722a2a7810 */ /* 0x000fe400007fe4ff */
[----:B------:R-:W-:Y:S02]  /*2a5c0*/  IADD3 R62, P0, PT, R15, -0x7b3558c5, RZ ;  /* 0x84caa73b0f3e7810 */ /* 0x000fe40007f1e0ff */
[----:B------:R-:W-:Y:S02]  /*2a5d0*/  IADD3 R4, P2, PT, R4, 0x5f1d36f1, RZ ;  /* 0x5f1d36f104047810 */ /* 0x000fe40007f5e0ff */
[----:B------:R-:W-:Y:S02]  /*2a5e0*/  IADD3.X R47, PT, PT, R16, -0x4498517b, RZ, P0, !PT ;  /* 0xbb67ae85102f7810 */ /* 0x000fe400007fe4ff */
[----:B------:R-:W-:Y:S02]  /*2a5f0*/  IADD3 R60, P0, PT, R60, -0xc4336f8, RZ ;  /* 0xf3bcc9083c3c7810 */ /* 0x000fe40007f1e0ff */
[----:B------:R-:W-:-:S02]  /*2a600*/  IADD3.X R39, PT, PT, R39, -0x5ab00ac6, RZ, P2, !PT ;  /* 0xa54ff53a27277810 */ /* 0x000fc400017fe4ff */
[----:B------:R-:W-:Y:S01]  /*2a610*/  IADD3.X R59, PT, PT, R59, 0x6a09e667, RZ, P0, !PT ;  /* 0x6a09e6673b3b7810 */ /* 0x000fe200007fe4ff */
[----:B------:R-:W-:Y:S01]  /*2a620*/  IMAD.MOV.U32 R58, RZ, RZ, 0x1 ;  /* 0x00000001ff3a7424 */ /* 0x000fe200078e00ff */
[----:B------:R-:W-:Y:S01]  /*2a630*/  PRMT R40, R69, 0x7610, R40 ;  /* 0x0000761045287816 */ /* 0x000fe20000000028 */
[----:B------:R-:W-:Y:S01]  /*2a640*/  VIADD R23, R1, 0xc0 ;  /* 0x000000c001177836 */ /* 0x000fe20000000000 */
[C-C-:B------:R-:W-:Y:S02]  /*2a650*/  SHF.R.U64 R44, R69.reuse, 0x18, R42.reuse ;  /* 0x00000018452c7819 */ /* 0x140fe4000000122a */
[----:B------:R-:W-:Y:S02]  /*2a660*/  SHF.R.U64 R70, R69, 0x10, R42 ;  /* 0x0000001045467819 */ /* 0x000fe4000000122a */
[C---:B------:R-:W-:Y:S02]  /*2a670*/  PRMT R50, R62.reuse, 0x7610, R50 ;  /* 0x000076103e327816 */ /* 0x040fe40000000032 */
[----:B------:R-:W-:-:S02]  /*2a680*/  SHF.R.U64 R64, R62, 0x18, R47 ;  /* 0x000000183e407819 */ /* 0x000fc4000000122f */
[----:B------:R-:W-:Y:S02]  /*2a690*/  SHF.R.U64 R63, R62, 0x10, R47 ;  /* 0x000000103e3f7819 */ /* 0x000fe4000000122f */
[C---:B------:R-:W-:Y:S02]  /*2a6a0*/  PRMT R48, R60.reuse, 0x7610, R48 ;  /* 0x000076103c307816 */ /* 0x040fe40000000030 */
[C-C-:B------:R-:W-:Y:S02]  /*2a6b0*/  SHF.R.U64 R51, R60.reuse, 0x18, R59.reuse ;  /* 0x000000183c337819 */ /* 0x140fe4000000123b */
[----:B------:R-:W-:Y:S02]  /*2a6c0*/  SHF.R.U64 R61, R60, 0x10, R59 ;  /* 0x000000103c3d7819 */ /* 0x000fe4000000123b */
[C---:B------:R-:W-:Y:S02]  /*2a6d0*/  PRMT R36, R4.reuse, 0x7610, R36 ;  /* 0x0000761004247816 */ /* 0x040fe40000000024 */
[----:B------:R-:W-:-:S02]  /*2a6e0*/  SHF.R.U64 R45, R4, 0x18, R39 ;  /* 0x00000018042d7819 */ /* 0x000fc40000001227 */
[C-C-:B------:R-:W-:Y:S02]  /*2a6f0*/  SHF.R.U64 R68, R4.reuse, 0x10, R39.reuse ;  /* 0x0000001004447819 */ /* 0x140fe40000001227 */
[--C-:B------:R-:W-:Y:S02]  /*2a700*/  SHF.R.U64 R71, R4, 0x8, R39.reuse ;  /* 0x0000000804477819 */ /* 0x100fe40000001227 */
[--C-:B------:R-:W-:Y:S02]  /*2a710*/  SHF.R.U32.HI R38, RZ, 0x18, R39.reuse ;  /* 0x00000018ff267819 */ /* 0x100fe40000011627 */
[--C-:B------:R-:W-:Y:S02]  /*2a720*/  SHF.R.U32.HI R37, RZ, 0x10, R39.reuse ;  /* 0x00000010ff257819 */ /* 0x100fe40000011627 */
[----:B------:R-:W-:Y:S02]  /*2a730*/  SHF.R.U32.HI R67, RZ, 0x8, R39 ;  /* 0x00000008ff437819 */ /* 0x000fe40000011627 */
[----:B------:R-:W-:-:S02]  /*2a740*/  SHF.R.U64 R69, R69, 0x8, R42 ;  /* 0x0000000845457819 */ /* 0x000fc4000000122a */
[--C-:B------:R-:W-:Y:S02]  /*2a750*/  SHF.R.U32.HI R43, RZ, 0x18, R42.reuse ;  /* 0x00000018ff2b7819 */ /* 0x100fe4000001162a */
[--C-:B------:R-:W-:Y:S02]  /*2a760*/  SHF.R.U32.HI R41, RZ, 0x10, R42.reuse ;  /* 0x00000010ff297819 */ /* 0x100fe4000001162a */
[----:B------:R-:W-:Y:S02]  /*2a770*/  SHF.R.U32.HI R49, RZ, 0x8, R42 ;  /* 0x00000008ff317819 */ /* 0x000fe4000001162a */
[--C-:B------:R-:W-:Y:S02]  /*2a780*/  SHF.R.U64 R62, R62, 0x8, R47.reuse ;  /* 0x000000083e3e7819 */ /* 0x100fe4000000122f */
[--C-:B------:R-:W-:Y:S02]  /*2a790*/  SHF.R.U32.HI R66, RZ, 0x18, R47.reuse ;  /* 0x00000018ff427819 */ /* 0x100fe4000001162f */
[----:B------:R-:W-:-:S02]  /*2a7a0*/  SHF.R.U32.HI R46, RZ, 0x10, R47 ;  /* 0x00000010ff2e7819 */ /* 0x000fc4000001162f */
[----:B------:R-:W-:Y:S02]  /*2a7b0*/  SHF.R.U32.HI R65, RZ, 0x8, R47 ;  /* 0x00000008ff417819 */ /* 0x000fe4000001162f */
[--C-:B------:R-:W-:Y:S02]  /*2a7c0*/  SHF.R.U64 R60, R60, 0x8, R59.reuse ;  /* 0x000000083c3c7819 */ /* 0x100fe4000000123b */
[--C-:B------:R-:W-:Y:S02]  /*2a7d0*/  SHF.R.U32.HI R56, RZ, 0x18, R59.reuse ;  /* 0x00000018ff387819 */ /* 0x100fe4000001163b */
[--C-:B------:R-:W-:Y:S02]  /*2a7e0*/  SHF.R.U32.HI R57, RZ, 0x10, R59.reuse ;  /* 0x00000010ff397819 */ /* 0x100fe4000001163b */
[----:B------:R-:W-:-:S07]  /*2a7f0*/  SHF.R.U32.HI R3, RZ, 0x8, R59 ;  /* 0x00000008ff037819 */ /* 0x000fce000001163b */
.L_x_83:
[----:B------:R0:W-:Y:S01]  /*2a800*/  STL.128 [R1+0x40], RZ ;  /* 0x000040ff01007387 */ /* 0x0001e20000100c00 */
[----:B------:R-:W-:Y:S01]  /*2a810*/  ISETP.GE.AND P0, PT, R20, 0x81, PT ;  /* 0x000000811400780c */ /* 0x000fe20003f06270 */
[----:B------:R-:W-:Y:S01]  /*2a820*/  BSSY.RECONVERGENT B0, `(.L_x_67) ;  /* 0x0000fc7000007945 */ /* 0x000fe20003800200 */
[----:B------:R-:W-:Y:S01]  /*2a830*/  VIADD R25, R1, 0xe0 ;  /* 0x000000e001197836 */ /* 0x000fe20000000000 */
[----:B------:R0:W-:Y:S01]  /*2a840*/  STL.128 [R1+0x50], RZ ;  /* 0x000050ff01007387 */ /* 0x0001e20000100c00 */
[----:B------:R-:W-:-:S03]  /*2a850*/  IMAD.MOV.U32 R24, RZ, RZ, R20 ;  /* 0x000000ffff187224 */ /* 0x000fc600078e0014 */
        /* <DEDUP_REMOVED lines=18> */
[----:B------:R-:W4:Y:S04]  /*2a980*/  LDL.128 R8, [R1+0x150] ;  /* 0x0001500001087983 */ /* 0x000f280000100c00 */
[----:B------:R-:W5:Y:S04]  /*2a990*/  LDL.128 R12, [R1+0xf0] ;  /* 0x0000f000010c7983 */ /* 0x000f680000100c00 */
[----:B------:R-:W5:Y:S04]  /*2a9a0*/  LDL.128 R16, [R1+0x130] ;  /* 0x0001300001107983 */ /* 0x000f680000100c00 */
[----:B------:R-:W5:Y:S04]  /*2a9b0*/  LDL.128 R24, [R1+0x100] ;  /* 0x0001000001187983 */ /* 0x000f680000100c00 */
[----:B------:R-:W5:Y:S04]  /*2a9c0*/  LDL.128 R28, [R1+0x140] ;  /* 0x00014000011c7983 */ /* 0x000f680000100c00 */
[----:B------:R-:W5:Y:S01]  /*2a9d0*/  LDL.128 R32, [R1+0x110] ;  /* 0x0001100001207983 */ /* 0x000f620000100c00 */
[----:B--2---:R-:W-:-:S02]  /*2a9e0*/  PRMT R73, R52, 0x7771, RZ ;  /* 0x0000777134497816 */ /* 0x004fc400000000ff */
[----:B------:R-:W-:Y:S02]  /*2a9f0*/  PRMT R72, R54, 0x7771, RZ ;  /* 0x0000777136487816 */ /* 0x000fe400000000ff */
[----:B------:R-:W-:Y:S01]  /*2aa00*/  PRMT R76, R53, 0x7770, RZ ;  /* 0x00007770354c7816 */ /* 0x000fe200000000ff */
[----:B------:R-:W-:Y:S01]  /*2aa10*/  IMAD.U32 R74, R73, 0x10000, RZ ;  /* 0x00010000494a7824 */ /* 0x000fe200078e00ff */
[----:B------:R-:W-:Y:S01]  /*2aa20*/  PRMT R73, R52, 0x7770, RZ ;  /* 0x0000777034497816 */ /* 0x000fe200000000ff */
[----:B------:R-:W-:Y:S01]  /*2aa30*/  IMAD.U32 R75, R72, 0x10000, RZ ;  /* 0x00010000484b7824 */ /* 0x000fe200078e00ff */
[----:B------:R-:W-:Y:S01]  /*2aa40*/  PRMT R72, R54, 0x7770, RZ ;  /* 0x0000777036487816 */ /* 0x000fe200000000ff */
[----:B------:R-:W-:Y:S01]  /*2aa50*/  IMAD.WIDE.U32 R76, R76, 0x1000000, RZ ;  /* 0x010000004c4c7825 */ /* 0x000fe200078e00ff */
[----:B------:R-:W-:Y:S02]  /*2aa60*/  LOP3.LUT R74, R74, 0xff0000, RZ, 0xc0, !PT ;  /* 0x00ff00004a4a7812 */ /* 0x000fe400078ec0ff */
[----:B------:R-:W-:-:S02]  /*2aa70*/  LOP3.LUT R75, R75, 0xff0000, RZ, 0xc0, !PT ;  /* 0x00ff00004b4b7812 */ /* 0x000fc400078ec0ff */
[----:B------:R-:W-:Y:S02]  /*2aa80*/  PRMT R73, R74, 0x4210, R73 ;  /* 0x000042104a497816 */ /* 0x000fe40000000049 */
[----:B------:R-:W-:Y:S02]  /*2aa90*/  PRMT R72, R75, 0x4210, R72 ;  /* 0x000042104b487816 */ /* 0x000fe40000000048 */
[----:B------:R-:W-:Y:S02]  /*2aaa0*/  PRMT R75, R52, 0x7772, RZ ;  /* 0x00007772344b7816 */ /* 0x000fe400000000ff */
[----:B------:R-:W-:Y:S02]  /*2aab0*/  PRMT R74, R54, 0x7772, RZ ;  /* 0x00007772364a7816 */ /* 0x000fe400000000ff */
[----:B------:R-:W-:Y:S01]  /*2aac0*/  PRMT R78, R53, 0x7771, RZ ;  /* 0x00007771354e7816 */ /* 0x000fe200000000ff */
[----:B------:R-:W-:Y:S01]  /*2aad0*/  IMAD.SHL.U32 R82, R75, 0x100, RZ ;  /* 0x000001004b527824 */ /* 0x000fe200078e00ff */
[C---:B------:R-:W-:Y:S01]  /*2aae0*/  PRMT R80, R53.reuse, 0x7772, RZ ;  /* 0x0000777235507816 */ /* 0x040fe200000000ff */
[----:B------:R-:W-:Y:S01]  /*2aaf0*/  IMAD.SHL.U32 R81, R74, 0x100, RZ ;  /* 0x000001004a517824 */ /* 0x000fe200078e00ff */
[----:B------:R-:W-:Y:S01]  /*2ab00*/  PRMT R96, R53, 0x7773, RZ ;  /* 0x0000777335607816 */ /* 0x000fe200000000ff */
[----:B------:R-:W-:Y:S01]  /*2ab10*/  IMAD.WIDE.U32 R78, R78, 0x10000, RZ ;  /* 0x000100004e4e7825 */ /* 0x000fe200078e00ff */
[----:B------:R-:W-:-:S02]  /*2ab20*/  LOP3.LUT R73, R73, 0xff00, R82, 0xf8, !PT ;  /* 0x0000ff0049497812 */ /* 0x000fc400078ef852 */
[----:B------:R-:W-:Y:S01]  /*2ab30*/  PRMT R52, R52, 0x7773, RZ ;  /* 0x0000777334347816 */ /* 0x000fe200000000ff */
[----:B------:R-:W-:Y:S01]  /*2ab40*/  IMAD.WIDE.U32 R74, R80, 0x100, RZ ;  /* 0x00000100504a7825 */ /* 0x000fe200078e00ff */
[----:B------:R-:W-:Y:S02]  /*2ab50*/  LOP3.LUT R81, R72, 0xff00, R81, 0xf8, !PT ;  /* 0x0000ff0048517812 */ /* 0x000fe400078ef851 */
[----:B------:R-:W-:Y:S02]  /*2ab60*/  LOP3.LUT R83, R73, 0xff, R52, 0xf8, !PT ;  /* 0x000000ff49537812 */ /* 0x000fe400078ef834 */
[----:B------:R-:W-:Y:S02]  /*2ab70*/  LOP3.LUT R53, R74, R76, R78, 0xfe, !PT ;  /* 0x0000004c4a357212 */ /* 0x000fe400078efe4e */
[----:B---3--:R-:W-:Y:S02]  /*2ab80*/  PRMT R73, R4, 0x7771, RZ ;  /* 0x0000777104497816 */ /* 0x008fe400000000ff */
[----:B------:R-:W-:-:S02]  /*2ab90*/  LOP3.LUT R96, R53, 0xff, R96, 0xf8, !PT ;  /* 0x000000ff35607812 */ /* 0x000fc400078ef860 */
[----:B------:R-:W-:Y:S01]  /*2aba0*/  PRMT R53, R6, 0x7771, RZ ;  /* 0x0000777106357816 */ /* 0x000fe200000000ff */
[----:B------:R-:W-:Y:S01]  /*2abb0*/  IMAD.U32 R73, R73, 0x10000, RZ ;  /* 0x0001000049497824 */ /* 0x000fe200078e00ff */
[----:B------:R-:W-:Y:S02]  /*2abc0*/  LOP3.LUT R83, R79, R83, R77, 0xfe, !PT ;  /* 0x000000534f537212 */ /* 0x000fe400078efe4d */
[----:B------:R-:W-:Y:S01]  /*2abd0*/  PRMT R54, R54, 0x7773, RZ ;  /* 0x0000777336367816 */ /* 0x000fe200000000ff */
[----:B------:R-:W-:Y:S01]  /*2abe0*/  IMAD.U32 R79, R53, 0x10000, RZ ;  /* 0x00010000354f7824 */ /* 0x000fe200078e00ff */
[C---:B------:R-:W-:Y:S02]  /*2abf0*/  PRMT R52, R55.reuse, 0x7770, RZ ;  /* 0x0000777037347816 */ /* 0x040fe400000000ff */
[C---:B------:R-:W-:Y:S02]  /*2ac00*/  PRMT R72, R55.reuse, 0x7771, RZ ;  /* 0x0000777137487816 */ /* 0x040fe400000000ff */
[----:B------:R-:W-:Y:S01]  /*2ac10*/  PRMT R78, R55, 0x7772, RZ ;  /* 0x00007772374e7816 */ /* 0x000fe200000000ff */
[----:B------:R-:W-:Y:S01]  /*2ac20*/  IMAD.WIDE.U32 R52, R52, 0x1000000, RZ ;  /* 0x0100000034347825 */ /* 0x000fe200078e00ff */
[----:B------:R-:W-:-:S02]  /*2ac30*/  LOP3.LUT R81, R81, 0xff, R54, 0xf8, !PT ;  /* 0x000000ff51517812 */ /* 0x000fc400078ef836 */
[----:B------:R-:W-:Y:S02]  /*2ac40*/  PRMT R76, R4, 0x7772, RZ ;  /* 0x00007772044c7816 */ /* 0x000fe400000000ff */
[C---:B------:R-:W-:Y:S02]  /*2ac50*/  PRMT R54, R6.reuse, 0x7772, RZ ;  /* 0x0000777206367816 */ /* 0x040fe400000000ff */
[----:B------:R-:W-:Y:S01]  /*2ac60*/  PRMT R74, R6, 0x7770, RZ ;  /* 0x00007770064a7816 */ /* 0x000fe200000000ff */
[----:B------:R-:W-:Y:S01]  /*2ac70*/  IMAD.SHL.U32 R76, R76, 0x100, RZ ;  /* 0x000001004c4c7824 */ /* 0x000fe200078e00ff */
[----:B------:R-:W-:Y:S01]  /*2ac80*/  LOP3.LUT R80, R73, 0xff0000, RZ, 0xc0, !PT ;  /* 0x00ff000049507812 */ /* 0x000fe200078ec0ff */
[----:B------:R-:W-:Y:S01]  /*2ac90*/  IMAD.WIDE.U32 R72, R72, 0x10000, RZ ;  /* 0x0001000048487825 */ /* 0x000fe200078e00ff */
[----:B------:R-:W-:Y:S02]  /*2aca0*/  LOP3.LUT R99, R79, 0xff0000, RZ, 0xc0, !PT ;  /* 0x00ff00004f637812 */ /* 0x000fe400078ec0ff */
[----:B------:R-:W-:Y:S01]  /*2acb0*/  PRMT R77, R4, 0x7770, RZ ;  /* 0x00007770044d7816 */ /* 0x000fe200000000ff */
[----:B------:R-:W-:Y:S01]  /*2acc0*/  IMAD.WIDE.U32 R78, R78, 0x100, RZ ;  /* 0x000001004e4e7825 */ /* 0x000fe200078e00ff */
[----:B------:R-:W-:-:S02]  /*2acd0*/  PRMT R99, R99, 0x4210, R74 ;  /* 0x0000421063637816 */ /* 0x000fc4000000004a */
[----:B------:R-:W-:Y:S01]  /*2ace0*/  PRMT R77, R80, 0x4210, R77 ;  /* 0x00004210504d7816 */ /* 0x000fe2000000004d */
[----:B------:R-:W-:Y:S01]  /*2acf0*/  IMAD.SHL.U32 R74, R54, 0x100, RZ ;  /* 0x00000100364a7824 */ /* 0x000fe200078e00ff */
[----:B------:R-:W-:Y:S02]  /*2ad00*/  LOP3.LUT R54, R78, R52, R72, 0xfe, !PT ;  /* 0x000000344e367212 */ /* 0x000fe400078efe48 */
[C---:B------:R-:W-:Y:S02]  /*2ad10*/  PRMT R52, R5.reuse, 0x7770, RZ ;  /* 0x0000777005347816 */ /* 0x040fe400000000ff */
[----:B------:R-:W-:Y:S02]  /*2ad20*/  PRMT R72, R5, 0x7771, RZ ;  /* 0x0000777105487816 */ /* 0x000fe400000000ff */
[----:B------:R-:W-:Y:S02]  /*2ad30*/  LOP3.LUT R85, R77, 0xff00, R76, 0xf8, !PT ;  /* 0x0000ff004d557812 */ /* 0x000fe400078ef84c */
[----:B------:R-:W-:-:S02]  /*2ad40*/  PRMT R78, R4, 0x7773, RZ ;  /* 0x00007773044e7816 */ /* 0x000fc400000000ff */
[----:B------:R-:W-:Y:S01]  /*2ad50*/  LOP3.LUT R81, R73, R81, R53, 0xfe, !PT ;  /* 0x0000005149517212 */ /* 0x000fe200078efe35 */
[----:B------:R-:W-:Y:S01]  /*2ad60*/  IMAD.WIDE.U32 R52, R52, 0x1000000, RZ ;  /* 0x0100000034347825 */ /* 0x000fe200078e00ff */
[----:B------:R-:W-:Y:S02]  /*2ad70*/  LOP3.LUT R85, R85, 0xff, R78, 0xf8, !PT ;  /* 0x000000ff55557812 */ /* 0x000fe400078ef84e */
[----:B------:R-:W-:Y:S01]  /*2ad80*/  PRMT R76, R5, 0x7772, RZ ;  /* 0x00007772054c7816 */ /* 0x000fe200000000ff */
[----:B------:R-:W-:Y:S01]  /*2ad90*/  IMAD.WIDE.U32 R72, R72, 0x10000, RZ ;  /* 0x0001000048487825 */ /* 0x000fe200078e00ff */
[----:B------:R-:W-:Y:S02]  /*2ada0*/  LOP3.LUT R99, R99, 0xff00, R74, 0xf8, !PT ;  /* 0x0000ff0063637812 */ /* 0x000fe400078ef84a */
[----:B------:R-:W-:Y:S01]  /*2adb0*/  PRMT R74, R6, 0x7773, RZ ;  /* 0x00007773064a7816 */ /* 0x000fe200000000ff */
[----:B------:R-:W-:Y:S01]  /*2adc0*/  IMAD.WIDE.U32 R76, R76, 0x100, RZ ;  /* 0x000001004c4c7825 */ /* 0x000fe200078e00ff */
[----:B------:R-:W-:-:S02]  /*2add0*/  LOP3.LUT R85, R73, R85, R53, 0xfe, !PT ;  /* 0x0000005549557212 */ /* 0x000fc400078efe35 */
[----:B----4-:R-:W-:Y:S02]  /*2ade0*/  PRMT R73, R8, 0x7771, RZ ;  /* 0x0000777108497816 */ /* 0x010fe400000000ff */
[----:B------:R-:W-:Y:S02]  /*2adf0*/  PRMT R53, R10, 0x7771, RZ ;  /* 0x000077710a357816 */ /* 0x000fe400000000ff */
[----:B------:R-:W-:Y:S01]  /*2ae00*/  LOP3.LUT R99, R99, 0xff, R74, 0xf8, !PT ;  /* 0x000000ff63637812 */ /* 0x000fe200078ef84a */
[----:B------:R-:W-:Y:S01]  /*2ae10*/  IMAD.U32 R73, R73, 0x10000, RZ ;  /* 0x0001000049497824 */ /* 0x000fe200078e00ff */
[----:B------:R-:W-:Y:S01]  /*2ae20*/  LOP3.LUT R97, R76, R52, R72, 0xfe, !PT ;  /* 0x000000344c617212 */ /* 0x000fe200078efe48 */
[----:B------:R-:W-:Y:S01]  /*2ae30*/  IMAD.U32 R53, R53, 0x10000, RZ ;  /* 0x0001000035357824 */ /* 0x000fe200078e00ff */
[----:B------:R-:W-:Y:S02]  /*2ae40*/  LOP3.LUT R6, R81, R79, RZ, 0xfc, !PT ;  /* 0x0000004f51067212 */ /* 0x000fe400078efcff */
[----:B------:R-:W-:-:S02]  /*2ae50*/  PRMT R74, R7, 0x7770, RZ ;  /* 0x00007770074a7816 */ /* 0x000fc400000000ff */
[C---:B------:R-:W-:Y:S02]  /*2ae60*/  PRMT R72, R7.reuse, 0x7771, RZ ;  /* 0x0000777107487816 */ /* 0x040fe400000000ff */
[----:B------:R-:W-:Y:S02]  /*2ae70*/  PRMT R52, R7, 0x7772, RZ ;  /* 0x0000777207347816 */ /* 0x000fe400000000ff */
[----:B------:R-:W-:Y:S02]  /*2ae80*/  PRMT R79, R8, 0x7772, RZ ;  /* 0x00007772084f7816 */ /* 0x000fe400000000ff */
[----:B------:R-:W-:Y:S01]  /*2ae90*/  LOP3.LUT R4, R83, R75, RZ, 0xfc, !PT ;  /* 0x0000004b53047212 */ /* 0x000fe200078efcff */
[----:B------:R-:W-:Y:S01]  /*2aea0*/  IMAD.WIDE.U32 R74, R74, 0x1000000, RZ ;  /* 0x010000004a4a7825 */ /* 0x000fe200078e00ff */
[----:B------:R-:W-:Y:S02]  /*2aeb0*/  PRMT R76, R10, 0x7772, RZ ;  /* 0x000077720a4c7816 */ /* 0x000fe400000000ff */
[----:B------:R-:W-:Y:S01]  /*2aec0*/  PRMT R80, R8, 0x7770, RZ ;  /* 0x0000777008507816 */ /* 0x000fe200000000ff */
[----:B------:R-:W-:Y:S01]  /*2aed0*/  IMAD.SHL.U32 R79, R79, 0x100, RZ ;  /* 0x000001004f4f7824 */ /* 0x000fe200078e00ff */
[----:B------:R-:W-:Y:S01]  /*2aee0*/  LOP3.LUT R83, R73, 0xff0000, RZ, 0xc0, !PT ;  /* 0x00ff000049537812 */ /* 0x000fe200078ec0ff */
[----:B------:R-:W-:Y:S01]  /*2aef0*/  IMAD.WIDE.U32 R72, R72, 0x10000, RZ ;  /* 0x0001000048487825 */ /* 0x000fe200078e00ff */
[----:B------:R-:W-:-:S02]  /*2af00*/  PRMT R78, R10, 0x7770, RZ ;  /* 0x000077700a4e7816 */ /* 0x000fc400000000ff */
[----:B------:R-:W-:Y:S01]  /*2af10*/  LOP3.LUT R81, R53, 0xff0000, RZ, 0xc0, !PT ;  /* 0x00ff000035517812 */ /* 0x000fe200078ec0ff */
[----:B------:R-:W-:Y:S01]  /*2af20*/  IMAD.WIDE.U32 R52, R52, 0x100, RZ ;  /* 0x0000010034347825 */ /* 0x000fe200078e00ff */
[----:B------:R-:W-:Y:S02]  /*2af30*/  PRMT R80, R83, 0x4210, R80 ;  /* 0x0000421053507816 */ /* 0x000fe40000000050 */
[----:B------:R-:W-:Y:S01]  /*2af40*/  PRMT R81, R81, 0x4210, R78 ;  /* 0x0000421051517816 */ /* 0x000fe2000000004e */
[----:B------:R-:W-:Y:S01]  /*2af50*/  IMAD.SHL.U32 R76, R76, 0x100, RZ ;  /* 0x000001004c4c7824 */ /* 0x000fe200078e00ff */
[----:B------:R-:W-:Y:S02]  /*2af60*/  LOP3.LUT R98, R52, R74, R72, 0xfe, !PT ;  /* 0x0000004a34627212 */ /* 0x000fe400078efe48 */
[----:B------:R-:W-:Y:S02]  /*2af70*/  LOP3.LUT R99, R73, R99, R75, 0xfe, !PT ;  /* 0x0000006349637212 */ /* 0x000fe400078efe4b */
[----:B------:R-:W-:-:S02]  /*2af80*/  LOP3.LUT R73, R80, 0xff00, R79, 0xf8, !PT ;  /* 0x0000ff0050497812 */ /* 0x000fc400078ef84f */
[----:B------:R-:W-:Y:S02]  /*2af90*/  PRMT R52, R8, 0x7773, RZ ;  /* 0x0000777308347816 */ /* 0x000fe400000000ff */
[----:B------:R-:W-:Y:S02]  /*2afa0*/  LOP3.LUT R79, R81, 0xff00, R76, 0xf8, !PT ;  /* 0x0000ff00514f7812 */ /* 0x000fe400078ef84c */
[----:B------:R-:W-:Y:S02]  /*2afb0*/  PRMT R8, R10, 0x7773, RZ ;  /* 0x000077730a087816 */ /* 0x000fe400000000ff */
[----:B------:R-:W-:Y:S02]  /*2afc0*/  LOP3.LUT R81, R73, 0xff, R52, 0xf8, !PT ;  /* 0x000000ff49517812 */ /* 0x000fe400078ef834 */
[----:B------:R-:W-:Y:S02]  /*2afd0*/  LOP3.LUT R79, R79, 0xff, R8, 0xf8, !PT ;  /* 0x000000ff4f4f7812 */ /* 0x000fe400078ef808 */
[----:B-----5:R-:W-:-:S02]  /*2afe0*/  PRMT R8, R14, 0x7771, RZ ;  /* 0x000077710e087816 */ /* 0x020fc400000000ff */
[C---:B------:R-:W-:Y:S02]  /*2aff0*/  PRMT R74, R9.reuse, 0x7770, RZ ;  /* 0x00007770094a7816 */ /* 0x040fe400000000ff */
[C---:B------:R-:W-:Y:S01]  /*2b000*/  PRMT R72, R9.reuse, 0x7771, RZ ;  /* 0x0000777109487816 */ /* 0x040fe200000000ff */
[----:B------:R-:W-:Y:S01]  /*2b010*/  IMAD.U32 R8, R8, 0x10000, RZ ;  /* 0x0001000008087824 */ /* 0x000fe200078e00ff */
[----:B------:R-:W-:Y:S01]  /*2b020*/  PRMT R52, R9, 0x7772, RZ ;  /* 0x0000777209347816 */ /* 0x000fe200000000ff */
[----:B------:R-:W-:Y:S01]  /*2b030*/  IMAD.WIDE.U32 R74, R74, 0x1000000, RZ ;  /* 0x010000004a4a7825 */ /* 0x000fe200078e00ff */
[----:B------:R-:W-:Y:S02]  /*2b040*/  PRMT R76, R12, 0x7771, RZ ;  /* 0x000077710c4c7816 */ /* 0x000fe400000000ff */
[----:B------:R-:W-:Y:S01]  /*2b050*/  LOP3.LUT R99, R99, R53, RZ, 0xfc, !PT ;  /* 0x0000003563637212 */ /* 0x000fe200078efcff */
[----:B------:R-:W-:Y:S01]  /*2b060*/  IMAD.WIDE.U32 R72, R72, 0x10000, RZ ;  /* 0x0001000048487825 */ /* 0x000fe200078e00ff */
[----:B------:R-:W-:-:S02]  /*2b070*/  LOP3.LUT R83, R8, 0xff0000, RZ, 0xc0, !PT ;  /* 0x00ff000008537812 */ /* 0x000fc400078ec0ff */
[----:B------:R-:W-:Y:S01]  /*2b080*/  LOP3.LUT R10, R85, R77, RZ, 0xfc, !PT ;  /* 0x0000004d550a7212 */ /* 0x000fe200078efcff */
[----:B------:R-:W-:Y:S01]  /*2b090*/  IMAD.WIDE.U32 R52, R52, 0x100, RZ ;  /* 0x0000010034347825 */ /* 0x000fe200078e00ff */
[----:B------:R-:W-:Y:S02]  /*2b0a0*/  PRMT R77, R12, 0x7770, RZ ;  /* 0x000077700c4d7816 */ /* 0x000fe400000000ff */
[----:B------:R-:W-:Y:S01]  /*2b0b0*/  LOP3.LUT R81, R73, R81, R75, 0xfe, !PT ;  /* 0x0000005149517212 */ /* 0x000fe200078efe4b */
[----:B------:R-:W-:Y:S01]  /*2b0c0*/  IMAD.U32 R78, R76, 0x10000, RZ ;  /* 0x000100004c4e7824 */ /* 0x000fe200078e00ff */
[----:B------:R-:W-:Y:S02]  /*2b0d0*/  PRMT R76, R14, 0x7770, RZ ;  /* 0x000077700e4c7816 */ /* 0x000fe400000000ff */
[----:B------:R-:W-:Y:S02]  /*2b0e0*/  LOP3.LUT R8, R52, R74, R72, 0xfe, !PT ;  /* 0x0000004a34087212 */ /* 0x000fe400078efe48 */
[----:B------:R-:W-:-:S02]  /*2b0f0*/  PRMT R52, R14, 0x7772, RZ ;  /* 0x000077720e347816 */ /* 0x000fc400000000ff */
[----:B------:R-:W-:Y:S02]  /*2b100*/  LOP3.LUT R78, R78, 0xff0000, RZ, 0xc0, !PT ;  /* 0x00ff00004e4e7812 */ /* 0x000fe400078ec0ff */
[----:B------:R-:W-:Y:S01]  /*2b110*/  PRMT R83, R83, 0x4210, R76 ;  /* 0x0000421053537816 */ /* 0x000fe2000000004c */
[----:B------:R-:W-:Y:S01]  /*2b120*/  IMAD.SHL.U32 R52, R52, 0x100, RZ ;  /* 0x0000010034347824 */ /* 0x000fe200078e00ff */
[----:B------:R-:W-:Y:S02]  /*2b130*/  PRMT R72, R12, 0x7772, RZ ;  /* 0x000077720c487816 */ /* 0x000fe400000000ff */
[C---:B------:R-:W-:Y:S02]  /*2b140*/  PRMT R76, R11.reuse, 0x7770, RZ ;  /* 0x000077700b4c7816 */ /* 0x040fe400000000ff */
[C---:B------:R-:W-:Y:S02]  /*2b150*/  PRMT R74, R11.reuse, 0x7771, RZ ;  /* 0x000077710b4a7816 */ /* 0x040fe400000000ff */
[----:B------:R-:W-:-:S02]  /*2b160*/  PRMT R73, R11, 0x7772, RZ ;  /* 0x000077720b497816 */ /* 0x000fc400000000ff */
[----:B------:R-:W-:Y:S01]  /*2b170*/  PRMT R85, R78, 0x4210, R77 ;  /* 0x000042104e557816 */ /* 0x000fe2000000004d */
[----:B------:R-:W-:Y:S01]  /*2b180*/  IMAD.SHL.U32 R78, R72, 0x100, RZ ;  /* 0x00000100484e7824 */ /* 0x000fe200078e00ff */
[----:B------:R-:W-:Y:S01]  /*2b190*/  LOP3.LUT R83, R83, 0xff00, R52, 0xf8, !PT ;  /* 0x0000ff0053537812 */ /* 0x000fe200078ef834 */
[----:B------:R-:W-:Y:S01]  /*2b1a0*/  IMAD.WIDE.U32 R76, R76, 0x1000000, RZ ;  /* 0x010000004c4c7825 */ /* 0x000fe200078e00ff */
[----:B------:R-:W-:Y:S02]  /*2b1b0*/  PRMT R14, R14, 0x7773, RZ ;  /* 0x000077730e0e7816 */ /* 0x000fe400000000ff */
[----:B------:R-:W-:Y:S01]  /*2b1c0*/  PRMT R52, R12, 0x7773, RZ ;  /* 0x000077730c347816 */ /* 0x000fe200000000ff */
[----:B------:R-:W-:Y:S01]  /*2b1d0*/  IMAD.WIDE.U32 R74, R74, 0x10000, RZ ;  /* 0x000100004a4a7825 */ /* 0x000fe200078e00ff */
[----:B------:R-:W-:Y:S02]  /*2b1e0*/  LOP3.LUT R12, R81, R53, RZ, 0xfc, !PT ;  /* 0x00000035510c7212 */ /* 0x000fe400078efcff */
[----:B------:R-:W-:Y:S01]  /*2b1f0*/  LOP3.LUT R81, R83, 0xff, R14, 0xf8, !PT ;  /* 0x000000ff53517812 */ /* 0x000fe200078ef80e */
[----:B------:R-:W-:Y:S01]  /*2b200*/  IMAD.WIDE.U32 R72, R73, 0x100, RZ ;  /* 0x0000010049487825 */ /* 0x000fe200078e00ff */
[----:B------:R-:W-:-:S02]  /*2b210*/  LOP3.LUT R85, R85, 0xff00, R78, 0xf8, !PT ;  /* 0x0000ff0055557812 */ /* 0x000fc400078ef84e */
[----:B------:R-:W-:Y:S02]  /*2b220*/  PRMT R14, R18, 0x7771, RZ ;  /* 0x00007771120e7816 */ /* 0x000fe400000000ff */
[----:B------:R-:W-:Y:S02]  /*2b230*/  LOP3.LUT R100, R72, R76, R74, 0xfe, !PT ;  /* 0x0000004c48647212 */ /* 0x000fe400078efe4a */
[----:B------:R-:W-:Y:S01]  /*2b240*/  PRMT R76, R16, 0x7771, RZ ;  /* 0x00007771104c7816 */ /* 0x000fe200000000ff */
[----:B------:R-:W-:Y:S01]  /*2b250*/  IMAD.U32 R14, R14, 0x10000, RZ ;  /* 0x000100000e0e7824 */ /* 0x000fe200078e00ff */
[----:B------:R-:W-:Y:S02]  /*2b260*/  LOP3.LUT R85, R85, 0xff, R52, 0xf8, !PT ;  /* 0x000000ff55557812 */ /* 0x000fe400078ef834 */
[C---:B------:R-:W-:Y:S01]  /*2b270*/  PRMT R74, R13.reuse, 0x7770, RZ ;  /* 0x000077700d4a7816 */ /* 0x040fe200000000ff */
[----:B------:R-:W-:Y:S01]  /*2b280*/  IMAD.U32 R78, R76, 0x10000, RZ ;  /* 0x000100004c4e7824 */ /* 0x000fe200078e00ff */
[----:B------:R-:W-:-:S02]  /*2b290*/  PRMT R52, R13, 0x7771, RZ ;  /* 0x000077710d347816 */ /* 0x000fc400000000ff */
[----:B------:R-:W-:Y:S02]  /*2b2a0*/  PRMT R94, R13, 0x7772, RZ ;  /* 0x000077720d5e7816 */ /* 0x000fe400000000ff */
[----:B------:R-:W-:Y:S01]  /*2b2b0*/  LOP3.LUT R72, R75, R79, R77, 0xfe, !PT ;  /* 0x0000004f4b487212 */ /* 0x000fe200078efe4d */
[----:B------:R-:W-:Y:S01]  /*2b2c0*/  IMAD.WIDE.U32 R74, R74, 0x1000000, RZ ;  /* 0x010000004a4a7825 */ /* 0x000fe200078e00ff */
[----:B------:R-:W-:Y:S02]  /*2b2d0*/  PRMT R77, R16, 0x7770, RZ ;  /* 0x00007770104d7816 */ /* 0x000fe400000000ff */
[----:B------:R-:W-:Y:S01]  /*2b2e0*/  LOP3.LUT R78, R78, 0xff0000, RZ, 0xc0, !PT ;  /* 0x00ff00004e4e7812 */ /* 0x000fe200078ec0ff */
[----:B------:R-:W-:Y:S01]  /*2b2f0*/  IMAD.WIDE.U32 R52, R52, 0x10000, RZ ;  /* 0x0001000034347825 */ /* 0x000fe200078e00ff */
[----:B------:R-:W-:Y:S02]  /*2b300*/  PRMT R76, R18, 0x7770, RZ ;  /* 0x00007770124c7816 */ /* 0x000fe400000000ff */
[----:B------:R-:W-:Y:S01]  /*2b310*/  LOP3.LUT R79, R14, 0xff0000, RZ, 0xc0, !PT ;  /* 0x00ff00000e4f7812 */ /* 0x000fe200078ec0ff */
[----:B------:R-:W-:Y:S01]  /*2b320*/  IMAD.WIDE.U32 R94, R94, 0x100, RZ ;  /* 0x000001005e5e7825 */ /* 0x000fe200078e00ff */
[----:B------:R-:W-:-:S02]  /*2b330*/  PRMT R83, R78, 0x4210, R77 ;  /* 0x000042104e537816 */ /* 0x000fc4000000004d */
[----:B------:R-:W-:Y:S02]  /*2b340*/  PRMT R78, R79, 0x4210, R76 ;  /* 0x000042104f4e7816 */ /* 0x000fe4000000004c */
[----:B------:R-:W-:Y:S02]  /*2b350*/  LOP3.LUT R14, R94, R74, R52, 0xfe, !PT ;  /* 0x0000004a5e0e7212 */ /* 0x000fe400078efe34 */
[----:B------:R-:W-:Y:S02]  /*2b360*/  PRMT R76, R16, 0x7772, RZ ;  /* 0x00007772104c7816 */ /* 0x000fe400000000ff */
[----:B------:R-:W-:Y:S02]  /*2b370*/  LOP3.LUT R94, R53, R85, R75, 0xfe, !PT ;  /* 0x00000055355e7212 */ /* 0x000fe400078efe4b */
[----:B------:R-:W-:Y:S01]  /*2b380*/  PRMT R53, R18, 0x7772, RZ ;  /* 0x0000777212357816 */ /* 0x000fe200000000ff */
[----:B------:R-:W-:Y:S01]  /*2b390*/  IMAD.SHL.U32 R76, R76, 0x100, RZ ;  /* 0x000001004c4c7824 */ /* 0x000fe200078e00ff */
[----:B------:R-:W-:-:S02]  /*2b3a0*/  PRMT R74, R15, 0x7770, RZ ;  /* 0x000077700f4a7816 */ /* 0x000fc400000000ff */
[----:B------:R-:W-:Y:S01]  /*2b3b0*/  PRMT R52, R15, 0x7771, RZ ;  /* 0x000077710f347816 */ /* 0x000fe200000000ff */
[----:B------:R-:W-:Y:S01]  /*2b3c0*/  IMAD.SHL.U32 R77, R53, 0x100, RZ ;  /* 0x00000100354d7824 */ /* 0x000fe200078e00ff */
[----:B------:R-:W-:Y:S01]  /*2b3d0*/  PRMT R92, R15, 0x7772, RZ ;  /* 0x000077720f5c7816 */ /* 0x000fe200000000ff */
[----:B------:R-:W-:Y:S01]  /*2b3e0*/  IMAD.WIDE.U32 R74, R74, 0x1000000, RZ ;  /* 0x010000004a4a7825 */ /* 0x000fe200078e00ff */
[----:B------:R-:W-:Y:S02]  /*2b3f0*/  LOP3.LUT R83, R83, 0xff00, R76, 0xf8, !PT ;  /* 0x0000ff0053537812 */ /* 0x000fe400078ef84c */
[----:B------:R-:W-:Y:S01]  /*2b400*/  PRMT R76, R16, 0x7773, RZ ;  /* 0x00007773104c7816 */ /* 0x000fe200000000ff */
[----:B------:R-:W-:Y:S01]  /*2b410*/  IMAD.WIDE.U32 R52, R52, 0x10000, RZ ;  /* 0x0001000034347825 */ /* 0x000fe200078e00ff */
[----:B------:R-:W-:Y:S02]  /*2b420*/  LOP3.LUT R77, R78, 0xff00, R77, 0xf8, !PT ;  /* 0x0000ff004e4d7812 */ /* 0x000fe400078ef84d */
[----:B------:R-:W-:Y:S01]  /*2b430*/  PRMT R16, R18, 0x7773, RZ ;  /* 0x0000777312107816 */ /* 0x000fe200000000ff */
[----:B------:R-:W-:Y:S01]  /*2b440*/  IMAD.WIDE.U32 R92, R92, 0x100, RZ ;  /* 0x000001005c5c7825 */ /* 0x000fe200078e00ff */
[----:B------:R-:W-:-:S02]  /*2b450*/  LOP3.LUT R83, R83, 0xff, R76, 0xf8, !PT ;  /* 0x000000ff53537812 */ /* 0x000fc400078ef84c */
[----:B------:R-:W-:Y:S02]  /*2b460*/  PRMT R76, R19, 0x7770, RZ ;  /* 0x00007770134c7816 */ /* 0x000fe400000000ff */
[----:B------:R-:W-:Y:S02]  /*2b470*/  LOP3.LUT R18, R92, R74, R52, 0xfe, !PT ;  /* 0x0000004a5c127212 */ /* 0x000fe400078efe34 */
[----:B------:R-:W-:Y:S02]  /*2b480*/  LOP3.LUT R92, R53, R81, R75, 0xfe, !PT ;  /* 0x00000051355c7212 */ /* 0x000fe400078efe4b */
[----:B------:R-:W-:Y:S01]  /*2b490*/  LOP3.LUT R81, R77, 0xff, R16, 0xf8, !PT ;  /* 0x000000ff4d517812 */ /* 0x000fe200078ef810 */
[----:B------:R-:W-:Y:S01]  /*2b4a0*/  IMAD.WIDE.U32 R76, R76, 0x1000000, RZ ;  /* 0x010000004c4c7825 */ /* 0x000fe200078e00ff */
[----:B------:R-:W-:Y:S02]  /*2b4b0*/  PRMT R16, R26, 0x7771, RZ ;  /* 0x000077711a107816 */ /* 0x000fe400000000ff */
[----:B------:R-:W-:-:S02]  /*2b4c0*/  PRMT R74, R19, 0x7771, RZ ;  /* 0x00007771134a7816 */ /* 0x000fc400000000ff */
[----:B------:R-:W-:Y:S01]  /*2b4d0*/  PRMT R52, R19, 0x7772, RZ ;  /* 0x0000777213347816 */ /* 0x000fe200000000ff */
[----:B------:R-:W-:Y:S01]  /*2b4e0*/  IMAD.U32 R16, R16, 0x10000, RZ ;  /* 0x0001000010107824 */ /* 0x000fe200078e00ff */
[----:B------:R-:W-:Y:S01]  /*2b4f0*/  PRMT R78, R24, 0x7771, RZ ;  /* 0x00007771184e7816 */ /* 0x000fe200000000ff */
[----:B------:R-:W-:Y:S01]  /*2b500*/  IMAD.WIDE.U32 R74, R74, 0x10000, RZ ;  /* 0x000100004a4a7825 */ /* 0x000fe200078e00ff */
[----:B------:R-:W-:Y:S02]  /*2b510*/  PRMT R79, R24, 0x7770, RZ ;  /* 0x00007770184f7816 */ /* 0x000fe400000000ff */
[----:B------:R-:W-:Y:S01]  /*2b520*/  LOP3.LUT R85, R16, 0xff0000, RZ, 0xc0, !PT ;  /* 0x00ff000010557812 */ /* 0x000fe200078ec0ff */
[----:B------:R-:W-:Y:S01]  /*2b530*/  IMAD.WIDE.U32 R52, R52, 0x100, RZ ;  /* 0x0000010034347825 */ /* 0x000fe200078e00ff */
[----:B------:R-:W-:Y:S02]  /*2b540*/  PRMT R86, R17, 0x7772, RZ ;  /* 0x0000777211567816 */ /* 0x000fe400000000ff */
[----:B------:R-:W-:Y:S01]  /*2b550*/  PRMT R90, R25, 0x7772, RZ ;  /* 0x00007772195a7816 */ /* 0x000fe200000000ff */
[----:B------:R-:W-:Y:S01]  /*2b560*/  IMAD.U32 R80, R78, 0x10000, RZ ;  /* 0x000100004e507824 */ /* 0x000fe200078e00ff */
[----:B------:R-:W-:Y:S01]  /*2b570*/  PRMT R78, R26, 0x7770, RZ ;  /* 0x000077701a4e7816 */ /* 0x000fe200000000ff */
[----:B------:R-:W-:Y:S01]  /*2b580*/  IMAD.WIDE.U32 R86, R86, 0x100, RZ ;  /* 0x0000010056567825 */ /* 0x000fe200078e00ff */
[----:B------:R-:W-:-:S02]  /*2b590*/  LOP3.LUT R16, R52, R76, R74, 0xfe, !PT ;  /* 0x0000004c34107212 */ /* 0x000fc400078efe4a */
[----:B------:R-:W-:Y:S01]  /*2b5a0*/  LOP3.LUT R52, R75, R81, R77, 0xfe, !PT ;  /* 0x000000514b347212 */ /* 0x000fe200078efe4d */
[----:B------:R-:W-:Y:S01]  /*2b5b0*/  IMAD.WIDE.U32 R90, R90, 0x100, RZ ;  /* 0x000001005a5a7825 */ /* 0x000fe200078e00ff */
[----:B------:R-:W-:Y:S02]  /*2b5c0*/  LOP3.LUT R80, R80, 0xff0000, RZ, 0xc0, !PT ;  /* 0x00ff000050507812 */ /* 0x000fe400078ec0ff */
[----:B------:R-:W-:Y:S02]  /*2b5d0*/  PRMT R75, R24, 0x7772, RZ ;  /* 0x00007772184b7816 */ /* 0x000fe400000000ff */
[----:B------:R-:W-:Y:S02]  /*2b5e0*/  PRMT R81, R85, 0x4210, R78 ;  /* 0x0000421055517816 */ /* 0x000fe4000000004e */
[----:B------:R-:W-:Y:S02]  /*2b5f0*/  PRMT R74, R26, 0x7772, RZ ;  /* 0x000077721a4a7816 */ /* 0x000fe400000000ff */
[----:B------:R-:W-:-:S02]  /*2b600*/  PRMT R76, R17, 0x7770, RZ ;  /* 0x00007770114c7816 */ /* 0x000fc400000000ff */
[----:B------:R-:W-:Y:S02]  /*2b610*/  PRMT R78, R17, 0x7771, RZ ;  /* 0x00007771114e7816 */ /* 0x000fe400000000ff */
[----:B------:R-:W-:Y:S01]  /*2b620*/  PRMT R82, R80, 0x4210, R79 ;  /* 0x0000421050527816 */ /* 0x000fe2000000004f */
[----:B------:R-:W-:Y:S01]  /*2b630*/  IMAD.SHL.U32 R79, R75, 0x100, RZ ;  /* 0x000001004b4f7824 */ /* 0x000fe200078e00ff */
[----:B------:R-:W-:Y:S01]  /*2b640*/  PRMT R88, R27, 0x7772, RZ ;  /* 0x000077721b587816 */ /* 0x000fe200000000ff */
[----:B------:R-:W-:Y:S01]  /*2b650*/  IMAD.SHL.U32 R80, R74, 0x100, RZ ;  /* 0x000001004a507824 */ /* 0x000fe200078e00ff */
[----:B------:R-:W-:Y:S01]  /*2b660*/  PRMT R102, R32, 0x7772, RZ ;  /* 0x0000777220667816 */ /* 0x000fe200000000ff */
[----:B------:R-:W-:Y:S01]  /*2b670*/  IMAD.WIDE.U32 R76, R76, 0x1000000, RZ ;  /* 0x010000004c4c7825 */ /* 0x000fe200078e00ff */
[----:B------:R-:W-:Y:S02]  /*2b680*/  LOP3.LUT R85, R82, 0xff00, R79, 0xf8, !PT ;  /* 0x0000ff0052557812 */ /* 0x000fe400078ef84f */
[----:B------:R-:W-:Y:S01]  /*2b690*/  PRMT R79, R26, 0x7773, RZ ;  /* 0x000077731a4f7816 */ /* 0x000fe200000000ff */
[----:B------:R-:W-:Y:S01]  /*2b6a0*/  IMAD.WIDE.U32 R74, R78, 0x10000, RZ ;  /* 0x000100004e4a7825 */ /* 0x000fe200078e00ff */
[----:B------:R-:W-:-:S02]  /*2b6b0*/  PRMT R78, R24, 0x7773, RZ ;  /* 0x00007773184e7816 */ /* 0x000fc400000000ff */
[----:B------:R-:W-:Y:S01]  /*2b6c0*/  PRMT R26, R30, 0x7771, RZ ;  /* 0x000077711e1a7816 */ /* 0x000fe200000000ff */
[----:B------:R-:W-:Y:S01]  /*2b6d0*/  IMAD.WIDE.U32 R88, R88, 0x100, RZ ;  /* 0x0000010058587825 */ /* 0x000fe200078e00ff */
[----:B------:R-:W-:Y:S02]  /*2b6e0*/  LOP3.LUT R24, R86, R76, R74, 0xfe, !PT ;  /* 0x0000004c56187212 */ /* 0x000fe400078efe4a */
[----:B------:R-:W-:Y:S01]  /*2b6f0*/  LOP3.LUT R86, R75, R83, R77, 0xfe, !PT ;  /* 0x000000534b567212 */ /* 0x000fe200078efe4d */
[----:B------:R-:W-:Y:S01]  /*2b700*/  IMAD.U32 R26, R26, 0x10000, RZ ;  /* 0x000100001a1a7824 */ /* 0x000fe200078e00ff */
[C---:B------:R-:W-:Y:S01]  /*2b710*/  PRMT R74, R25.reuse, 0x7770, RZ ;  /* 0x00007770194a7816 */ /* 0x040fe200000000ff */
[----:B------:R-:W-:Y:S01]  /*2b720*/  IMAD.SHL.U32 R102, R102, 0x100, RZ ;  /* 0x0000010066667824 */ /* 0x000fe200078e00ff */
[----:B------:R-:W-:Y:S02]  /*2b730*/  PRMT R76, R25, 0x7771, RZ ;  /* 0x00007771194c7816 */ /* 0x000fe400000000ff */
[----:B------:R-:W-:Y:S01]  /*2b740*/  LOP3.LUT R83, R85, 0xff, R78, 0xf8, !PT ;  /* 0x000000ff55537812 */ /* 0x000fe200078ef84e */
[----:B------:R-:W-:Y:S01]  /*2b750*/  IMAD.WIDE.U32 R74, R74, 0x1000000, RZ ;  /* 0x010000004a4a7825 */ /* 0x000fe200078e00ff */
[----:B------:R-:W-:-:S02]  /*2b760*/  PRMT R78, R28, 0x7771, RZ ;  /* 0x000077711c4e7816 */ /* 0x000fc400000000ff */
[----:B------:R-:W-:Y:S01]  /*2b770*/  LOP3.LUT R80, R81, 0xff00, R80, 0xf8, !PT ;  /* 0x0000ff0051507812 */ /* 0x000fe200078ef850 */
[----:B------:R-:W-:Y:S01]  /*2b780*/  IMAD.WIDE.U32 R76, R76, 0x10000, RZ ;  /* 0x000100004c4c7825 */ /* 0x000fe200078e00ff */
[----:B------:R-:W-:Y:S02]  /*2b790*/  LOP3.LUT R105, R26, 0xff0000, RZ, 0xc0, !PT ;  /* 0x00ff00001a697812 */ /* 0x000fe400078ec0ff */
[----:B------:R-:W-:Y:S01]  /*2b7a0*/  LOP3.LUT R79, R80, 0xff, R79, 0xf8, !PT ;  /* 0x000000ff504f7812 */ /* 0x000fe200078ef84f */
[----:B------:R-:W-:Y:S01]  /*2b7b0*/  IMAD.U32 R81, R78, 0x10000, RZ ;  /* 0x000100004e517824 */ /* 0x000fe200078e00ff */
[----:B------:R-:W-:Y:S02]  /*2b7c0*/  LOP3.LUT R26, R90, R74, R76, 0xfe, !PT ;  /* 0x0000004a5a1a7212 */ /* 0x000fe400078efe4c */
[----:B------:R-:W-:Y:S02]  /*2b7d0*/  LOP3.LUT R90, R77, R83, R75, 0xfe, !PT ;  /* 0x000000534d5a7212 */ /* 0x000fe400078efe4b */
[----:B------:R-:W-:-:S02]  /*2b7e0*/  PRMT R80, R28, 0x7770, RZ ;  /* 0x000077701c507816 */ /* 0x000fc400000000ff */
[----:B------:R-:W-:Y:S02]  /*2b7f0*/  LOP3.LUT R81, R81, 0xff0000, RZ, 0xc0, !PT ;  /* 0x00ff000051517812 */ /* 0x000fe400078ec0ff */
[C---:B------:R-:W-:Y:S02]  /*2b800*/  PRMT R75, R30.reuse, 0x7772, RZ ;  /* 0x000077721e4b7816 */ /* 0x040fe400000000ff */
[----:B------:R-:W-:Y:S02]  /*2b810*/  PRMT R78, R30, 0x7770, RZ ;  /* 0x000077701e4e7816 */ /* 0x000fe400000000ff */
[----:B------:R-:W-:Y:S01]  /*2b820*/  PRMT R101, R81, 0x4210, R80 ;  /* 0x0000421051657816 */ /* 0x000fe20000000050 */
[----:B------:R-:W-:Y:S01]  /*2b830*/  IMAD.SHL.U32 R80, R75, 0x100, RZ ;  /* 0x000001004b507824 */ /* 0x000fe200078e00ff */
[----:B------:R-:W-:Y:S02]  /*2b840*/  PRMT R105, R105, 0x4210, R78 ;  /* 0x0000421069697816 */ /* 0x000fe4000000004e */
[----:B------:R-:W-:-:S02]  /*2b850*/  PRMT R78, R28, 0x7772, RZ ;  /* 0x000077721c4e7816 */ /* 0x000fc400000000ff */
[----:B------:R-:W-:Y:S02]  /*2b860*/  LOP3.LUT R105, R105, 0xff00, R80, 0xf8, !PT ;  /* 0x0000ff0069697812 */ /* 0x000fe400078ef850 */
[----:B------:R-:W-:Y:S01]  /*2b870*/  PRMT R30, R30, 0x7773, RZ ;  /* 0x000077731e1e7816 */ /* 0x000fe200000000ff */
[----:B------:R-:W-:Y:S01]  /*2b880*/  IMAD.SHL.U32 R78, R78, 0x100, RZ ;  /* 0x000001004e4e7824 */ /* 0x000fe200078e00ff */
[C---:B------:R-:W-:Y:S02]  /*2b890*/  PRMT R76, R27.reuse, 0x7770, RZ ;  /* 0x000077701b4c7816 */ /* 0x040fe400000000ff */
[----:B------:R-:W-:Y:S02]  /*2b8a0*/  PRMT R74, R27, 0x7771, RZ ;  /* 0x000077711b4a7816 */ /* 0x000fe400000000ff */
[----:B------:R-:W-:Y:S01]  /*2b8b0*/  LOP3.LUT R105, R105, 0xff, R30, 0xf8, !PT ;  /* 0x000000ff69697812 */ /* 0x000fe200078ef81e */
[----:B------:R-:W-:Y:S01]  /*2b8c0*/  IMAD.WIDE.U32 R76, R76, 0x1000000, RZ ;  /* 0x010000004c4c7825 */ /* 0x000fe200078e00ff */
[----:B------:R-:W-:-:S02]  /*2b8d0*/  PRMT R30, R32, 0x7771, RZ ;  /* 0x00007771201e7816 */ /* 0x000fc400000000ff */
[----:B------:R-:W-:Y:S01]  /*2b8e0*/  LOP3.LUT R101, R101, 0xff00, R78, 0xf8, !PT ;  /* 0x0000ff0065657812 */ /* 0x000fe200078ef84e */
[----:B------:R-:W-:Y:S01]  /*2b8f0*/  IMAD.WIDE.U32 R74, R74, 0x10000, RZ ;  /* 0x000100004a4a7825 */ /* 0x000fe200078e00ff */
[----:B------:R-:W-:Y:S02]  /*2b900*/  PRMT R78, R28, 0x7773, RZ ;  /* 0x000077731c4e7816 */ /* 0x000fe400000000ff */
[----:B------:R-:W-:Y:S01]  /*2b910*/  PRMT R80, R31, 0x7770, RZ ;  /* 0x000077701f507816 */ /* 0x000fe200000000ff */
[----:B------:R-:W-:Y:S01]  /*2b920*/  IMAD.U32 R30, R30, 0x10000, RZ ;  /* 0x000100001e1e7824 */ /* 0x000fe200078e00ff */
[----:B------:R-:W-:Y:S02]  /*2b930*/  LOP3.LUT R28, R88, R76, R74, 0xfe, !PT ;  /* 0x0000004c581c7212 */ /* 0x000fe400078efe4a */
[----:B------:R-:W-:Y:S01]  /*2b940*/  LOP3.LUT R101, R101, 0xff, R78, 0xf8, !PT ;  /* 0x000000ff65657812 */ /* 0x000fe200078ef84e */
[----:B------:R-:W-:Y:S01]  /*2b950*/  IMAD.WIDE.U32 R80, R80, 0x1000000, RZ ;  /* 0x0100000050507825 */ /* 0x000fe200078e00ff */
[----:B------:R-:W-:-:S02]  /*2b960*/  PRMT R74, R29, 0x7770, RZ ;  /* 0x000077701d4a7816 */ /* 0x000fc400000000ff */
[C---:B------:R-:W-:Y:S02]  /*2b970*/  PRMT R76, R29.reuse, 0x7771, RZ ;  /* 0x000077711d4c7816 */ /* 0x040fe400000000ff */
[----:B------:R-:W-:Y:S02]  /*2b980*/  PRMT R78, R29, 0x7772, RZ ;  /* 0x000077721d4e7816 */ /* 0x000fe400000000ff */
[C---:B------:R-:W-:Y:S02]  /*2b990*/  PRMT R82, R31.reuse, 0x7771, RZ ;  /* 0x000077711f527816 */ /* 0x040fe400000000ff */
[----:B------:R-:W-:Y:S02]  /*2b9a0*/  PRMT R84, R31, 0x7772, RZ ;  /* 0x000077721f547816 */ /* 0x000fe400000000ff */
[----:B------:R-:W-:Y:S01]  /*2b9b0*/  PRMT R103, R32, 0x7770, RZ ;  /* 0x0000777020677816 */ /* 0x000fe200000000ff */
[----:B------:R-:W-:Y:S01]  /*2b9c0*/  IMAD.WIDE.U32 R82, R82, 0x10000, RZ ;  /* 0x0001000052527825 */ /* 0x000fe200078e00ff */
[----:B------:R-:W-:-:S02]  /*2b9d0*/  LOP3.LUT R104, R30, 0xff0000, RZ, 0xc0, !PT ;  /* 0x00ff00001e687812 */ /* 0x000fc400078ec0ff */
[----:B------:R-:W-:Y:S01]  /*2b9e0*/  LOP3.LUT R88, R75, R79, R77, 0xfe, !PT ;  /* 0x0000004f4b587212 */ /* 0x000fe200078efe4d */
[----:B------:R-:W-:Y:S01]  /*2b9f0*/  IMAD.WIDE.U32 R74, R74, 0x1000000, RZ ;  /* 0x010000004a4a7825 */ /* 0x000fe200078e00ff */
[----:B------:R-:W-:Y:S02]  /*2ba00*/  PRMT R103, R104, 0x4210, R103 ;  /* 0x0000421068677816 */ /* 0x000fe40000000067 */
[----:B------:R-:W-:Y:S01]  /*2ba10*/  LOP3.LUT R83, R83, R105, R81, 0xfe, !PT ;  /* 0x0000006953537212 */ /* 0x000fe200078efe51 */
[----:B------:R-:W-:Y:S01]  /*2ba20*/  IMAD.WIDE.U32 R76, R76, 0x10000, RZ ;  /* 0x000100004c4c7825 */ /* 0x000fe200078e00ff */
[----:B------:R-:W-:Y:S02]  /*2ba30*/  LOP3.LUT R105, R103, 0xff00, R102, 0xf8, !PT ;  /* 0x0000ff0067697812 */ /* 0x000fe400078ef866 */
[----:B------:R-:W-:Y:S01]  /*2ba40*/  PRMT R107, R55, 0x7773, RZ ;  /* 0x00007773376b7816 */ /* 0x000fe200000000ff */
[----:B------:R-:W-:Y:S01]  /*2ba50*/  IMAD.WIDE.U32 R78, R78, 0x100, RZ ;  /* 0x000001004e4e7825 */ /* 0x000fe200078e00ff */
[----:B------:R-:W-:-:S02]  /*2ba60*/  LOP3.LUT R101, R77, R101, R75, 0xfe, !PT ;  /* 0x000000654d657212 */ /* 0x000fc400078efe4b */
[----:B------:R-:W-:Y:S01]  /*2ba70*/  LOP3.LUT R107, R54, 0xff, R107, 0xf8, !PT ;  /* 0x000000ff366b7812 */ /* 0x000fe200078ef86b */
[----:B------:R-:W-:Y:S01]  /*2ba80*/  IMAD.WIDE.U32 R84, R84, 0x100, RZ ;  /* 0x0000010054547825 */ /* 0x000fe200078e00ff */
[----:B------:R-:W-:Y:S02]  /*2ba90*/  LOP3.LUT R30, R78, R74, R76, 0xfe, !PT ;  /* 0x0000004a4e1e7212 */ /* 0x000fe400078efe4c */
[----:B------:R-:W-:Y:S02]  /*2baa0*/  PRMT R74, R32, 0x7773, RZ ;  /* 0x00007773204a7816 */ /* 0x000fe400000000ff */
[----:B------:R-:W-:Y:S02]  /*2bab0*/  LOP3.LUT R78, R84, R80, R82, 0xfe, !PT ;  /* 0x00000050544e7212 */ /* 0x000fe400078efe52 */
[----:B-1----:R-:W-:Y:S02]  /*2bac0*/  IADD3 R82, P0, PT, R96, UR4, RZ ;  /* 0x0000000460527c10 */ /* 0x002fe4000ff1e0ff */
[----:B------:R-:W-:-:S02]  /*2bad0*/  LOP3.LUT R105, R105, 0xff, R74, 0xf8, !PT ;  /* 0x000000ff69697812 */ /* 0x000fc400078ef84a */
[C---:B------:R-:W-:Y:S02]  /*2bae0*/  PRMT R80, R33.reuse, 0x7770, RZ ;  /* 0x0000777021507816 */ /* 0x040fe400000000ff */
[C---:B------:R-:W-:Y:S02]  /*2baf0*/  PRMT R76, R33.reuse, 0x7771, RZ ;  /* 0x00007771214c7816 */ /* 0x040fe400000000ff */
[----:B------:R-:W-:Y:S01]  /*2bb00*/  PRMT R74, R33, 0x7772, RZ ;  /* 0x00007772214a7816 */ /* 0x000fe200000000ff */
[----:B------:R-:W-:Y:S01]  /*2bb10*/  IMAD.WIDE.U32 R80, R80, 0x1000000, RZ ;  /* 0x0100000050507825 */ /* 0x000fe200078e00ff */
[----:B------:R-:W-:Y:S02]  /*2bb20*/  IADD3 R32, P1, PT, R82, -0x5c738e91, RZ ;  /* 0xa38c716f52207810 */ /* 0x000fe40007f3e0ff */
[----:B------:R-:W-:Y:S01]  /*2bb30*/  IADD3.X R104, PT, PT, R4, UR5, RZ, P0, !PT ;  /* 0x0000000504687c10 */ /* 0x000fe200087fe4ff */
[----:B------:R-:W-:Y:S01]  /*2bb40*/  IMAD.WIDE.U32 R76, R76, 0x10000, RZ ;  /* 0x000100004c4c7825 */ /* 0x000fe200078e00ff */
[----:B------:R-:W-:-:S02]  /*2bb50*/  PRMT R54, R34, 0x7771, RZ ;  /* 0x0000777122367816 */ /* 0x000fc400000000ff */
[----:B------:R-:W-:Y:S01]  /*2bb60*/  IADD3.X R103, PT, PT, R104, -0x4b2190e5, RZ, P1, !PT ;  /* 0xb4de6f1b68677810 */ /* 0x000fe20000ffe4ff */
[----:B------:R-:W-:Y:S01]  /*2bb70*/  IMAD.WIDE.U32 R74, R74, 0x100, RZ ;  /* 0x000001004a4a7825 */ /* 0x000fe200078e00ff */
[----:B------:R-:W-:Y:S02]  /*2bb80*/  LOP3.LUT R81, R77, R105, R81, 0xfe, !PT ;  /* 0x000000694d517212 */ /* 0x000fe400078efe51 */
[C-C-:B------:R-:W-:Y:S01]  /*2bb90*/  SHF.L.W.U32.HI R109, R103.reuse, 0x12, R32.reuse ;  /* 0x00000012676d7819 */ /* 0x140fe20000010e20 */
[----:B------:R-:W-:Y:S01]  /*2bba0*/  IMAD.U32 R54, R54, 0x10000, RZ ;  /* 0x0001000036367824 */ /* 0x000fe200078e00ff */
[----:B------:R-:W-:Y:S02]  /*2bbb0*/  SHF.L.W.U32.HI R84, R103, 0xe, R32 ;  /* 0x0000000e67547819 */ /* 0x000fe40000010e20 */
[----:B------:R-:W-:Y:S02]  /*2bbc0*/  SHF.L.W.U32.HI R102, R32, 0x17, R103 ;  /* 0x0000001720667819 */ /* 0x000fe40000010e67 */
[----:B------:R-:W-:-:S02]  /*2bbd0*/  LOP3.LUT R80, R74, R80, R76, 0xfe, !PT ;  /* 0x000000504a507212 */ /* 0x000fc400078efe4c */
[----:B------:R-:W-:Y:S02]  /*2bbe0*/  IADD3 R74, P0, PT, R82, -0x1a2bd02d, RZ ;  /* 0xe5d42fd3524a7810 */ /* 0x000fe40007f1e0ff */
[----:B------:R-:W-:Y:S02]  /*2bbf0*/  LOP3.LUT R109, R102, R109, R84, 0x96, !PT ;  /* 0x0000006d666d7212 */ /* 0x000fe400078e9654 */
[C-C-:B------:R-:W-:Y:S02]  /*2bc00*/  SHF.L.W.U32.HI R76, R32.reuse, 0x12, R103.reuse ;  /* 0x00000012204c7819 */ /* 0x140fe40000010e67 */
[----:B------:R-:W-:Y:S02]  /*2bc10*/  SHF.L.W.U32.HI R77, R32, 0xe, R103 ;  /* 0x0000000e204d7819 */ /* 0x000fe40000010e67 */
[----:B------:R-:W-:Y:S02]  /*2bc20*/  SHF.L.W.U32.HI R84, R103, 0x17, R32 ;  /* 0x0000001767547819 */ /* 0x000fe40000010e20 */
[----:B------:R-:W-:-:S02]  /*2bc30*/  IADD3.X R105, PT, PT, R104, 0x52c33b9f, RZ, P0, !PT ;  /* 0x52c33b9f68697810 */ /* 0x000fc400007fe4ff */
[----:B------:R-:W-:Y:S02]  /*2bc40*/  LOP3.LUT R111, R84, R76, R77, 0x96, !PT ;  /* 0x0000004c546f7212 */ /* 0x000fe400078e964d */
[----:B------:R-:W-:Y:S02]  /*2bc50*/  SHF.L.W.U32.HI R84, R74, 0x4, R105 ;  /* 0x000000044a547819 */ /* 0x000fe40000010e69 */
[C-C-:B------:R-:W-:Y:S02]  /*2bc60*/  SHF.L.W.U32.HI R77, R105.reuse, 0x1e, R74.reuse ;  /* 0x0000001e694d7819 */ /* 0x140fe40000010e4a */
[----:B------:R-:W-:Y:S02]  /*2bc70*/  SHF.L.W.U32.HI R76, R105, 0x19, R74 ;  /* 0x00000019694c7819 */ /* 0x000fe40000010e4a */
[----:B------:R-:W-:Y:S02]  /*2bc80*/  IADD3 R102, P0, PT, -R82, 0x5c738e90, RZ ;  /* 0x5c738e9052667810 */ /* 0x000fe40007f1e1ff */
[----:B------:R-:W-:-:S02]  /*2bc90*/  LOP3.LUT R84, R76, R84, R77, 0x96, !PT ;  /* 0x000000544c547212 */ /* 0x000fc400078e964d */
[----:B------:R-:W-:Y:S02]  /*2bca0*/  LOP3.LUT R77, R32, 0xade682d1, RZ, 0xc0, !PT ;  /* 0xade682d1204d7812 */ /* 0x000fe400078ec0ff */
[----:B------:R-:W-:Y:S02]  /*2bcb0*/  IADD3.X R76, PT, PT, ~R104, 0x4b2190e4, RZ, P0, !PT ;  /* 0x4b2190e4684c7810 */ /* 0x000fe400007fe5ff */
[----:B------:R-:W-:Y:S02]  /*2bcc0*/  LOP3.LUT R55, R103, 0x510e527f, RZ, 0xc0, !PT ;  /* 0x510e527f67377812 */ /* 0x000fe400078ec0ff */
[----:B------:R-:W-:Y:S02]  /*2bcd0*/  LOP3.LUT R102, R77, 0x2b3e6c1f, R102, 0xf8, !PT ;  /* 0x2b3e6c1f4d667812 */ /* 0x000fe400078ef866 */
[----:B------:R-:W-:Y:S02]  /*2bce0*/  LOP3.LUT R82, R54, 0xff0000, RZ, 0xc0, !PT ;  /* 0x00ff000036527812 */ /* 0x000fe400078ec0ff */
[----:B------:R-:W-:-:S02]  /*2bcf0*/  PRMT R54, R34, 0x7772, RZ ;  /* 0x0000777222367816 */ /* 0x000fc400000000ff */
[----:B------:R-:W-:Y:S02]  /*2bd00*/  LOP3.LUT R76, R55, 0x9b05688c, R76, 0xf8, !PT ;  /* 0x9b05688c374c7812 */ /* 0x000fe400078ef84c */
[----:B------:R-:W-:Y:S01]  /*2bd10*/  PRMT R55, R34, 0x7770, RZ ;  /* 0x0000777022377816 */ /* 0x000fe200000000ff */
[----:B------:R-:W-:Y:S01]  /*2bd20*/  IMAD.SHL.U32 R54, R54, 0x100, RZ ;  /* 0x0000010036367824 */ /* 0x000fe200078e00ff */
[----:B------:R-:W-:Y:S02]  /*2bd30*/  IADD3 R102, P1, P2, R102, UR6, R111 ;  /* 0x0000000666667c10 */ /* 0x000fe4000fa3e06f */
[----:B------:R-:W-:Y:S02]  /*2bd40*/  PRMT R55, R82, 0x4210, R55 ;  /* 0x0000421052377816 */ /* 0x000fe40000000037 */
[----:B------:R-:W-:Y:S01]  /*2bd50*/  IADD3.X R109, PT, PT, R76, UR7, R109, P1, P2 ;  /* 0x000000074c6d7c10 */ /* 0x000fe20008fe446d */
[----:B------:R-:W1:Y:S01]  /*2bd60*/  LDCU.128 UR4, c[0x3][0x5810] ;  /* 0x00cb0200ff0477ac */ /* 0x000e620008000c00 */
[----:B------:R-:W-:-:S02]  /*2bd70*/  LOP3.LUT R82, R72, R73, RZ, 0xfc, !PT ;  /* 0x0000004948527212 */ /* 0x000fc400078efcff */
[C---:B------:R-:W-:Y:S02]  /*2bd80*/  PRMT R76, R35.reuse, 0x7770, RZ ;  /* 0x00007770234c7816 */ /* 0x040fe400000000ff */
[----:B------:R-:W-:Y:S02]  /*2bd90*/  PRMT R72, R35, 0x7771, RZ ;  /* 0x0000777123487816 */ /* 0x000fe400000000ff */
[----:B------:R-:W-:Y:S01]  /*2bda0*/  LOP3.LUT R111, R55, 0xff00, R54, 0xf8, !PT ;  /* 0x0000ff00376f7812 */ /* 0x000fe200078ef836 */
[----:B------:R-:W-:Y:S01]  /*2bdb0*/  IMAD.WIDE.U32 R76, R76, 0x1000000, RZ ;  /* 0x010000004c4c7825 */ /* 0x000fe200078e00ff */
[----:B------:R-:W-:Y:S02]  /*2bdc0*/  PRMT R34, R34, 0x7773, RZ ;  /* 0x0000777322227816 */ /* 0x000fe400000000ff */
[----:B------:R-:W-:Y:S01]  /*2bdd0*/  PRMT R54, R35, 0x7772, RZ ;  /* 0x0000777223367816 */ /* 0x000fe200000000ff */
[----:B------:R-:W-:Y:S01]  /*2bde0*/  IMAD.WIDE.U32 R72, R72, 0x10000, RZ ;  /* 0x0001000048487825 */ /* 0x000fe200078e00ff */
[----:B------:R-:W-:-:S02]  /*2bdf0*/  LOP3.LUT R94, R94, R95, RZ, 0xfc, !PT ;  /* 0x0000005f5e5e7212 */ /* 0x000fc400078efcff */
[----:B------:R-:W-:Y:S01]  /*2be00*/  IADD3 R95, P0, PT, R102, R107, RZ ;  /* 0x0000006b665f7210 */ /* 0x000fe20007f1e0ff */
[----:B------:R-:W-:Y:S01]  /*2be10*/  IMAD.WIDE.U32 R54, R54, 0x100, RZ ;  /* 0x0000010036367825 */ /* 0x000fe200078e00ff */
[----:B------:R-:W-:Y:S02]  /*2be20*/  LOP3.LUT R111, R111, 0xff, R34, 0xf8, !PT ;  /* 0x000000ff6f6f7812 */ /* 0x000fe400078ef822 */
[----:B------:R-:W-:Y:S01]  /*2be30*/  LOP3.LUT R92, R92, R93, RZ, 0xfc, !PT ;  /* 0x0000005d5c5c7212 */ /* 0x000fe200078efcff */
[----:B------:R-:W-:Y:S01]  /*2be40*/  IMAD.X R109, R109, 0x1, R6, P0 ;  /* 0x000000016d6d7824 */ /* 0x000fe200000e0606 */
[----:B------:R-:W-:Y:S02]  /*2be50*/  LOP3.LUT R73, R73, R111, R77, 0xfe, !PT ;  /* 0x0000006f49497212 */ /* 0x000fe400078efe4d */
[----:B------:R-:W-:Y:S02]  /*2be60*/  IADD3 R77, P0, PT, R95, -0x6294a6a, RZ ;  /* 0xf9d6b5965f4d7810 */ /* 0x000fe40007f1e0ff */
[----:B------:R-:W-:-:S02]  /*2be70*/  LOP3.LUT R72, R54, R76, R72, 0xfe, !PT ;  /* 0x0000004c36487212 */ /* 0x000fc400078efe48 */
[----:B------:R-:W-:Y:S02]  /*2be80*/  SHF.L.W.U32.HI R76, R105, 0x4, R74 ;  /* 0x00000004694c7819 */ /* 0x000fe40000010e4a */
[C-C-:B------:R-:W-:Y:S02]  /*2be90*/  SHF.L.W.U32.HI R111, R74.reuse, 0x1e, R105.reuse ;  /* 0x0000001e4a6f7819 */ /* 0x140fe40000010e69 */
[----:B------:R-:W-:Y:S02]  /*2bea0*/  SHF.L.W.U32.HI R54, R74, 0x19, R105 ;  /* 0x000000194a367819 */ /* 0x000fe40000010e69 */
[----:B------:R-:W-:Y:S02]  /*2beb0*/  IADD3.X R34, PT, PT, R109, 0x5bf2cd1e, RZ, P0, !PT ;  /* 0x5bf2cd1e6d227810 */ /* 0x000fe400007fe4ff */
[----:B------:R-:W-:Y:S02]  /*2bec0*/  LOP3.LUT R76, R54, R76, R111, 0x96, !PT ;  /* 0x0000004c364c7212 */ /* 0x000fe400078e966f */
[----:B------:R-:W-:-:S02]  /*2bed0*/  SHF.L.W.U32.HI R54, R77, 0x12, R34 ;  /* 0x000000124d367819 */ /* 0x000fc40000010e22 */
[----:B------:R-:W-:Y:S02]  /*2bee0*/  SHF.L.W.U32.HI R111, R77, 0xe, R34 ;  /* 0x0000000e4d6f7819 */ /* 0x000fe40000010e22 */
[----:B------:R-:W-:Y:S02]  /*2bef0*/  SHF.L.W.U32.HI R102, R34, 0x17, R77 ;  /* 0x0000001722667819 */ /* 0x000fe40000010e4d */
[----:B------:R-:W-:Y:S02]  /*2bf00*/  LOP3.LUT R53, R52, R53, RZ, 0xfc, !PT ;  /* 0x0000003534357212 */ /* 0x000fe400078efcff */
[----:B------:R-:W-:Y:S02]  /*2bf10*/  LOP3.LUT R113, R102, R54, R111, 0x96, !PT ;  /* 0x0000003666717212 */ /* 0x000fe400078e966f */
[C-C-:B------:R-:W-:Y:S02]  /*2bf20*/  SHF.L.W.U32.HI R54, R34.reuse, 0x12, R77.reuse ;  /* 0x0000001222367819 */ /* 0x140fe40000010e4d */
[----:B------:R-:W-:-:S02]  /*2bf30*/  SHF.L.W.U32.HI R111, R34, 0xe, R77 ;  /* 0x0000000e226f7819 */ /* 0x000fc40000010e4d */
[----:B------:R-:W-:Y:S02]  /*2bf40*/  SHF.L.W.U32.HI R102, R77, 0x17, R34 ;  /* 0x000000174d667819 */ /* 0x000fe40000010e22 */
[----:B------:R-:W-:Y:S02]  /*2bf50*/  SHF.L.W.U32.HI R52, R107, 0x18, R6 ;  /* 0x000000186b347819 */ /* 0x000fe40000010e06 */
[----:B------:R-:W-:Y:S02]  /*2bf60*/  LOP3.LUT R54, R102, R54, R111, 0x96, !PT ;  /* 0x0000003666367212 */ /* 0x000fe400078e966f */
[----:B------:R-:W-:Y:S02]  /*2bf70*/  LOP3.LUT R102, R74, 0x77766e33, RZ, 0xc0, !PT ;  /* 0x77766e334a667812 */ /* 0x000fe400078ec0ff */
[----:B------:R-:W-:Y:S02]  /*2bf80*/  LOP3.LUT R87, R86, R87, RZ, 0xfc, !PT ;  /* 0x0000005756577212 */ /* 0x000fe400078efcff */
[----:B------:R-:W-:-:S02]  /*2bf90*/  IADD3 R102, P0, P1, R95, R84, R102 ;  /* 0x000000545f667210 */ /* 0x000fc4000791e066 */
[----:B------:R-:W-:Y:S02]  /*2bfa0*/  IADD3 R84, P2, PT, -R95, 0x6294a69, RZ ;  /* 0x06294a695f547810 */ /* 0x000fe40007f5e1ff */
[----:B------:R-:W-:Y:S02]  /*2bfb0*/  LOP3.LUT R95, R77, R32, RZ, 0xc0, !PT ;  /* 0x000000204d5f7212 */ /* 0x000fe400078ec0ff */
[----:B------:R-:W-:Y:S02]  /*2bfc0*/  SHF.R.U32.HI R86, RZ, 0x7, R6 ;  /* 0x00000007ff567819 */ /* 0x000fe40000011606 */
[----:B------:R-:W-:Y:S02]  /*2bfd0*/  LOP3.LUT R84, R95, 0xade682d1, R84, 0xf8, !PT ;  /* 0xade682d15f547812 */ /* 0x000fe400078ef854 */
[----:B------:R-:W-:Y:S02]  /*2bfe0*/  PRMT R95, R13, 0x7773, RZ ;  /* 0x000077730d5f7816 */ /* 0x000fe400000000ff */
[----:B-1----:R-:W-:-:S02]  /*2bff0*/  IADD3 R84, P3, P4, R84, UR4, R113 ;  /* 0x0000000454547c10 */ /* 0x002fc4000fc7e071 */
[----:B------:R-:W-:Y:S02]  /*2c000*/  LOP3.LUT R95, R14, 0xff, R95, 0xf8, !PT ;  /* 0x000000ff0e5f7812 */ /* 0x000fe400078ef85f */
[----:B------:R-:W-:Y:S02]  /*2c010*/  LOP3.LUT R14, R105, 0xd16e48e2, RZ, 0xc0, !PT ;  /* 0xd16e48e2690e7812 */ /* 0x000fe400078ec0ff */
[----:B------:R-:W-:Y:S02]  /*2c020*/  PRMT R9, R9, 0x7773, RZ ;  /* 0x0000777309097816 */ /* 0x000fe400000000ff */
[C---:B------:R-:W-:Y:S02]  /*2c030*/  IADD3.X R14, PT, PT, R109.reuse, R76, R14, P0, P1 ;  /* 0x0000004c6d0e7210 */ /* 0x040fe400007e240e */
[----:B------:R-:W-:Y:S02]  /*2c040*/  IADD3 R13, P0, PT, R102, 0x7bca3e73, RZ ;  /* 0x7bca3e73660d7810 */ /* 0x000fe40007f1e0ff */
[----:B------:R-:W-:-:S02]  /*2c050*/  IADD3.X R109, PT, PT, ~R109, 0x240d32e1, RZ, P2, !PT ;  /* 0x240d32e16d6d7810 */ /* 0x000fc400017fe5ff */
[----:B------:R-:W-:Y:S02]  /*2c060*/  LOP3.LUT R76, R34, R103, RZ, 0xc0, !PT ;  /* 0x00000067224c7212 */ /* 0x000fe400078ec0ff */
[----:B------:R-:W-:Y:S02]  /*2c070*/  IADD3.X R14, PT, PT, R14, 0x49857fb1, RZ, P0, !PT ;  /* 0x49857fb10e0e7810 */ /* 0x000fe400007fe4ff */
[----:B------:R-:W-:Y:S02]  /*2c080*/  LOP3.LUT R109, R76, 0x510e527f, R109, 0xf8, !PT ;  /* 0x510e527f4c6d7812 */ /* 0x000fe400078ef86d */
[----:B------:R-:W-:Y:S02]  /*2c090*/  SHF.L.W.U32.HI R111, R13, 0x4, R14 ;  /* 0x000000040d6f7819 */ /* 0x000fe40000010e0e */
[C-C-:B------:R-:W-:Y:S02]  /*2c0a0*/  SHF.L.W.U32.HI R76, R14.reuse, 0x1e, R13.reuse ;  /* 0x0000001e0e4c7819 */ /* 0x140fe40000010e0d */
[----:B------:R-:W-:-:S02]  /*2c0b0*/  SHF.L.W.U32.HI R102, R14, 0x19, R13 ;  /* 0x000000190e667819 */ /* 0x000fc40000010e0d */
[----:B------:R-:W-:Y:S02]  /*2c0c0*/  IADD3.X R109, PT, PT, R109, UR5, R54, P3, P4 ;  /* 0x000000056d6d7c10 */ /* 0x000fe40009fe8436 */
[----:B------:R-:W-:Y:S02]  /*2c0d0*/  IADD3 R84, P0, PT, R84, R95, RZ ;  /* 0x0000005f54547210 */ /* 0x000fe40007f1e0ff */
[----:B------:R-:W-:Y:S02]  /*2c0e0*/  LOP3.LUT R111, R102, R111, R76, 0x96, !PT ;  /* 0x0000006f666f7212 */ /* 0x000fe400078e964c */
[----:B------:R-:W-:Y:S01]  /*2c0f0*/  SHF.L.W.U32.HI R76, R14, 0x4, R13 ;  /* 0x000000040e4c7819 */ /* 0x000fe20000010e0d */
[----:B------:R-:W-:Y:S01]  /*2c100*/  IMAD.X R102, R109, 0x1, R94, P0 ;  /* 0x000000016d667824 */ /* 0x000fe200000e065e */
[----:B------:R-:W-:Y:S02]  /*2c110*/  IADD3 R54, P0, PT, R84, -0x4ff6eca6, RZ ;  /* 0xb009135a54367810 */ /* 0x000fe40007f1e0ff */
[----:B------:R-:W-:-:S02]  /*2c120*/  SHF.L.W.U32.HI R93, R13, 0x1e, R14 ;  /* 0x0000001e0d5d7819 */ /* 0x000fc40000010e0e */
[----:B------:R-:W-:Y:S02]  /*2c130*/  SHF.L.W.U32.HI R104, R13, 0x19, R14 ;  /* 0x000000190d687819 */ /* 0x000fe40000010e0e */
[----:B------:R-:W-:Y:S02]  /*2c140*/  IADD3.X R109, PT, PT, R102, 0x566d1711, RZ, P0, !PT ;  /* 0x566d1711666d7810 */ /* 0x000fe400007fe4ff */
[----:B------:R-:W-:Y:S02]  /*2c150*/  LOP3.LUT R106, R104, R76, R93, 0x96, !PT ;  /* 0x0000004c686a7212 */ /* 0x000fe400078e965d */
[C-C-:B------:R-:W-:Y:S02]  /*2c160*/  SHF.L.W.U32.HI R104, R109.reuse, 0x12, R54.reuse ;  /* 0x000000126d687819 */ /* 0x140fe40000010e36 */
[----:B------:R-:W-:Y:S02]  /*2c170*/  SHF.L.W.U32.HI R93, R109, 0xe, R54 ;  /* 0x0000000e6d5d7819 */ /* 0x000fe40000010e36 */
[----:B------:R-:W-:-:S02]  /*2c180*/  SHF.L.W.U32.HI R76, R54, 0x17, R109 ;  /* 0x00000017364c7819 */ /* 0x000fc40000010e6d */
[----:B------:R-:W-:Y:S02]  /*2c190*/  SHF.L.W.U32.HI R108, R54, 0x12, R109 ;  /* 0x00000012366c7819 */ /* 0x000fe40000010e6d */
[----:B------:R-:W-:Y:S02]  /*2c1a0*/  LOP3.LUT R104, R76, R104, R93, 0x96, !PT ;  /* 0x000000684c687212 */ /* 0x000fe400078e965d */
[----:B------:R-:W-:Y:S02]  /*2c1b0*/  SHF.L.W.U32.HI R93, R54, 0xe, R109 ;  /* 0x0000000e365d7819 */ /* 0x000fe40000010e6d */
[C---:B------:R-:W-:Y:S02]  /*2c1c0*/  SHF.L.W.U32.HI R76, R109.reuse, 0x17, R54 ;  /* 0x000000176d4c7819 */ /* 0x040fe40000010e36 */
[----:B------:R-:W-:Y:S02]  /*2c1d0*/  LOP3.LUT R115, R109, R34, RZ, 0xc0, !PT ;  /* 0x000000226d737212 */ /* 0x000fe400078ec0ff */
[----:B------:R-:W-:-:S02]  /*2c1e0*/  LOP3.LUT R108, R76, R108, R93, 0x96, !PT ;  /* 0x0000006c4c6c7212 */ /* 0x000fc400078e965d */
[----:B------:R-:W-:Y:S02]  /*2c1f0*/  LOP3.LUT R76, R74, 0xf3bcc908, R13, 0xe8, !PT ;  /* 0xf3bcc9084a4c7812 */ /* 0x000fe400078ee80d */
[----:B------:R-:W-:Y:S02]  /*2c200*/  LOP3.LUT R93, R105, 0x6a09e667, R14, 0xe8, !PT ;  /* 0x6a09e667695d7812 */ /* 0x000fe400078ee80e */
[----:B------:R-:W-:Y:S02]  /*2c210*/  IADD3 R76, P0, P1, R84, R111, R76 ;  /* 0x0000006f544c7210 */ /* 0x000fe4000791e04c */
[----:B------:R-:W-:Y:S02]  /*2c220*/  LOP3.LUT R9, R8, 0xff, R9, 0xf8, !PT ;  /* 0x000000ff08097812 */ /* 0x000fe400078ef809 */
[----:B------:R-:W-:Y:S02]  /*2c230*/  IADD3.X R93, PT, PT, R102, R106, R93, P0, P1 ;  /* 0x0000006a665d7210 */ /* 0x000fe400007e245d */
[----:B------:R-:W-:-:S02]  /*2c240*/  IADD3 R76, P0, PT, R76, 0x2b3e6c1f, RZ ;  /* 0x2b3e6c1f4c4c7810 */ /* 0x000fc40007f1e0ff */
[----:B------:R-:W-:Y:S02]  /*2c250*/  LOP3.LUT R90, R90, R91, RZ, 0xfc, !PT ;  /* 0x0000005b5a5a7212 */ /* 0x000fe400078efcff */
[----:B------:R-:W-:Y:S02]  /*2c260*/  IADD3.X R93, PT, PT, R93, -0x64fa9774, RZ, P0, !PT ;  /* 0x9b05688c5d5d7810 */ /* 0x000fe400007fe4ff */
[----:B------:R-:W-:Y:S02]  /*2c270*/  IADD3 R113, P0, PT, -R84, 0x4ff6eca5, RZ ;  /* 0x4ff6eca554717810 */ /* 0x000fe40007f1e1ff */
[----:B------:R-:W-:Y:S02]  /*2c280*/  SHF.L.W.U32.HI R106, R76, 0x4, R93 ;  /* 0x000000044c6a7819 */ /* 0x000fe40000010e5d */
[C-C-:B------:R-:W-:Y:S02]  /*2c290*/  SHF.L.W.U32.HI R111, R93.reuse, 0x1e, R76.reuse ;  /* 0x0000001e5d6f7819 */ /* 0x140fe40000010e4c */
[----:B------:R-:W-:-:S02]  /*2c2a0*/  SHF.L.W.U32.HI R110, R93, 0x19, R76 ;  /* 0x000000195d6e7819 */ /* 0x000fc40000010e4c */
[----:B------:R-:W-:Y:S02]  /*2c2b0*/  LOP3.LUT R84, R54, R77, RZ, 0xc0, !PT ;  /* 0x0000004d36547212 */ /* 0x000fe400078ec0ff */
[----:B------:R-:W-:Y:S02]  /*2c2c0*/  LOP3.LUT R106, R110, R106, R111, 0x96, !PT ;  /* 0x0000006a6e6a7212 */ /* 0x000fe400078e966f */
[----:B------:R-:W-:Y:S02]  /*2c2d0*/  LOP3.LUT R113, R84, R32, R113, 0xf8, !PT ;  /* 0x0000002054717212 */ /* 0x000fe400078ef871 */
[----:B------:R-:W-:Y:S02]  /*2c2e0*/  PRMT R111, R15, 0x7773, RZ ;  /* 0x000077730f6f7816 */ /* 0x000fe400000000ff */
[----:B------:R-:W-:Y:S02]  /*2c2f0*/  IADD3.X R102, PT, PT, ~R102, -0x566d1712, RZ, P0, !PT ;  /* 0xa992e8ee66667810 */ /* 0x000fe400007fe5ff */
[----:B------:R-:W-:-:S02]  /*2c300*/  LOP3.LUT R111, R18, 0xff, R111, 0xf8, !PT ;  /* 0x000000ff126f7812 */ /* 0x000fc400078ef86f */
[----:B------:R-:W-:Y:S02]  /*2c310*/  IADD3 R108, P1, P2, R113, UR6, R108 ;  /* 0x00000006716c7c10 */ /* 0x000fe4000fa3e06c */
[----:B------:R-:W-:Y:S02]  /*2c320*/  SHF.L.W.U32.HI R113, R93, 0x4, R76 ;  /* 0x000000045d717819 */ /* 0x000fe40000010e4c */
[C-C-:B------:R-:W-:Y:S02]  /*2c330*/  SHF.L.W.U32.HI R18, R76.reuse, 0x1e, R93.reuse ;  /* 0x0000001e4c127819 */ /* 0x140fe40000010e5d */
[----:B------:R-:W-:Y:S02]  /*2c340*/  SHF.L.W.U32.HI R15, R76, 0x19, R93 ;  /* 0x000000194c0f7819 */ /* 0x000fe40000010e5d */
[----:B------:R-:W-:Y:S02]  /*2c350*/  LOP3.LUT R115, R115, R103, R102, 0xf8, !PT ;  /* 0x0000006773737212 */ /* 0x000fe400078ef866 */
[----:B------:R-:W-:-:S02]  /*2c360*/  LOP3.LUT R113, R15, R113, R18, 0x96, !PT ;  /* 0x000000710f717212 */ /* 0x000fc400078e9612 */
[----:B------:R-:W-:Y:S01]  /*2c370*/  IADD3.X R15, PT, PT, R115, UR7, R104, P1, P2 ;  /* 0x00000007730f7c10 */ /* 0x000fe20008fe4468 */
[----:B------:R-:W1:Y:S01]  /*2c380*/  LDCU.128 UR4, c[0x3][0x5820] ;  /* 0x00cb0400ff0477ac */ /* 0x000e620008000c00 */
[----:B------:R-:W-:Y:S02]  /*2c390*/  IADD3 R110, P0, PT, R108, R111, RZ ;  /* 0x0000006f6c6e7210 */ /* 0x000fe40007f1e0ff */
[----:B------:R-:W-:Y:S02]  /*2c3a0*/  SHF.L.W.U32.HI R117, R12, 0x3, R9 ;  /* 0x000000030c757819 */ /* 0x000fe40000010e09 */
[----:B------:R-:W-:Y:S01]  /*2c3b0*/  PRMT R25, R25, 0x7773, RZ ;  /* 0x0000777319197816 */ /* 0x000fe200000000ff */
[----:B------:R-:W-:Y:S01]  /*2c3c0*/  IMAD.X R104, R15, 0x1, R92, P0 ;  /* 0x000000010f687824 */ /* 0x000fe200000e065c */
[----:B------:R-:W-:Y:S02]  /*2c3d0*/  IADD3 R15, P0, PT, R110, -0x5e5cb427, RZ ;  /* 0xa1a34bd96e0f7810 */ /* 0x000fe40007f1e0ff */
[----:B------:R-:W-:-:S02]  /*2c3e0*/  LOP3.LUT R25, R26, 0xff, R25, 0xf8, !PT ;  /* 0x000000ff1a197812 */ /* 0x000fc400078ef819 */
[----:B------:R-:W-:Y:S02]  /*2c3f0*/  IADD3.X R18, PT, PT, R104, -0x44e7c719, RZ, P0, !PT ;  /* 0xbb1838e768127810 */ /* 0x000fe400007fe4ff */
[----:B------:R-:W-:Y:S02]  /*2c400*/  SHF.L.W.U32.HI R26, R12, 0xd, R9 ;  /* 0x0000000d0c1a7819 */ /* 0x000fe40000010e09 */
[C-C-:B------:R-:W-:Y:S02]  /*2c410*/  SHF.L.W.U32.HI R84, R15.reuse, 0x12, R18.reuse ;  /* 0x000000120f547819 */ /* 0x140fe40000010e12 */
[----:B------:R-:W-:Y:S02]  /*2c420*/  SHF.L.W.U32.HI R115, R15, 0xe, R18 ;  /* 0x0000000e0f737819 */ /* 0x000fe40000010e12 */
[----:B------:R-:W-:Y:S02]  /*2c430*/  SHF.L.W.U32.HI R102, R18, 0x17, R15 ;  /* 0x0000001712667819 */ /* 0x000fe40000010e0f */
[----:B------:R-:W-:-:S02]  /*2c440*/  LOP3.LUT R89, R88, R89, RZ, 0xfc, !PT ;  /* 0x0000005958597212 */ /* 0x000fc400078efcff */
[----:B------:R-:W-:Y:S02]  /*2c450*/  LOP3.LUT R108, R102, R84, R115, 0x96, !PT ;  /* 0x00000054666c7212 */ /* 0x000fe400078e9673 */
[----:B------:R-:W-:Y:S02]  /*2c460*/  LOP3.LUT R115, R13, R74, R76, 0xe8, !PT ;  /* 0x0000004a0d737212 */ /* 0x000fe400078ee84c */
[C---:B------:R-:W-:Y:S02]  /*2c470*/  IADD3 R102, P2, PT, -R110.reuse, 0x5e5cb426, RZ ;  /* 0x5e5cb4266e667810 */ /* 0x040fe40007f5e1ff */
[----:B------:R-:W-:Y:S02]  /*2c480*/  IADD3 R84, P0, P1, R110, R106, R115 ;  /* 0x0000006a6e547210 */ /* 0x000fe4000791e073 */
[C---:B------:R-:W-:Y:S02]  /*2c490*/  LOP3.LUT R115, R15.reuse, R54, RZ, 0xc0, !PT ;  /* 0x000000360f737212 */ /* 0x040fe400078ec0ff */
[----:B------:R-:W-:-:S02]  /*2c4a0*/  SHF.L.W.U32.HI R106, R15, 0x17, R18 ;  /* 0x000000170f6a7819 */ /* 0x000fc40000010e12 */
[----:B------:R-:W-:Y:S02]  /*2c4b0*/  LOP3.LUT R115, R115, R77, R102, 0xf8, !PT ;  /* 0x0000004d73737212 */ /* 0x000fe400078ef866 */
[--C-:B------:R-:W-:Y:S02]  /*2c4c0*/  SHF.L.W.U32.HI R102, R18, 0x12, R15.reuse ;  /* 0x0000001212667819 */ /* 0x100fe40000010e0f */
[----:B------:R-:W-:Y:S02]  /*2c4d0*/  IADD3 R32, P3, P4, R108, R115, R32 ;  /* 0x000000736c207210 */ /* 0x000fe40007c7e020 */
[----:B------:R-:W-:Y:S02]  /*2c4e0*/  SHF.L.W.U32.HI R115, R18, 0xe, R15 ;  /* 0x0000000e12737819 */ /* 0x000fe40000010e0f */
[----:B------:R-:W-:Y:S02]  /*2c4f0*/  PRMT R27, R27, 0x7773, RZ ;  /* 0x000077731b1b7816 */ /* 0x000fe400000000ff */
[----:B------:R-:W-:-:S02]  /*2c500*/  LOP3.LUT R106, R106, R102, R115, 0x96, !PT ;  /* 0x000000666a6a7212 */ /* 0x000fc400078e9673 */
[----:B------:R-:W-:Y:S02]  /*2c510*/  LOP3.LUT R102, R14, R105, R93, 0xe8, !PT ;  /* 0x000000690e667212 */ /* 0x000fe400078ee85d */
[----:B------:R-:W-:Y:S02]  /*2c520*/  PRMT R115, R7, 0x7773, RZ ;  /* 0x0000777307737816 */ /* 0x000fe400000000ff */
[C---:B------:R-:W-:Y:S02]  /*2c530*/  IADD3.X R102, PT, PT, R104.reuse, R113, R102, P0, P1 ;  /* 0x0000007168667210 */ /* 0x040fe400007e2466 */
[----:B------:R-:W-:Y:S02]  /*2c540*/  IADD3.X R113, PT, PT, ~R104, 0x44e7c718, RZ, P2, !PT ;  /* 0x44e7c71868717810 */ /* 0x000fe400017fe5ff */
[----:B------:R-:W-:Y:S02]  /*2c550*/  LOP3.LUT R104, R18, R109, RZ, 0xc0, !PT ;  /* 0x0000006d12687212 */ /* 0x000fe400078ec0ff */
[----:B------:R-:W-:-:S02]  /*2c560*/  LOP3.LUT R98, R98, 0xff, R115, 0xf8, !PT ;  /* 0x000000ff62627812 */ /* 0x000fc400078ef873 */
[----:B------:R-:W-:Y:S02]  /*2c570*/  LOP3.LUT R104, R104, R34, R113, 0xf8, !PT ;  /* 0x0000002268687212 */ /* 0x000fe400078ef871 */
[C-C-:B------:R-:W-:Y:S02]  /*2c580*/  SHF.L.W.U32.HI R113, R107.reuse, 0x1f, R6.reuse ;  /* 0x0000001f6b717819 */ /* 0x140fe40000010e06 */
[----:B------:R-:W-:Y:S02]  /*2c590*/  IADD3.X R103, PT, PT, R106, R104, R103, P3, P4 ;  /* 0x000000686a677210 */ /* 0x000fe40001fe8467 */
[----:B------:R-:W-:Y:S02]  /*2c5a0*/  SHF.R.U64 R104, R107, 0x7, R6 ;  /* 0x000000076b687819 */ /* 0x000fe40000001206 */
[----:B------:R-:W-:Y:S02]  /*2c5b0*/  SHF.L.W.U32.HI R91, R99, 0x1f, R98 ;  /* 0x0000001f635b7819 */ /* 0x000fe40000010e62 */
[----:B------:R-:W-:-:S02]  /*2c5c0*/  LOP3.LUT R113, R104, R113, R52, 0x96, !PT ;  /* 0x0000007168717212 */ /* 0x000fc400078e9634 */
[----:B------:R-:W-:Y:S02]  /*2c5d0*/  PRMT R52, R5, 0x7773, RZ ;  /* 0x0000777305347816 */ /* 0x000fe400000000ff */
[C-C-:B------:R-:W-:Y:S02]  /*2c5e0*/  SHF.L.W.U32.HI R5, R6.reuse, 0x1f, R107.reuse ;  /* 0x0000001f06057819 */ /* 0x140fe40000010e6b */
[----:B------:R-:W-:Y:S02]  /*2c5f0*/  LOP3.LUT R97, R97, 0xff, R52, 0xf8, !PT ;  /* 0x000000ff61617812 */ /* 0x000fe400078ef834 */
[----:B------:R-:W-:Y:S02]  /*2c600*/  SHF.L.W.U32.HI R52, R6, 0x18, R107 ;  /* 0x0000001806347819 */ /* 0x000fe40000010e6b */
[----:B------:R-:W-:Y:S02]  /*2c610*/  SHF.L.W.U32.HI R7, R97, 0x1f, R10 ;  /* 0x0000001f61077819 */ /* 0x000fe40000010e0a */
[----:B------:R-:W-:-:S02]  /*2c620*/  LOP3.LUT R5, R86, R5, R52, 0x96, !PT ;  /* 0x0000000556057212 */ /* 0x000fc400078e9634 */
[C-C-:B------:R-:W-:Y:S02]  /*2c630*/  SHF.L.W.U32.HI R52, R97.reuse, 0x18, R10.reuse ;  /* 0x0000001861347819 */ /* 0x140fe40000010e0a */
[----:B------:R-:W-:Y:S02]  /*2c640*/  SHF.R.U64 R86, R97, 0x7, R10 ;  /* 0x0000000761567819 */ /* 0x000fe4000000120a */
[--C-:B------:R-:W-:Y:S02]  /*2c650*/  SHF.L.W.U32.HI R115, R10, 0x18, R97.reuse ;  /* 0x000000180a737819 */ /* 0x100fe40000010e61 */
[----:B------:R-:W-:Y:S02]  /*2c660*/  LOP3.LUT R7, R86, R7, R52, 0x96, !PT ;  /* 0x0000000756077212 */ /* 0x000fe400078e9634 */
[----:B------:R-:W-:Y:S02]  /*2c670*/  SHF.L.W.U32.HI R52, R10, 0x1f, R97 ;  /* 0x0000001f0a347819 */ /* 0x000fe40000010e61 */
[----:B------:R-:W-:-:S02]  /*2c680*/  SHF.R.U32.HI R86, RZ, 0x7, R10 ;  /* 0x00000007ff567819 */ /* 0x000fc4000001160a */
[----:B------:R-:W-:Y:S02]  /*2c690*/  SHF.R.U64 R104, R98, 0x7, R99 ;  /* 0x0000000762687819 */ /* 0x000fe40000001263 */
[----:B------:R-:W-:Y:S02]  /*2c6a0*/  LOP3.LUT R52, R86, R52, R115, 0x96, !PT ;  /* 0x0000003456347212 */ /* 0x000fe400078e9673 */
[C-C-:B------:R-:W-:Y:S02]  /*2c6b0*/  SHF.L.W.U32.HI R86, R98.reuse, 0x1f, R99.reuse ;  /* 0x0000001f62567819 */ /* 0x140fe40000010e63 */
[----:B------:R-:W-:Y:S02]  /*2c6c0*/  SHF.L.W.U32.HI R115, R98, 0x18, R99 ;  /* 0x0000001862737819 */ /* 0x000fe40000010e63 */
[----:B------:R-:W-:Y:S02]  /*2c6d0*/  SHF.L.W.U32.HI R8, R99, 0x18, R98 ;  /* 0x0000001863087819 */ /* 0x000fe40000010e62 */
[----:B------:R-:W-:-:S02]  /*2c6e0*/  LOP3.LUT R86, R104, R86, R115, 0x96, !PT ;  /* 0x0000005668567212 */ /* 0x000fc400078e9673 */
[----:B------:R-:W-:Y:S02]  /*2c6f0*/  SHF.R.U32.HI R104, RZ, 0x7, R99 ;  /* 0x00000007ff687819 */ /* 0x000fe40000011663 */
[----:B------:R-:W-:Y:S02]  /*2c700*/  IADD3 R115, P0, PT, R84, -0x52197d2f, RZ ;  /* 0xade682d154737810 */ /* 0x000fe40007f1e0ff */
[----:B------:R-:W-:Y:S02]  /*2c710*/  LOP3.LUT R91, R104, R91, R8, 0x96, !PT ;  /* 0x0000005b685b7212 */ /* 0x000fe400078e9608 */
[C-C-:B------:R-:W-:Y:S02]  /*2c720*/  SHF.L.W.U32.HI R8, R9.reuse, 0xd, R12.reuse ;  /* 0x0000000d09087819 */ /* 0x140fe40000010e0c */
[----:B------:R-:W-:Y:S02]  /*2c730*/  SHF.R.U64 R84, R9, 0x6, R12 ;  /* 0x0000000609547819 */ /* 0x000fe4000000120c */
[----:B------:R-:W-:-:S02]  /*2c740*/  IADD3.X R102, PT, PT, R102, 0x510e527f, RZ, P0, !PT ;  /* 0x510e527f66667810 */ /* 0x000fc400007fe4ff */
[----:B------:R-:W-:Y:S02]  /*2c750*/  LOP3.LUT R8, R84, R8, R117, 0x96, !PT ;  /* 0x0000000854087212 */ /* 0x000fe400078e9675 */
[----:B------:R-:W-:Y:S02]  /*2c760*/  SHF.L.W.U32.HI R84, R115, 0x4, R102 ;  /* 0x0000000473547819 */ /* 0x000fe40000010e66 */
[C-C-:B------:R-:W-:Y:S02]  /*2c770*/  SHF.L.W.U32.HI R117, R102.reuse, 0x1e, R115.reuse ;  /* 0x0000001e66757819 */ /* 0x140fe40000010e73 */
[----:B------:R-:W-:Y:S02]  /*2c780*/  SHF.L.W.U32.HI R104, R102, 0x19, R115 ;  /* 0x0000001966687819 */ /* 0x000fe40000010e73 */
[----:B-1----:R-:W-:Y:S02]  /*2c790*/  IADD3 R121, P0, P1, R25, UR4, R32 ;  /* 0x0000000419797c10 */ /* 0x002fe4000f91e020 */
[----:B------:R-:W-:-:S02]  /*2c7a0*/  LOP3.LUT R119, R104, R84, R117, 0x96, !PT ;  /* 0x0000005468777212 */ /* 0x000fc400078e9675 */
[--C-:B------:R-:W-:Y:S02]  /*2c7b0*/  SHF.L.W.U32.HI R117, R9, 0x3, R12.reuse ;  /* 0x0000000309757819 */ /* 0x100fe40000010e0c */
[----:B------:R-:W-:Y:S02]  /*2c7c0*/  SHF.R.U32.HI R32, RZ, 0x6, R12 ;  /* 0x00000006ff207819 */ /* 0x000fe4000001160c */
[----:B------:R-:W-:Y:S02]  /*2c7d0*/  LOP3.LUT R84, R76, R13, R115, 0xe8, !PT ;  /* 0x0000000d4c547212 */ /* 0x000fe400078ee873 */
[----:B------:R-:W-:Y:S02]  /*2c7e0*/  LOP3.LUT R32, R32, R26, R117, 0x96, !PT ;  /* 0x0000001a20207212 */ /* 0x000fe400078e9675 */
[C---:B------:R-:W-:Y:S02]  /*2c7f0*/  IADD3 R26, P3, P4, R121.reuse, R119, R84 ;  /* 0x00000077791a7210 */ /* 0x040fe40007c7e054 */
[----:B------:R-:W-:-:S02]  /*2c800*/  IADD3 R74, P2, PT, R121, R74, RZ ;  /* 0x0000004a794a7210 */ /* 0x000fc40007f5e0ff */
[----:B------:R-:W-:Y:S02]  /*2c810*/  SHF.L.W.U32.HI R84, R102, 0x4, R115 ;  /* 0x0000000466547819 */ /* 0x000fe40000010e73 */
[C-C-:B------:R-:W-:Y:S02]  /*2c820*/  SHF.L.W.U32.HI R117, R115.reuse, 0x1e, R102.reuse ;  /* 0x0000001e73757819 */ /* 0x140fe40000010e66 */
[--C-:B------:R-:W-:Y:S02]  /*2c830*/  SHF.L.W.U32.HI R88, R115, 0x19, R102.reuse ;  /* 0x0000001973587819 */ /* 0x100fe40000010e66 */
[----:B------:R-:W-:Y:S02]  /*2c840*/  IADD3.X R104, PT, PT, R90, UR5, R103, P0, P1 ;  /* 0x000000055a687c10 */ /* 0x000fe400087e2467 */
[----:B------:R-:W-:Y:S02]  /*2c850*/  LOP3.LUT R117, R88, R84, R117, 0x96, !PT ;  /* 0x0000005458757212 */ /* 0x000fe400078e9675 */
[----:B------:R-:W-:Y:S01]  /*2c860*/  LOP3.LUT R84, R93, R14, R102, 0xe8, !PT ;  /* 0x0000000e5d547212 */ /* 0x000fe200078ee866 */
[----:B------:R-:W-:Y:S01]  /*2c870*/  IMAD.X R105, R104, 0x1, R105, P2 ;  /* 0x0000000168697824 */ /* 0x000fe200010e0669 */
[----:B------:R-:W-:-:S02]  /*2c880*/  PRMT R103, R11, 0x7773, RZ ;  /* 0x000077730b677816 */ /* 0x000fc400000000ff */
[----:B------:R-:W-:Y:S02]  /*2c890*/  IADD3.X R11, PT, PT, R104, R117, R84, P3, P4 ;  /* 0x00000075680b7210 */ /* 0x000fe40001fe8454 */
[C-C-:B------:R-:W-:Y:S02]  /*2c8a0*/  SHF.L.W.U32.HI R84, R74.reuse, 0x12, R105.reuse ;  /* 0x000000124a547819 */ /* 0x140fe40000010e69 */
[----:B------:R-:W-:Y:S02]  /*2c8b0*/  SHF.L.W.U32.HI R117, R74, 0xe, R105 ;  /* 0x0000000e4a757819 */ /* 0x000fe40000010e69 */
[----:B------:R-:W-:Y:S02]  /*2c8c0*/  SHF.L.W.U32.HI R88, R105, 0x17, R74 ;  /* 0x0000001769587819 */ /* 0x000fe40000010e4a */
[----:B------:R-:W-:Y:S02]  /*2c8d0*/  LOP3.LUT R103, R100, 0xff, R103, 0xf8, !PT ;  /* 0x000000ff64677812 */ /* 0x000fe400078ef867 */
[----:B------:R-:W-:-:S02]  /*2c8e0*/  LOP3.LUT R104, R88, R84, R117, 0x96, !PT ;  /* 0x0000005458687212 */ /* 0x000fc400078e9675 */
[C-C-:B------:R-:W-:Y:S02]  /*2c8f0*/  SHF.L.W.U32.HI R84, R105.reuse, 0x12, R74.reuse ;  /* 0x0000001269547819 */ /* 0x140fe40000010e4a */
[----:B------:R-:W-:Y:S02]  /*2c900*/  SHF.L.W.U32.HI R117, R105, 0xe, R74 ;  /* 0x0000000e69757819 */ /* 0x000fe40000010e4a */
[----:B------:R-:W-:Y:S02]  /*2c910*/  SHF.L.W.U32.HI R88, R74, 0x17, R105 ;  /* 0x000000174a587819 */ /* 0x000fe40000010e69 */
[----:B------:R-:W-:Y:S02]  /*2c920*/  LOP3.LUT R100, R54, R74, R15, 0xb8, !PT ;  /* 0x0000004a36647212 */ /* 0x000fe400078eb80f */
[----:B------:R-:W-:Y:S02]  /*2c930*/  LOP3.LUT R88, R88, R84, R117, 0x96, !PT ;  /* 0x0000005458587212 */ /* 0x000fe400078e9675 */
[----:B------:R-:W-:-:S02]  /*2c940*/  IADD3 R117, P0, P1, R104, R100, R77 ;  /* 0x0000006468757210 */ /* 0x000fc4000791e04d */
[C-C-:B------:R-:W-:Y:S02]  /*2c950*/  SHF.L.W.U32.HI R77, R103.reuse, 0xd, R82.reuse ;  /* 0x0000000d674d7819 */ /* 0x140fe40000010e52 */
[----:B------:R-:W-:Y:S02]  /*2c960*/  SHF.L.W.U32.HI R84, R82, 0x3, R103 ;  /* 0x0000000352547819 */ /* 0x000fe40000010e67 */
[----:B------:R-:W-:Y:S02]  /*2c970*/  SHF.R.U64 R100, R103, 0x6, R82 ;  /* 0x0000000667647819 */ /* 0x000fe40000001252 */
[----:B------:R-:W-:Y:S02]  /*2c980*/  LOP3.LUT R119, R109, R105, R18, 0xb8, !PT ;  /* 0x000000696d777212 */ /* 0x000fe400078eb812 */
[----:B------:R-:W-:Y:S02]  /*2c990*/  LOP3.LUT R77, R100, R77, R84, 0x96, !PT ;  /* 0x0000004d644d7212 */ /* 0x000fe400078e9654 */
[----:B------:R-:W-:-:S02]  /*2c9a0*/  IADD3.X R100, PT, PT, R88, R119, R34, P0, P1 ;  /* 0x0000007758647210 */ /* 0x000fc400007e2422 */
[----:B------:R-:W-:Y:S02]  /*2c9b0*/  SHF.L.W.U32.HI R34, R82, 0xd, R103 ;  /* 0x0000000d52227819 */ /* 0x000fe40000010e67 */
[--C-:B------:R-:W-:Y:S02]  /*2c9c0*/  SHF.L.W.U32.HI R119, R103, 0x3, R82.reuse ;  /* 0x0000000367777819 */ /* 0x100fe40000010e52 */
[----:B------:R-:W-:Y:S02]  /*2c9d0*/  SHF.R.U32.HI R84, RZ, 0x6, R82 ;  /* 0x00000006ff547819 */ /* 0x000fe40000011652 */
[C-C-:B------:R-:W-:Y:S02]  /*2c9e0*/  SHF.R.U64 R88, R9.reuse, 0x7, R12.reuse ;  /* 0x0000000709587819 */ /* 0x140fe4000000120c */
[----:B------:R-:W-:Y:S02]  /*2c9f0*/  LOP3.LUT R34, R84, R34, R119, 0x96, !PT ;  /* 0x0000002254227212 */ /* 0x000fe400078e9677 */
        /* <DEDUP_REMOVED lines=8> */
[----:B------:R-:W-:Y:S02]  /*2ca80*/  SHF.L.W.U32.HI R104, R26, 0x4, R11 ;  /* 0x000000041a687819 */ /* 0x000fe40000010e0b */
[C-C-:B------:R-:W-:Y:S02]  /*2ca90*/  SHF.L.W.U32.HI R119, R11.reuse, 0x1e, R26.reuse ;  /* 0x0000001e0b777819 */ /* 0x140fe40000010e1a */
[----:B------:R-:W-:Y:S02]  /*2caa0*/  LOP3.LUT R28, R28, 0xff, R27, 0xf8, !PT ;  /* 0x000000ff1c1c7812 */ /* 0x000fe400078ef81b */
[----:B------:R-:W-:Y:S02]  /*2cab0*/  LOP3.LUT R108, R106, R104, R119, 0x96, !PT ;  /* 0x000000686a6c7212 */ /* 0x000fe400078e9677 */
[----:B------:R-:W-:-:S02]  /*2cac0*/  SHF.L.W.U32.HI R27, R11, 0x4, R26 ;  /* 0x000000040b1b7819 */ /* 0x000fc40000010e1a */
[C-C-:B------:R-:W-:Y:S02]  /*2cad0*/  SHF.L.W.U32.HI R104, R26.reuse, 0x1e, R11.reuse ;  /* 0x0000001e1a687819 */ /* 0x140fe40000010e0b */
[----:B------:R-:W-:Y:S02]  /*2cae0*/  SHF.L.W.U32.HI R106, R26, 0x19, R11 ;  /* 0x000000191a6a7819 */ /* 0x000fe40000010e0b */
[----:B------:R-:W-:Y:S02]  /*2caf0*/  LOP3.LUT R101, R101, R79, RZ, 0xfc, !PT ;  /* 0x0000004f65657212 */ /* 0x000fe400078efcff */
[----:B------:R-:W-:Y:S02]  /*2cb00*/  LOP3.LUT R119, R106, R27, R104, 0x96, !PT ;  /* 0x0000001b6a777212 */ /* 0x000fe400078e9668 */
[----:B------:R-:W-:Y:S02]  /*2cb10*/  IADD3 R104, P0, P1, R28, UR6, R117 ;  /* 0x000000061c687c10 */ /* 0x000fe4000f91e075 */
[----:B------:R-:W-:-:S02]  /*2cb20*/  LOP3.LUT R27, R115, R76, R26, 0xe8, !PT ;  /* 0x0000004c731b7212 */ /* 0x000fc400078ee81a */
[C---:B------:R-:W-:Y:S02]  /*2cb30*/  IADD3 R13, P2, PT, R104.reuse, R13, RZ ;  /* 0x0000000d680d7210 */ /* 0x040fe40007f5e0ff */
[----:B------:R-:W-:Y:S01]  /*2cb40*/  IADD3.X R117, PT, PT, R89, UR7, R100, P0, P1 ;  /* 0x0000000759757c10 */ /* 0x000fe200087e2464 */
[----:B------:R-:W1:Y:S01]  /*2cb50*/  LDCU.128 UR4, c[0x3][0x5830] ;  /* 0x00cb0600ff0477ac */ /* 0x000e620008000c00 */
[----:B------:R-:W-:Y:S02]  /*2cb60*/  IADD3 R27, P3, P4, R104, R108, R27 ;  /* 0x0000006c681b7210 */ /* 0x000fe40007c7e01b */
[----:B------:R-:W-:Y:S01]  /*2cb70*/  LOP3.LUT R100, R102, R93, R11, 0xe8, !PT ;  /* 0x0000005d66647212 */ /* 0x000fe200078ee80b */
[----:B------:R-:W-:Y:S01]  /*2cb80*/  IMAD.X R104, R117, 0x1, R14, P2 ;  /* 0x0000000175687824 */ /* 0x000fe200010e060e */
[----:B------:R-:W-:Y:S02]  /*2cb90*/  SHF.L.W.U32.HI R14, R103, 0x1f, R82 ;  /* 0x0000001f670e7819 */ /* 0x000fe40000010e52 */
[----:B------:R-:W-:-:S02]  /*2cba0*/  IADD3.X R100, PT, PT, R117, R119, R100, P3, P4 ;  /* 0x0000007775647210 */ /* 0x000fc40001fe8464 */
[C-C-:B------:R-:W-:Y:S02]  /*2cbb0*/  SHF.L.W.U32.HI R117, R103.reuse, 0x18, R82.reuse ;  /* 0x0000001867757819 */ /* 0x140fe40000010e52 */
[----:B------:R-:W-:Y:S02]  /*2cbc0*/  SHF.R.U64 R106, R103, 0x7, R82 ;  /* 0x00000007676a7819 */ /* 0x000fe40000001252 */
[----:B------:R-:W-:Y:S02]  /*2cbd0*/  SHF.L.W.U32.HI R108, R104, 0x17, R13 ;  /* 0x00000017686c7819 */ /* 0x000fe40000010e0d */
[----:B------:R-:W-:Y:S02]  /*2cbe0*/  LOP3.LUT R14, R106, R14, R117, 0x96, !PT ;  /* 0x0000000e6a0e7212 */ /* 0x000fe400078e9675 */
[C-C-:B------:R-:W-:Y:S02]  /*2cbf0*/  SHF.L.W.U32.HI R106, R13.reuse, 0x12, R104.reuse ;  /* 0x000000120d6a7819 */ /* 0x140fe40000010e68 */
[----:B------:R-:W-:-:S02]  /*2cc00*/  SHF.L.W.U32.HI R117, R13, 0xe, R104 ;  /* 0x0000000e0d757819 */ /* 0x000fc40000010e68 */
[----:B------:R-:W-:Y:S02]  /*2cc10*/  LOP3.LUT R81, R81, R75, RZ, 0xfc, !PT ;  /* 0x0000004b51517212 */ /* 0x000fe400078efcff */
[----:B------:R-:W-:Y:S02]  /*2cc20*/  LOP3.LUT R108, R108, R106, R117, 0x96, !PT ;  /* 0x0000006a6c6c7212 */ /* 0x000fe400078e9675 */
[----:B------:R-:W-:Y:S02]  /*2cc30*/  IADD3 R117, P0, P1, R98, R113, R96 ;  /* 0x0000007162757210 */ /* 0x000fe4000791e060 */
[C-C-:B------:R-:W-:Y:S02]  /*2cc40*/  SHF.L.W.U32.HI R96, R104.reuse, 0x12, R13.reuse ;  /* 0x0000001268607819 */ /* 0x140fe40000010e0d */
[----:B------:R-:W-:Y:S02]  /*2cc50*/  SHF.L.W.U32.HI R113, R104, 0xe, R13 ;  /* 0x0000000e68717819 */ /* 0x000fe40000010e0d */
[----:B------:R-:W-:-:S02]  /*2cc60*/  SHF.L.W.U32.HI R106, R13, 0x17, R104 ;  /* 0x000000170d6a7819 */ /* 0x000fc40000010e68 */
[----:B------:R-:W-:Y:S02]  /*2cc70*/  IADD3.X R5, PT, PT, R99, R5, R4, P0, P1 ;  /* 0x0000000563057210 */ /* 0x000fe400007e2404 */
[----:B------:R-:W-:Y:S02]  /*2cc80*/  IADD3 R8, P0, PT, R117, R8, RZ ;  /* 0x0000000875087210 */ /* 0x000fe40007f1e0ff */
[----:B------:R-:W-:Y:S02]  /*2cc90*/  LOP3.LUT R96, R106, R96, R113, 0x96, !PT ;  /* 0x000000606a607212 */ /* 0x000fe400078e9671 */
[----:B------:R-:W-:Y:S01]  /*2cca0*/  LOP3.LUT R113, R15, R13, R74, 0xb8, !PT ;  /* 0x0000000d0f717212 */ /* 0x000fe200078eb84a */
[----:B------:R-:W-:Y:S01]  /*2ccb0*/  IMAD.X R5, R5, 0x1, R32, P0 ;  /* 0x0000000105057824 */ /* 0x000fe200000e0620 */
[----:B------:R-:W-:Y:S02]  /*2ccc0*/  SHF.L.W.U32.HI R4, R82, 0x18, R103 ;  /* 0x0000001852047819 */ /* 0x000fe40000010e67 */
[----:B------:R-:W-:-:S02]  /*2ccd0*/  IADD3 R54, P0, P1, R108, R113, R54 ;  /* 0x000000716c367210 */ /* 0x000fc4000791e036 */
[----:B------:R-:W-:Y:S02]  /*2cce0*/  SHF.L.W.U32.HI R113, R82, 0x1f, R103 ;  /* 0x0000001f52717819 */ /* 0x000fe40000010e67 */
[----:B------:R-:W-:Y:S02]  /*2ccf0*/  SHF.R.U32.HI R106, RZ, 0x7, R82 ;  /* 0x00000007ff6a7819 */ /* 0x000fe40000011652 */
[----:B------:R-:W-:Y:S02]  /*2cd00*/  LOP3.LUT R32, R18, R104, R105, 0xb8, !PT ;  /* 0x0000006812207212 */ /* 0x000fe400078eb869 */
[----:B------:R-:W-:Y:S02]  /*2cd10*/  LOP3.LUT R113, R106, R113, R4, 0x96, !PT ;  /* 0x000000716a717212 */ /* 0x000fe400078e9604 */
[----:B------:R-:W-:Y:S02]  /*2cd20*/  IADD3.X R109, PT, PT, R96, R32, R109, P0, P1 ;  /* 0x00000020606d7210 */ /* 0x000fe400007e246d */
[----:B------:R-:W-:-:S02]  /*2cd30*/  SHF.L.W.U32.HI R32, R8, 0xd, R5 ;  /* 0x0000000d08207819 */ /* 0x000fc40000010e05 */
[C-C-:B------:R-:W-:Y:S02]  /*2cd40*/  SHF.L.W.U32.HI R117, R5.reuse, 0x3, R8.reuse ;  /* 0x0000000305757819 */ /* 0x140fe40000010e08 */
[--C-:B------:R-:W-:Y:S02]  /*2cd50*/  SHF.R.U64 R4, R8, 0x6, R5.reuse ;  /* 0x0000000608047819 */ /* 0x100fe40000001205 */
[----:B------:R-:W-:Y:S02]  /*2cd60*/  SHF.R.U32.HI R96, RZ, 0x6, R5 ;  /* 0x00000006ff607819 */ /* 0x000fe40000011605 */
[----:B------:R-:W-:Y:S02]  /*2cd70*/  LOP3.LUT R32, R4, R32, R117, 0x96, !PT ;  /* 0x0000002004207212 */ /* 0x000fe400078e9675 */
[----:B------:R-:W-:Y:S02]  /*2cd80*/  SHF.L.W.U32.HI R4, R5, 0xd, R8 ;  /* 0x0000000d05047819 */ /* 0x000fe40000010e08 */
[----:B------:R-:W-:-:S02]  /*2cd90*/  SHF.L.W.U32.HI R117, R8, 0x3, R5 ;  /* 0x0000000308757819 */ /* 0x000fc40000010e05 */
[----:B------:R-:W-:Y:S02]  /*2cda0*/  SHF.L.W.U32.HI R79, R8, 0x18, R5 ;  /* 0x00000018084f7819 */ /* 0x000fe40000010e05 */
[----:B------:R-:W-:Y:S02]  /*2cdb0*/  LOP3.LUT R4, R96, R4, R117, 0x96, !PT ;  /* 0x0000000460047212 */ /* 0x000fe400078e9675 */
[C-C-:B------:R-:W-:Y:S02]  /*2cdc0*/  SHF.L.W.U32.HI R96, R8.reuse, 0x1f, R5.reuse ;  /* 0x0000001f08607819 */ /* 0x140fe40000010e05 */
[--C-:B------:R-:W-:Y:S02]  /*2cdd0*/  SHF.R.U64 R106, R8, 0x7, R5.reuse ;  /* 0x00000007086a7819 */ /* 0x100fe40000001205 */
[----:B------:R-:W-:Y:S02]  /*2cde0*/  SHF.R.U32.HI R108, RZ, 0x7, R5 ;  /* 0x00000007ff6c7819 */ /* 0x000fe40000011605 */
[----:B------:R-:W-:-:S02]  /*2cdf0*/  LOP3.LUT R96, R106, R96, R79, 0x96, !PT ;  /* 0x000000606a607212 */ /* 0x000fc400078e964f */
[C-C-:B------:R-:W-:Y:S02]  /*2ce00*/  SHF.L.W.U32.HI R79, R5.reuse, 0x1f, R8.reuse ;  /* 0x0000001f054f7819 */ /* 0x140fe40000010e08 */
[----:B------:R-:W-:Y:S02]  /*2ce10*/  SHF.L.W.U32.HI R106, R5, 0x18, R8 ;  /* 0x00000018056a7819 */ /* 0x000fe40000010e08 */
[C---:B------:R-:W-:Y:S02]  /*2ce20*/  SHF.L.W.U32.HI R75, R95.reuse, 0x18, R94 ;  /* 0x000000185f4b7819 */ /* 0x040fe40000010e5e */
[----:B------:R-:W-:Y:S02]  /*2ce30*/  LOP3.LUT R79, R108, R79, R106, 0x96, !PT ;  /* 0x0000004f6c4f7212 */ /* 0x000fe400078e966a */
[C-C-:B------:R-:W-:Y:S02]  /*2ce40*/  SHF.L.W.U32.HI R108, R95.reuse, 0x1f, R94.reuse ;  /* 0x0000001f5f6c7819 */ /* 0x140fe40000010e5e */
[----:B------:R-:W-:-:S02]  /*2ce50*/  SHF.R.U64 R106, R95, 0x7, R94 ;  /* 0x000000075f6a7819 */ /* 0x000fc4000000125e */
[----:B------:R-:W-:Y:S02]  /*2ce60*/  SHF.L.W.U32.HI R110, R94, 0x1f, R95 ;  /* 0x0000001f5e6e7819 */ /* 0x000fe40000010e5f */
[----:B------:R-:W-:Y:S02]  /*2ce70*/  LOP3.LUT R108, R106, R108, R75, 0x96, !PT ;  /* 0x0000006c6a6c7212 */ /* 0x000fe400078e964b */
[----:B------:R-:W-:Y:S02]  /*2ce80*/  SHF.L.W.U32.HI R75, R94, 0x18, R95 ;  /* 0x000000185e4b7819 */ /* 0x000fe40000010e5f */
[----:B------:R-:W-:Y:S02]  /*2ce90*/  SHF.R.U32.HI R106, RZ, 0x7, R94 ;  /* 0x00000007ff6a7819 */ /* 0x000fe4000001165e */
[----:B------:R-:W-:Y:S02]  /*2cea0*/  SHF.R.U64 R112, R111, 0x7, R92 ;  /* 0x000000076f707819 */ /* 0x000fe4000000125c */
[----:B------:R-:W-:-:S02]  /*2ceb0*/  LOP3.LUT R110, R106, R110, R75, 0x96, !PT ;  /* 0x0000006e6a6e7212 */ /* 0x000fc400078e964b */
[C-C-:B------:R-:W-:Y:S02]  /*2cec0*/  SHF.L.W.U32.HI R106, R111.reuse, 0x1f, R92.reuse ;  /* 0x0000001f6f6a7819 */ /* 0x140fe40000010e5c */
[----:B------:R-:W-:Y:S02]  /*2ced0*/  SHF.L.W.U32.HI R75, R111, 0x18, R92 ;  /* 0x000000186f4b7819 */ /* 0x000fe40000010e5c */
[----:B------:R-:W-:Y:S02]  /*2cee0*/  PRMT R17, R17, 0x7773, RZ ;  /* 0x0000777311117816 */ /* 0x000fe400000000ff */
[----:B------:R-:W-:Y:S02]  /*2cef0*/  LOP3.LUT R106, R112, R106, R75, 0x96, !PT ;  /* 0x0000006a706a7212 */ /* 0x000fe400078e964b */
[----:B------:R-:W-:Y:S02]  /*2cf00*/  LOP3.LUT R24, R24, 0xff, R17, 0xf8, !PT ;  /* 0x000000ff18187812 */ /* 0x000fe400078ef811 */
[----:B------:R-:W-:-:S02]  /*2cf10*/  SHF.L.W.U32.HI R75, R92, 0x1f, R111 ;  /* 0x0000001f5c4b7819 */ /* 0x000fc40000010e6f */
[----:B------:R-:W-:Y:S02]  /*2cf20*/  SHF.L.W.U32.HI R112, R92, 0x18, R111 ;  /* 0x000000185c707819 */ /* 0x000fe40000010e6f */
[----:B------:R-:W-:Y:S02]  /*2cf30*/  SHF.R.U32.HI R17, RZ, 0x7, R92 ;  /* 0x00000007ff117819 */ /* 0x000fe4000001165c */
[C-C-:B------:R-:W-:Y:S02]  /*2cf40*/  SHF.R.U64 R114, R24.reuse, 0x7, R87.reuse ;  /* 0x0000000718727819 */ /* 0x140fe40000001257 */
[----:B------:R-:W-:Y:S02]  /*2cf50*/  LOP3.LUT R75, R17, R75, R112, 0x96, !PT ;  /* 0x0000004b114b7212 */ /* 0x000fe400078e9670 */
[C-C-:B------:R-:W-:Y:S02]  /*2cf60*/  SHF.L.W.U32.HI R17, R24.reuse, 0x1f, R87.reuse ;  /* 0x0000001f18117819 */ /* 0x140fe40000010e57 */
[----:B------:R-:W-:-:S02]  /*2cf70*/  SHF.L.W.U32.HI R112, R24, 0x18, R87 ;  /* 0x0000001818707819 */ /* 0x000fc40000010e57 */
[----:B------:R-:W-:Y:S02]  /*2cf80*/  PRMT R19, R19, 0x7773, RZ ;  /* 0x0000777313137816 */ /* 0x000fe400000000ff */
[----:B------:R-:W-:Y:S02]  /*2cf90*/  LOP3.LUT R17, R114, R17, R112, 0x96, !PT ;  /* 0x0000001172117212 */ /* 0x000fe400078e9670 */
[----:B------:R-:W-:Y:S02]  /*2cfa0*/  LOP3.LUT R16, R16, 0xff, R19, 0xf8, !PT ;  /* 0x000000ff10107812 */ /* 0x000fe400078ef813 */
[----:B------:R-:W-:Y:S02]  /*2cfb0*/  IADD3 R112, P0, P1, R24, R108, R107 ;  /* 0x0000006c18707210 */ /* 0x000fe4000791e06b */
[C-C-:B------:R-:W-:Y:S02]  /*2cfc0*/  SHF.L.W.U32.HI R108, R87.reuse, 0x1f, R24.reuse ;  /* 0x0000001f576c7819 */ /* 0x140fe40000010e18 */
[----:B------:R-:W-:-:S02]  /*2cfd0*/  SHF.L.W.U32.HI R19, R87, 0x18, R24 ;  /* 0x0000001857137819 */ /* 0x000fc40000010e18 */
[----:B------:R-:W-:Y:S02]  /*2cfe0*/  SHF.R.U32.HI R107, RZ, 0x7, R87 ;  /* 0x00000007ff6b7819 */ /* 0x000fe40000011657 */
[----:B------:R-:W-:Y:S02]  /*2cff0*/  IADD3.X R117, PT, PT, R87, R110, R6, P0, P1 ;  /* 0x0000006e57757210 */ /* 0x000fe400007e2406 */
[----:B------:R-:W-:Y:S02]  /*2d000*/  LOP3.LUT R108, R107, R108, R19, 0x96, !PT ;  /* 0x0000006c6b6c7212 */ /* 0x000fe400078e9613 */
[----:B------:R-:W-:Y:S02]  /*2d010*/  IADD3 R77, P0, PT, R112, R77, RZ ;  /* 0x0000004d704d7210 */ /* 0x000fe40007f1e0ff */
[C-C-:B------:R-:W-:Y:S02]  /*2d020*/  SHF.L.W.U32.HI R19, R16.reuse, 0x1f, R53.reuse ;  /* 0x0000001f10137819 */ /* 0x140fe40000010e35 */
[C-C-:B------:R-:W-:Y:S01]  /*2d030*/  SHF.L.W.U32.HI R6, R16.reuse, 0x18, R53.reuse ;  /* 0x0000001810067819 */ /* 0x140fe20000010e35 */
[----:B------:R-:W-:Y:S01]  /*2d040*/  IMAD.X R34, R117, 0x1, R34, P0 ;  /* 0x0000000175227824 */ /* 0x000fe200000e0622 */
[----:B------:R-:W-:-:S02]  /*2d050*/  SHF.R.U64 R107, R16, 0x7, R53 ;  /* 0x00000007106b7819 */ /* 0x000fc40000001235 */
[----:B------:R-:W-:Y:S02]  /*2d060*/  SHF.R.U32.HI R110, RZ, 0x7, R53 ;  /* 0x00000007ff6e7819 */ /* 0x000fe40000011635 */
[----:B------:R-:W-:Y:S02]  /*2d070*/  LOP3.LUT R19, R107, R19, R6, 0x96, !PT ;  /* 0x000000136b137212 */ /* 0x000fe400078e9606 */
[C-C-:B------:R-:W-:Y:S02]  /*2d080*/  SHF.L.W.U32.HI R6, R53.reuse, 0x1f, R16.reuse ;  /* 0x0000001f35067819 */ /* 0x140fe40000010e10 */
[----:B------:R-:W-:Y:S02]  /*2d090*/  SHF.L.W.U32.HI R107, R53, 0x18, R16 ;  /* 0x00000018356b7819 */ /* 0x000fe40000010e10 */
[----:B------:R-:W-:Y:S02]  /*2d0a0*/  LOP3.LUT R112, R73, R55, RZ, 0xfc, !PT ;  /* 0x0000003749707212 */ /* 0x000fe400078efcff */
[----:B------:R-:W-:-:S02]  /*2d0b0*/  LOP3.LUT R6, R110, R6, R107, 0x96, !PT ;  /* 0x000000066e067212 */ /* 0x000fc400078e966b */
[C-C-:B------:R-:W-:Y:S02]  /*2d0c0*/  SHF.L.W.U32.HI R73, R77.reuse, 0xd, R34.reuse ;  /* 0x0000000d4d497819 */ /* 0x140fe40000010e22 */
[C-C-:B------:R-:W-:Y:S02]  /*2d0d0*/  SHF.L.W.U32.HI R110, R34.reuse, 0x3, R77.reuse ;  /* 0x00000003226e7819 */ /* 0x140fe40000010e4d */
[----:B------:R-:W-:Y:S02]  /*2d0e0*/  SHF.R.U64 R55, R77, 0x6, R34 ;  /* 0x000000064d377819 */ /* 0x000fe40000001222 */
[----:B------:R-:W-:Y:S02]  /*2d0f0*/  SHF.L.W.U32.HI R107, R34, 0xd, R77 ;  /* 0x0000000d226b7819 */ /* 0x000fe40000010e4d */
[----:B------:R-:W-:Y:S02]  /*2d100*/  LOP3.LUT R73, R55, R73, R110, 0x96, !PT ;  /* 0x0000004937497212 */ /* 0x000fe400078e966e */
[----:B------:R-:W-:-:S02]  /*2d110*/  SHF.L.W.U32.HI R110, R77, 0x3, R34 ;  /* 0x000000034d6e7819 */ /* 0x000fc40000010e22 */
[--C-:B------:R-:W-:Y:S02]  /*2d120*/  SHF.R.U32.HI R55, RZ, 0x6, R34.reuse ;  /* 0x00000006ff377819 */ /* 0x100fe40000011622 */
[----:B------:R-:W-:Y:S02]  /*2d130*/  SHF.R.U64 R114, R77, 0x7, R34 ;  /* 0x000000074d727819 */ /* 0x000fe40000001222 */
[----:B------:R-:W-:Y:S02]  /*2d140*/  LOP3.LUT R107, R55, R107, R110, 0x96, !PT ;  /* 0x0000006b376b7212 */ /* 0x000fe400078e966e */
[C-C-:B------:R-:W-:Y:S02]  /*2d150*/  SHF.L.W.U32.HI R55, R77.reuse, 0x1f, R34.reuse ;  /* 0x0000001f4d377819 */ /* 0x140fe40000010e22 */
[----:B------:R-:W-:Y:S02]  /*2d160*/  SHF.L.W.U32.HI R110, R77, 0x18, R34 ;  /* 0x000000184d6e7819 */ /* 0x000fe40000010e22 */
[----:B------:R-:W-:-:S02]  /*2d170*/  PRMT R33, R33, 0x7773, RZ ;  /* 0x0000777321217816 */ /* 0x000fc400000000ff */
[----:B------:R-:W-:Y:S02]  /*2d180*/  LOP3.LUT R55, R114, R55, R110, 0x96, !PT ;  /* 0x0000003772377212 */ /* 0x000fe400078e966e */
[C-C-:B------:R-:W-:Y:S02]  /*2d190*/  SHF.L.W.U32.HI R110, R34.reuse, 0x1f, R77.reuse ;  /* 0x0000001f226e7819 */ /* 0x140fe40000010e4d */
[----:B------:R-:W-:Y:S02]  /*2d1a0*/  SHF.L.W.U32.HI R117, R34, 0x18, R77 ;  /* 0x0000001822757819 */ /* 0x000fe40000010e4d */
[----:B------:R-:W-:Y:S02]  /*2d1b0*/  SHF.R.U32.HI R114, RZ, 0x7, R34 ;  /* 0x00000007ff727819 */ /* 0x000fe40000011622 */
[----:B------:R-:W-:Y:S02]  /*2d1c0*/  LOP3.LUT R80, R80, 0xff, R33, 0xf8, !PT ;  /* 0x000000ff50507812 */ /* 0x000fe400078ef821 */
[----:B------:R-:W-:-:S02]  /*2d1d0*/  LOP3.LUT R110, R114, R110, R117, 0x96, !PT ;  /* 0x0000006e726e7212 */ /* 0x000fc400078e9675 */
[----:B------:R-:W-:Y:S02]  /*2d1e0*/  IADD3 R119, P2, P3, R16, R106, R95 ;  /* 0x0000006a10777210 */ /* 0x000fe40007b5e05f */
[----:B------:R-:W-:Y:S02]  /*2d1f0*/  SHF.L.W.U32.HI R114, R27, 0x4, R100 ;  /* 0x000000041b727819 */ /* 0x000fe40000010e64 */
[C-C-:B------:R-:W-:Y:S02]  /*2d200*/  SHF.L.W.U32.HI R117, R100.reuse, 0x1e, R27.reuse ;  /* 0x0000001e64757819 */ /* 0x140fe40000010e1b */
[----:B------:R-:W-:Y:S02]  /*2d210*/  SHF.L.W.U32.HI R116, R100, 0x19, R27 ;  /* 0x0000001964747819 */ /* 0x000fe40000010e1b */
[----:B-1----:R-:W-:Y:S02]  /*2d220*/  IADD3 R95, P4, P5, R80, UR4, R54 ;  /* 0x00000004505f7c10 */ /* 0x002fe4000fd9e036 */
[----:B------:R-:W-:-:S02]  /*2d230*/  LOP3.LUT R117, R116, R114, R117, 0x96, !PT ;  /* 0x0000007274757212 */ /* 0x000fc400078e9675 */
[----:B------:R-:W-:Y:S02]  /*2d240*/  IADD3 R76, P6, PT, R95, R76, RZ ;  /* 0x0000004c5f4c7210 */ /* 0x000fe40007fde0ff */
[----:B------:R-:W-:Y:S02]  /*2d250*/  IADD3.X R106, PT, PT, R81, UR5, R109, P4, P5 ;  /* 0x00000005516a7c10 */ /* 0x000fe4000a7ea46d */
[----:B------:R-:W-:Y:S02]  /*2d260*/  SHF.L.W.U32.HI R33, R100, 0x4, R27 ;  /* 0x0000000464217819 */ /* 0x000fe40000010e1b */
[C-C-:B------:R-:W-:Y:S01]  /*2d270*/  SHF.L.W.U32.HI R114, R27.reuse, 0x1e, R100.reuse ;  /* 0x0000001e1b727819 */ /* 0x140fe20000010e64 */
[----:B------:R-:W-:Y:S01]  /*2d280*/  IMAD.X R93, R106, 0x1, R93, P6 ;  /* 0x000000016a5d7824 */ /* 0x000fe200030e065d */
[----:B------:R-:W-:Y:S02]  /*2d290*/  SHF.L.W.U32.HI R116, R27, 0x19, R100 ;  /* 0x000000191b747819 */ /* 0x000fe40000010e64 */
[----:B------:R-:W-:-:S02]  /*2d2a0*/  LOP3.LUT R54, R26, R115, R27, 0xe8, !PT ;  /* 0x000000731a367212 */ /* 0x000fc400078ee81b */
[----:B------:R-:W-:Y:S02]  /*2d2b0*/  IADD3.X R75, PT, PT, R53, R75, R94, P2, P3 ;  /* 0x0000004b354b7210 */ /* 0x000fe400017e645e */
[----:B------:R-:W-:Y:S02]  /*2d2c0*/  LOP3.LUT R33, R116, R33, R114, 0x96, !PT ;  /* 0x0000002174217212 */ /* 0x000fe400078e9672 */
[----:B------:R-:W-:Y:S02]  /*2d2d0*/  IADD3 R54, P1, P0, R95, R117, R54 ;  /* 0x000000755f367210 */ /* 0x000fe4000783e036 */
[----:B------:R-:W-:Y:S02]  /*2d2e0*/  LOP3.LUT R94, R11, R102, R100, 0xe8, !PT ;  /* 0x000000660b5e7212 */ /* 0x000fe400078ee864 */
[----:B------:R-:W-:Y:S02]  /*2d2f0*/  IADD3 R32, P2, PT, R119, R32, RZ ;  /* 0x0000002077207210 */ /* 0x000fe40007f5e0ff */
[----:B------:R-:W-:-:S02]  /*2d300*/  IADD3.X R33, PT, PT, R106, R33, R94, P1, P0 ;  /* 0x000000216a217210 */ /* 0x000fc40000fe045e */
[C-C-:B------:R-:W-:Y:S01]  /*2d310*/  SHF.L.W.U32.HI R94, R76.reuse, 0x12, R93.reuse ;  /* 0x000000124c5e7819 */ /* 0x140fe20000010e5d */
[----:B------:R-:W-:Y:S01]  /*2d320*/  IMAD.X R75, R75, 0x1, R4, P2 ;  /* 0x000000014b4b7824 */ /* 0x000fe200010e0604 */
[----:B------:R-:W-:Y:S02]  /*2d330*/  SHF.L.W.U32.HI R95, R76, 0xe, R93 ;  /* 0x0000000e4c5f7819 */ /* 0x000fe40000010e5d */
[C-C-:B------:R-:W-:Y:S02]  /*2d340*/  SHF.L.W.U32.HI R106, R93.reuse, 0x17, R76.reuse ;  /* 0x000000175d6a7819 */ /* 0x140fe40000010e4c */
[C-C-:B------:R-:W-:Y:S02]  /*2d350*/  SHF.L.W.U32.HI R4, R93.reuse, 0x12, R76.reuse ;  /* 0x000000125d047819 */ /* 0x140fe40000010e4c */
[----:B------:R-:W-:Y:S02]  /*2d360*/  LOP3.LUT R109, R106, R94, R95, 0x96, !PT ;  /* 0x0000005e6a6d7212 */ /* 0x000fe400078e965f */
[----:B------:R-:W-:-:S02]  /*2d370*/  SHF.L.W.U32.HI R95, R93, 0xe, R76 ;  /* 0x0000000e5d5f7819 */ /* 0x000fc40000010e4c */
[----:B------:R-:W-:Y:S02]  /*2d380*/  SHF.L.W.U32.HI R94, R76, 0x17, R93 ;  /* 0x000000174c5e7819 */ /* 0x000fe40000010e5d */
[----:B------:R-:W-:Y:S02]  /*2d390*/  LOP3.LUT R106, R74, R76, R13, 0xb8, !PT ;  /* 0x0000004c4a6a7212 */ /* 0x000fe400078eb80d */
[----:B------:R-:W-:Y:S02]  /*2d3a0*/  LOP3.LUT R95, R94, R4, R95, 0x96, !PT ;  /* 0x000000045e5f7212 */ /* 0x000fe400078e965f */
[----:B------:R-:W-:Y:S02]  /*2d3b0*/  IADD3 R94, P0, P1, R109, R106, R15 ;  /* 0x0000006a6d5e7210 */ /* 0x000fe4000791e00f */
[----:B------:R-:W-:Y:S02]  /*2d3c0*/  SHF.L.W.U32.HI R4, R32, 0xd, R75 ;  /* 0x0000000d20047819 */ /* 0x000fe40000010e4b */
[----:B------:R-:W-:-:S02]  /*2d3d0*/  SHF.L.W.U32.HI R15, R75, 0x3, R32 ;  /* 0x000000034b0f7819 */ /* 0x000fc40000010e20 */
[----:B------:R-:W-:Y:S02]  /*2d3e0*/  SHF.R.U64 R106, R32, 0x6, R75 ;  /* 0x00000006206a7819 */ /* 0x000fe4000000124b */
[----:B------:R-:W-:Y:S02]  /*2d3f0*/  LOP3.LUT R109, R105, R93, R104, 0xb8, !PT ;  /* 0x0000005d696d7212 */ /* 0x000fe400078eb868 */
[----:B------:R-:W-:Y:S02]  /*2d400*/  LOP3.LUT R4, R106, R4, R15, 0x96, !PT ;  /* 0x000000046a047212 */ /* 0x000fe400078e960f */
[----:B------:R-:W-:Y:S02]  /*2d410*/  IADD3.X R109, PT, PT, R95, R109, R18, P0, P1 ;  /* 0x0000006d5f6d7210 */ /* 0x000fe400007e2412 */
[----:B------:R-:W-:Y:S02]  /*2d420*/  SHF.L.W.U32.HI R15, R75, 0xd, R32 ;  /* 0x0000000d4b0f7819 */ /* 0x000fe40000010e20 */
[----:B------:R-:W-:-:S02]  /*2d430*/  SHF.L.W.U32.HI R18, R32, 0x3, R75 ;  /* 0x0000000320127819 */ /* 0x000fc40000010e4b */
[----:B------:R-:W-:Y:S02]  /*2d440*/  SHF.R.U32.HI R95, RZ, 0x6, R75 ;  /* 0x00000006ff5f7819 */ /* 0x000fe4000001164b */
[----:B------:R-:W-:Y:S02]  /*2d450*/  SHF.L.W.U32.HI R106, R33, 0x19, R54 ;  /* 0x00000019216a7819 */ /* 0x000fe40000010e36 */
[----:B------:R-:W-:Y:S02]  /*2d460*/  LOP3.LUT R15, R95, R15, R18, 0x96, !PT ;  /* 0x0000000f5f0f7212 */ /* 0x000fe400078e9612 */
[----:B------:R-:W-:Y:S02]  /*2d470*/  PRMT R95, R35, 0x7773, RZ ;  /* 0x00007773235f7816 */ /* 0x000fe400000000ff */
[----:B------:R-:W-:Y:S02]  /*2d480*/  SHF.L.W.U32.HI R18, R54, 0x4, R33 ;  /* 0x0000000436127819 */ /* 0x000fe40000010e21 */
[----:B------:R-:W-:-:S02]  /*2d490*/  SHF.L.W.U32.HI R35, R33, 0x1e, R54 ;  /* 0x0000001e21237819 */ /* 0x000fc40000010e36 */
[----:B------:R-:W-:Y:S02]  /*2d4a0*/  LOP3.LUT R95, R72, 0xff, R95, 0xf8, !PT ;  /* 0x000000ff485f7812 */ /* 0x000fe400078ef85f */
[----:B------:R-:W-:Y:S02]  /*2d4b0*/  LOP3.LUT R106, R106, R18, R35, 0x96, !PT ;  /* 0x000000126a6a7212 */ /* 0x000fe400078e9623 */
[----:B------:R-:W-:Y:S02]  /*2d4c0*/  SHF.L.W.U32.HI R18, R33, 0x4, R54 ;  /* 0x0000000421127819 */ /* 0x000fe40000010e36 */
[C-C-:B------:R-:W-:Y:S02]  /*2d4d0*/  SHF.L.W.U32.HI R35, R54.reuse, 0x1e, R33.reuse ;  /* 0x0000001e36237819 */ /* 0x140fe40000010e21 */
[----:B------:R-:W-:Y:S02]  /*2d4e0*/  SHF.L.W.U32.HI R72, R54, 0x19, R33 ;  /* 0x0000001936487819 */ /* 0x000fe40000010e21 */
[----:B------:R-:W-:-:S02]  /*2d4f0*/  IADD3 R94, P0, P1, R95, UR6, R94 ;  /* 0x000000065f5e7c10 */ /* 0x000fc4000f91e05e */
[----:B------:R-:W-:Y:S02]  /*2d500*/  LOP3.LUT R117, R72, R18, R35, 0x96, !PT ;  /* 0x0000001248757212 */ /* 0x000fe400078e9623 */
[----:B------:R-:W-:Y:S02]  /*2d510*/  IADD3 R115, P2, PT, R94, R115, RZ ;  /* 0x000000735e737210 */ /* 0x000fe40007f5e0ff */
[----:B------:R-:W-:Y:S01]  /*2d520*/  IADD3.X R109, PT, PT, R112, UR7, R109, P0, P1 ;  /* 0x00000007706d7c10 */ /* 0x000fe200087e246d */
[----:B------:R-:W1:Y:S01]  /*2d530*/  LDCU.128 UR4, c[0x3][0x5840] ;  /* 0x00cb0800ff0477ac */ /* 0x000e620008000c00 */
[----:B------:R-:W-:Y:S02]  /*2d540*/  LOP3.LUT R35, R27, R26, R54, 0xe8, !PT ;  /* 0x0000001a1b237212 */ /* 0x000fe400078ee836 */
[----:B------:R-:W-:Y:S01]  /*2d550*/  LOP3.LUT R18, R100, R11, R33, 0xe8, !PT ;  /* 0x0000000b64127212 */ /* 0x000fe200078ee821 */
[----:B------:R-:W-:Y:S01]  /*2d560*/  IMAD.X R102, R109, 0x1, R102, P2 ;  /* 0x000000016d667824 */ /* 0x000fe200010e0666 */
[----:B------:R-:W-:-:S02]  /*2d570*/  IADD3 R35, P3, P4, R94, R106, R35 ;  /* 0x0000006a5e237210 */ /* 0x000fc40007c7e023 */
[----:B------:R-:W-:Y:S02]  /*2d580*/  LOP3.LUT R83, R83, R85, RZ, 0xfc, !PT ;  /* 0x0000005553537212 */ /* 0x000fe400078efcff */
[----:B------:R-:W-:Y:S02]  /*2d590*/  IADD3.X R18, PT, PT, R109, R117, R18, P3, P4 ;  /* 0x000000756d127210 */ /* 0x000fe40001fe8412 */
[C-C-:B------:R-:W-:Y:S02]  /*2d5a0*/  SHF.L.W.U32.HI R72, R32.reuse, 0x1f, R75.reuse ;  /* 0x0000001f20487819 */ /* 0x140fe40000010e4b */
[C-C-:B------:R-:W-:Y:S02]  /*2d5b0*/  SHF.L.W.U32.HI R85, R32.reuse, 0x18, R75.reuse ;  /* 0x0000001820557819 */ /* 0x140fe40000010e4b */
[----:B------:R-:W-:Y:S02]  /*2d5c0*/  SHF.R.U64 R114, R32, 0x7, R75 ;  /* 0x0000000720727819 */ /* 0x000fe4000000124b */
[----:B------:R-:W-:-:S02]  /*2d5d0*/  SHF.L.W.U32.HI R94, R115, 0x12, R102 ;  /* 0x00000012735e7819 */ /* 0x000fc40000010e66 */
[----:B------:R-:W-:Y:S02]  /*2d5e0*/  SHF.L.W.U32.HI R109, R115, 0xe, R102 ;  /* 0x0000000e736d7819 */ /* 0x000fe40000010e66 */
[----:B------:R-:W-:Y:S02]  /*2d5f0*/  SHF.L.W.U32.HI R106, R102, 0x17, R115 ;  /* 0x00000017666a7819 */ /* 0x000fe40000010e73 */
[----:B------:R-:W-:Y:S02]  /*2d600*/  LOP3.LUT R72, R114, R72, R85, 0x96, !PT ;  /* 0x0000004872487212 */ /* 0x000fe400078e9655 */
[----:B------:R-:W-:Y:S02]  /*2d610*/  LOP3.LUT R114, R106, R94, R109, 0x96, !PT ;  /* 0x0000005e6a727212 */ /* 0x000fe400078e966d */
[C-C-:B------:R-:W-:Y:S02]  /*2d620*/  SHF.L.W.U32.HI R85, R102.reuse, 0x12, R115.reuse ;  /* 0x0000001266557819 */ /* 0x140fe40000010e73 */
[----:B------:R-:W-:-:S02]  /*2d630*/  SHF.L.W.U32.HI R94, R102, 0xe, R115 ;  /* 0x0000000e665e7819 */ /* 0x000fc40000010e73 */
[----:B------:R-:W-:Y:S02]  /*2d640*/  SHF.L.W.U32.HI R106, R115, 0x17, R102 ;  /* 0x00000017736a7819 */ /* 0x000fe40000010e66 */
[----:B------:R-:W-:Y:S02]  /*2d650*/  LOP3.LUT R109, R13, R115, R76, 0xb8, !PT ;  /* 0x000000730d6d7212 */ /* 0x000fe400078eb84c */
[----:B------:R-:W-:Y:S02]  /*2d660*/  LOP3.LUT R116, R106, R85, R94, 0x96, !PT ;  /* 0x000000556a747212 */ /* 0x000fe400078e965e */
[----:B------:R-:W-:Y:S02]  /*2d670*/  IADD3 R74, P0, P1, R114, R109, R74 ;  /* 0x0000006d724a7210 */ /* 0x000fe4000791e04a */
[C-C-:B------:R-:W-:Y:S02]  /*2d680*/  SHF.L.W.U32.HI R85, R75.reuse, 0x1f, R32.reuse ;  /* 0x0000001f4b557819 */ /* 0x140fe40000010e20 */
[----:B------:R-:W-:-:S02]  /*2d690*/  SHF.L.W.U32.HI R94, R75, 0x18, R32 ;  /* 0x000000184b5e7819 */ /* 0x000fc40000010e20 */
[----:B------:R-:W-:Y:S02]  /*2d6a0*/  SHF.R.U32.HI R109, RZ, 0x7, R75 ;  /* 0x00000007ff6d7819 */ /* 0x000fe4000001164b */
[----:B------:R-:W-:Y:S02]  /*2d6b0*/  LOP3.LUT R106, R104, R102, R93, 0xb8, !PT ;  /* 0x00000066686a7212 */ /* 0x000fe400078eb85d */
[----:B------:R-:W-:Y:S02]  /*2d6c0*/  LOP3.LUT R85, R109, R85, R94, 0x96, !PT ;  /* 0x000000556d557212 */ /* 0x000fe400078e965e */
[----:B------:R-:W-:Y:S02]  /*2d6d0*/  IADD3.X R105, PT, PT, R116, R106, R105, P0, P1 ;  /* 0x0000006a74697210 */ /* 0x000fe400007e2469 */
[C-C-:B------:R-:W-:Y:S02]  /*2d6e0*/  SHF.L.W.U32.HI R94, R25.reuse, 0x1f, R90.reuse ;  /* 0x0000001f195e7819 */ /* 0x140fe40000010e5a */
[----:B------:R-:W-:-:S02]  /*2d6f0*/  SHF.L.W.U32.HI R109, R25, 0x18, R90 ;  /* 0x00000018196d7819 */ /* 0x000fc40000010e5a */
[--C-:B------:R-:W-:Y:S02]  /*2d700*/  SHF.R.U64 R106, R25, 0x7, R90.reuse ;  /* 0x00000007196a7819 */ /* 0x100fe4000000125a */
[----:B------:R-:W-:Y:S02]  /*2d710*/  SHF.R.U32.HI R114, RZ, 0x7, R90 ;  /* 0x00000007ff727819 */ /* 0x000fe4000001165a */
[----:B------:R-:W-:Y:S02]  /*2d720*/  LOP3.LUT R94, R106, R94, R109, 0x96, !PT ;  /* 0x0000005e6a5e7212 */ /* 0x000fe400078e966d */
[C-C-:B------:R-:W-:Y:S02]  /*2d730*/  SHF.L.W.U32.HI R106, R90.reuse, 0x1f, R25.reuse ;  /* 0x0000001f5a6a7819 */ /* 0x140fe40000010e19 */
[----:B------:R-:W-:Y:S02]  /*2d740*/  SHF.L.W.U32.HI R109, R90, 0x18, R25 ;  /* 0x000000185a6d7819 */ /* 0x000fe40000010e19 */
[----:B------:R-:W-:-:S02]  /*2d750*/  SHF.R.U64 R116, R28, 0x7, R89 ;  /* 0x000000071c747819 */ /* 0x000fc40000001259 */
[----:B------:R-:W-:Y:S02]  /*2d760*/  LOP3.LUT R106, R114, R106, R109, 0x96, !PT ;  /* 0x0000006a726a7212 */ /* 0x000fe400078e966d */
[C-C-:B------:R-:W-:Y:S02]  /*2d770*/  SHF.L.W.U32.HI R109, R28.reuse, 0x1f, R89.reuse ;  /* 0x0000001f1c6d7819 */ /* 0x140fe40000010e59 */
[----:B------:R-:W-:Y:S02]  /*2d780*/  SHF.L.W.U32.HI R114, R28, 0x18, R89 ;  /* 0x000000181c727819 */ /* 0x000fe40000010e59 */
[----:B------:R-:W-:Y:S02]  /*2d790*/  PRMT R29, R29, 0x7773, RZ ;  /* 0x000077731d1d7816 */ /* 0x000fe400000000ff */
[----:B------:R-:W-:Y:S02]  /*2d7a0*/  LOP3.LUT R109, R116, R109, R114, 0x96, !PT ;  /* 0x0000006d746d7212 */ /* 0x000fe400078e9672 */
[----:B------:R-:W-:-:S02]  /*2d7b0*/  LOP3.LUT R30, R30, 0xff, R29, 0xf8, !PT ;  /* 0x000000ff1e1e7812 */ /* 0x000fc400078ef81d */
[C-C-:B------:R-:W-:Y:S02]  /*2d7c0*/  SHF.L.W.U32.HI R114, R89.reuse, 0x1f, R28.reuse ;  /* 0x0000001f59727819 */ /* 0x140fe40000010e1c */
[----:B------:R-:W-:Y:S02]  /*2d7d0*/  SHF.L.W.U32.HI R29, R89, 0x18, R28 ;  /* 0x00000018591d7819 */ /* 0x000fe40000010e1c */
[----:B------:R-:W-:Y:S02]  /*2d7e0*/  SHF.R.U32.HI R116, RZ, 0x7, R89 ;  /* 0x00000007ff747819 */ /* 0x000fe40000011659 */
[----:B------:R-:W-:Y:S02]  /*2d7f0*/  SHF.R.U64 R117, R30, 0x7, R101 ;  /* 0x000000071e757819 */ /* 0x000fe40000001265 */
[----:B------:R-:W-:Y:S02]  /*2d800*/  LOP3.LUT R114, R116, R114, R29, 0x96, !PT ;  /* 0x0000007274727212 */ /* 0x000fe400078e961d */
[----:B------:R-:W-:-:S02]  /*2d810*/  SHF.L.W.U32.HI R29, R30, 0x1f, R101 ;  /* 0x0000001f1e1d7819 */ /* 0x000fc40000010e65 */
[----:B------:R-:W-:Y:S02]  /*2d820*/  SHF.L.W.U32.HI R116, R30, 0x18, R101 ;  /* 0x000000181e747819 */ /* 0x000fe40000010e65 */
[----:B------:R-:W-:Y:S02]  /*2d830*/  PRMT R31, R31, 0x7773, RZ ;  /* 0x000077731f1f7816 */ /* 0x000fe400000000ff */
[----:B------:R-:W-:Y:S02]  /*2d840*/  LOP3.LUT R29, R117, R29, R116, 0x96, !PT ;  /* 0x0000001d751d7212 */ /* 0x000fe400078e9674 */
[----:B------:R-:W-:Y:S02]  /*2d850*/  LOP3.LUT R78, R78, 0xff, R31, 0xf8, !PT ;  /* 0x000000ff4e4e7812 */ /* 0x000fe400078ef81f */
[----:B------:R-:W-:Y:S02]  /*2d860*/  IADD3 R116, P0, P1, R30, R94, R111 ;  /* 0x0000005e1e747210 */ /* 0x000fe4000791e06f */
[----:B------:R-:W-:-:S02]  /*2d870*/  SHF.L.W.U32.HI R94, R101, 0x1f, R30 ;  /* 0x0000001f655e7819 */ /* 0x000fc40000010e1e */
[C---:B------:R-:W-:Y:S02]  /*2d880*/  SHF.L.W.U32.HI R31, R101.reuse, 0x18, R30 ;  /* 0x00000018651f7819 */ /* 0x040fe40000010e1e */
[----:B------:R-:W-:Y:S02]  /*2d890*/  SHF.R.U32.HI R111, RZ, 0x7, R101 ;  /* 0x00000007ff6f7819 */ /* 0x000fe40000011665 */
[----:B------:R-:W-:Y:S02]  /*2d8a0*/  IADD3.X R118, PT, PT, R101, R106, R92, P0, P1 ;  /* 0x0000006a65767210 */ /* 0x000fe400007e245c */
[----:B------:R-:W-:Y:S02]  /*2d8b0*/  LOP3.LUT R94, R111, R94, R31, 0x96, !PT ;  /* 0x0000005e6f5e7212 */ /* 0x000fe400078e961f */
[----:B------:R-:W-:Y:S02]  /*2d8c0*/  IADD3 R73, P0, PT, R116, R73, RZ ;  /* 0x0000004974497210 */ /* 0x000fe40007f1e0ff */
[----:B------:R-:W-:-:S02]  /*2d8d0*/  SHF.L.W.U32.HI R31, R78, 0x1f, R83 ;  /* 0x0000001f4e1f7819 */ /* 0x000fc40000010e53 */
[C-C-:B------:R-:W-:Y:S02]  /*2d8e0*/  SHF.L.W.U32.HI R92, R78.reuse, 0x18, R83.reuse ;  /* 0x000000184e5c7819 */ /* 0x140fe40000010e53 */
[--C-:B------:R-:W-:Y:S02]  /*2d8f0*/  SHF.R.U64 R106, R78, 0x7, R83.reuse ;  /* 0x000000074e6a7819 */ /* 0x100fe40000001253 */
[----:B------:R-:W-:Y:S02]  /*2d900*/  SHF.R.U32.HI R111, RZ, 0x7, R83 ;  /* 0x00000007ff6f7819 */ /* 0x000fe40000011653 */
[----:B------:R-:W-:Y:S01]  /*2d910*/  LOP3.LUT R31, R106, R31, R92, 0x96, !PT ;  /* 0x0000001f6a1f7212 */ /* 0x000fe200078e965c */
[----:B------:R-:W-:Y:S01]  /*2d920*/  IMAD.X R106, R118, 0x1, R107, P0 ;  /* 0x00000001766a7824 */ /* 0x000fe200000e066b */
[C-C-:B------:R-:W-:Y:S02]  /*2d930*/  SHF.L.W.U32.HI R92, R83.reuse, 0x1f, R78.reuse ;  /* 0x0000001f535c7819 */ /* 0x140fe40000010e4e */
[----:B------:R-:W-:-:S02]  /*2d940*/  SHF.L.W.U32.HI R107, R83, 0x18, R78 ;  /* 0x00000018536b7819 */ /* 0x000fc40000010e4e */
[----:B------:R-:W-:Y:S02]  /*2d950*/  SHF.L.W.U32.HI R116, R106, 0x3, R73 ;  /* 0x000000036a747819 */ /* 0x000fe40000010e49 */
[----:B------:R-:W-:Y:S02]  /*2d960*/  LOP3.LUT R92, R111, R92, R107, 0x96, !PT ;  /* 0x0000005c6f5c7212 */ /* 0x000fe400078e966b */
[C-C-:B------:R-:W-:Y:S02]  /*2d970*/  SHF.L.W.U32.HI R111, R73.reuse, 0xd, R106.reuse ;  /* 0x0000000d496f7819 */ /* 0x140fe40000010e6a */
[----:B------:R-:W-:Y:S02]  /*2d980*/  SHF.R.U64 R107, R73, 0x6, R106 ;  /* 0x00000006496b7819 */ /* 0x000fe4000000126a */
[----:B------:R-:W-:Y:S02]  /*2d990*/  IADD3 R109, P0, P1, R78, R109, R25 ;  /* 0x0000006d4e6d7210 */ /* 0x000fe4000791e019 */
[----:B------:R-:W-:-:S02]  /*2d9a0*/  LOP3.LUT R111, R107, R111, R116, 0x96, !PT ;  /* 0x0000006f6b6f7212 */ /* 0x000fc400078e9674 */
[----:B------:R-:W-:Y:S02]  /*2d9b0*/  SHF.L.W.U32.HI R117, R106, 0xd, R73 ;  /* 0x0000000d6a757819 */ /* 0x000fe40000010e49 */
[--C-:B------:R-:W-:Y:S02]  /*2d9c0*/  SHF.L.W.U32.HI R116, R73, 0x3, R106.reuse ;  /* 0x0000000349747819 */ /* 0x100fe40000010e6a */
[----:B------:R-:W-:Y:S02]  /*2d9d0*/  SHF.R.U32.HI R25, RZ, 0x6, R106 ;  /* 0x00000006ff197819 */ /* 0x000fe4000001166a */
[----:B------:R-:W-:Y:S02]  /*2d9e0*/  IADD3.X R114, PT, PT, R83, R114, R90, P0, P1 ;  /* 0x0000007253727210 */ /* 0x000fe400007e245a */
[----:B------:R-:W-:Y:S02]  /*2d9f0*/  LOP3.LUT R117, R25, R117, R116, 0x96, !PT ;  /* 0x0000007519757212 */ /* 0x000fe400078e9674 */
[----:B------:R-:W-:-:S02]  /*2da00*/  IADD3 R4, P0, PT, R109, R4, RZ ;  /* 0x000000046d047210 */ /* 0x000fc40007f1e0ff */
[C-C-:B------:R-:W-:Y:S02]  /*2da10*/  SHF.L.W.U32.HI R25, R73.reuse, 0x1f, R106.reuse ;  /* 0x0000001f49197819 */ /* 0x140fe40000010e6a */
[C-C-:B------:R-:W-:Y:S02]  /*2da20*/  SHF.L.W.U32.HI R90, R73.reuse, 0x18, R106.reuse ;  /* 0x00000018495a7819 */ /* 0x140fe40000010e6a */
[--C-:B------:R-:W-:Y:S02]  /*2da30*/  SHF.R.U64 R107, R73, 0x7, R106.reuse ;  /* 0x00000007496b7819 */ /* 0x100fe4000000126a */
[----:B------:R-:W-:Y:S02]  /*2da40*/  SHF.R.U32.HI R109, RZ, 0x7, R106 ;  /* 0x00000007ff6d7819 */ /* 0x000fe4000001166a */
[----:B------:R-:W-:Y:S01]  /*2da50*/  LOP3.LUT R25, R107, R25, R90, 0x96, !PT ;  /* 0x000000196b197212 */ /* 0x000fe200078e965a */
[----:B------:R-:W-:Y:S01]  /*2da60*/  IMAD.X R107, R114, 0x1, R15, P0 ;  /* 0x00000001726b7824 */ /* 0x000fe200000e060f */
[----:B------:R-:W-:-:S02]  /*2da70*/  SHF.L.W.U32.HI R90, R106, 0x1f, R73 ;  /* 0x0000001f6a5a7819 */ /* 0x000fc40000010e49 */
[----:B------:R-:W-:Y:S02]  /*2da80*/  SHF.L.W.U32.HI R15, R106, 0x18, R73 ;  /* 0x000000186a0f7819 */ /* 0x000fe40000010e49 */
[----:B------:R-:W-:Y:S02]  /*2da90*/  SHF.L.W.U32.HI R114, R107, 0x3, R4 ;  /* 0x000000036b727819 */ /* 0x000fe40000010e04 */
[----:B------:R-:W-:Y:S02]  /*2daa0*/  LOP3.LUT R90, R109, R90, R15, 0x96, !PT ;  /* 0x0000005a6d5a7212 */ /* 0x000fe400078e960f */
[C-C-:B------:R-:W-:Y:S02]  /*2dab0*/  SHF.L.W.U32.HI R15, R4.reuse, 0xd, R107.reuse ;  /* 0x0000000d040f7819 */ /* 0x140fe40000010e6b */
[----:B------:R-:W-:Y:S02]  /*2dac0*/  SHF.R.U64 R109, R4, 0x6, R107 ;  /* 0x00000006046d7819 */ /* 0x000fe4000000126b */
[----:B------:R-:W-:-:S02]  /*2dad0*/  SHF.R.U64 R116, R80, 0x7, R81 ;  /* 0x0000000750747819 */ /* 0x000fc40000001251 */
[----:B------:R-:W-:Y:S02]  /*2dae0*/  LOP3.LUT R15, R109, R15, R114, 0x96, !PT ;  /* 0x0000000f6d0f7212 */ /* 0x000fe400078e9672 */
[C-C-:B------:R-:W-:Y:S02]  /*2daf0*/  SHF.L.W.U32.HI R109, R80.reuse, 0x1f, R81.reuse ;  /* 0x0000001f506d7819 */ /* 0x140fe40000010e51 */
[--C-:B------:R-:W-:Y:S02]  /*2db00*/  SHF.L.W.U32.HI R114, R80, 0x18, R81.reuse ;  /* 0x0000001850727819 */ /* 0x100fe40000010e51 */
[----:B------:R-:W-:Y:S02]  /*2db10*/  SHF.R.U32.HI R118, RZ, 0x7, R81 ;  /* 0x00000007ff767819 */ /* 0x000fe40000011651 */
[----:B------:R-:W-:Y:S02]  /*2db20*/  LOP3.LUT R116, R116, R109, R114, 0x96, !PT ;  /* 0x0000006d74747212 */ /* 0x000fe400078e9672 */
[----:B------:R-:W-:-:S02]  /*2db30*/  SHF.L.W.U32.HI R109, R81, 0x1f, R80 ;  /* 0x0000001f516d7819 */ /* 0x000fc40000010e50 */
[----:B------:R-:W-:Y:S02]  /*2db40*/  SHF.L.W.U32.HI R114, R81, 0x18, R80 ;  /* 0x0000001851727819 */ /* 0x000fe40000010e50 */
[----:B------:R-:W-:Y:S02]  /*2db50*/  IADD3 R116, P0, P1, R9, R116, R28 ;  /* 0x0000007409747210 */ /* 0x000fe4000791e01c */
[----:B------:R-:W-:Y:S02]  /*2db60*/  LOP3.LUT R118, R118, R109, R114, 0x96, !PT ;  /* 0x0000006d76767212 */ /* 0x000fe400078e9672 */
[----:B------:R-:W-:Y:S02]  /*2db70*/  SHF.L.W.U32.HI R28, R107, 0xd, R4 ;  /* 0x0000000d6b1c7819 */ /* 0x000fe40000010e04 */
[--C-:B------:R-:W-:Y:S02]  /*2db80*/  SHF.L.W.U32.HI R109, R4, 0x3, R107.reuse ;  /* 0x00000003046d7819 */ /* 0x100fe40000010e6b */
[----:B------:R-:W-:-:S02]  /*2db90*/  SHF.R.U32.HI R114, RZ, 0x6, R107 ;  /* 0x00000006ff727819 */ /* 0x000fc4000001166b */
[----:B------:R-:W-:Y:S02]  /*2dba0*/  SHF.L.W.U32.HI R120, R18, 0x19, R35 ;  /* 0x0000001912787819 */ /* 0x000fe40000010e23 */
[----:B------:R-:W-:Y:S02]  /*2dbb0*/  LOP3.LUT R28, R114, R28, R109, 0x96, !PT ;  /* 0x0000001c721c7212 */ /* 0x000fe400078e966d */
[----:B------:R-:W-:Y:S02]  /*2dbc0*/  IADD3.X R114, PT, PT, R12, R118, R89, P0, P1 ;  /* 0x000000760c727210 */ /* 0x000fe400007e2459 */
[----:B------:R-:W-:Y:S02]  /*2dbd0*/  IADD3 R109, P0, PT, R116, R111, RZ ;  /* 0x0000006f746d7210 */ /* 0x000fe40007f1e0ff */
[C-C-:B------:R-:W-:Y:S02]  /*2dbe0*/  SHF.L.W.U32.HI R116, R95.reuse, 0x1f, R112.reuse ;  /* 0x0000001f5f747819 */ /* 0x140fe40000010e70 */
[C-C-:B------:R-:W-:Y:S01]  /*2dbf0*/  SHF.L.W.U32.HI R89, R95.reuse, 0x18, R112.reuse ;  /* 0x000000185f597819 */ /* 0x140fe20000010e70 */
[----:B------:R-:W-:Y:S01]  /*2dc00*/  IMAD.X R114, R114, 0x1, R117, P0 ;  /* 0x0000000172727824 */ /* 0x000fe200000e0675 */
[----:B------:R-:W-:-:S02]  /*2dc10*/  SHF.R.U64 R111, R95, 0x7, R112 ;  /* 0x000000075f6f7819 */ /* 0x000fc40000001270 */
[C---:B------:R-:W-:Y:S02]  /*2dc20*/  SHF.L.W.U32.HI R117, R112.reuse, 0x1f, R95 ;  /* 0x0000001f70757819 */ /* 0x040fe40000010e5f */
[----:B------:R-:W-:Y:S02]  /*2dc30*/  LOP3.LUT R116, R111, R116, R89, 0x96, !PT ;  /* 0x000000746f747212 */ /* 0x000fe400078e9659 */
[----:B------:R-:W-:Y:S02]  /*2dc40*/  SHF.L.W.U32.HI R118, R112, 0x18, R95 ;  /* 0x0000001870767819 */ /* 0x000fe40000010e5f */
[----:B------:R-:W-:Y:S02]  /*2dc50*/  SHF.R.U32.HI R89, RZ, 0x7, R112 ;  /* 0x00000007ff597819 */ /* 0x000fe40000011670 */
[----:B------:R-:W-:Y:S02]  /*2dc60*/  SHF.R.U64 R111, R109, 0x6, R114 ;  /* 0x000000066d6f7819 */ /* 0x000fe40000001272 */
[----:B------:R-:W-:-:S02]  /*2dc70*/  LOP3.LUT R117, R89, R117, R118, 0x96, !PT ;  /* 0x0000007559757212 */ /* 0x000fc400078e9676 */
[--C-:B------:R-:W-:Y:S02]  /*2dc80*/  SHF.L.W.U32.HI R89, R109, 0xd, R114.reuse ;  /* 0x0000000d6d597819 */ /* 0x100fe40000010e72 */
[C-C-:B------:R-:W-:Y:S02]  /*2dc90*/  SHF.L.W.U32.HI R118, R114.reuse, 0x3, R109.reuse ;  /* 0x0000000372767819 */ /* 0x140fe40000010e6d */
[----:B------:R-:W-:Y:S02]  /*2dca0*/  SHF.R.U32.HI R119, RZ, 0x6, R114 ;  /* 0x00000006ff777819 */ /* 0x000fe40000011672 */
[----:B------:R-:W-:Y:S02]  /*2dcb0*/  LOP3.LUT R89, R111, R89, R118, 0x96, !PT ;  /* 0x000000596f597212 */ /* 0x000fe400078e9676 */
[----:B------:R-:W-:Y:S02]  /*2dcc0*/  SHF.L.W.U32.HI R111, R114, 0xd, R109 ;  /* 0x0000000d726f7819 */ /* 0x000fe40000010e6d */
[----:B------:R-:W-:-:S04]  /*2dcd0*/  SHF.L.W.U32.HI R118, R109, 0x3, R114 ;  /* 0x000000036d767819 */ /* 0x000fc80000010e72 */
[----:B------:R-:W-:Y:S02]  /*2dce0*/  LOP3.LUT R111, R119, R111, R118, 0x96, !PT ;  /* 0x0000006f776f7212 */ /* 0x000fe400078e9676 */
[----:B------:R-:W-:Y:S02]  /*2dcf0*/  SHF.L.W.U32.HI R118, R35, 0x4, R18 ;  /* 0x0000000423767819 */ /* 0x000fe40000010e12 */
[----:B------:R-:W-:-:S04]  /*2dd00*/  SHF.L.W.U32.HI R119, R18, 0x1e, R35 ;  /* 0x0000001e12777819 */ /* 0x000fc80000010e23 */
[----:B------:R-:W-:Y:S02]  /*2dd10*/  LOP3.LUT R121, R120, R118, R119, 0x96, !PT ;  /* 0x0000007678797212 */ /* 0x000fe400078e9677 */
[----:B------:R-:W-:Y:S02]  /*2dd20*/  SHF.L.W.U32.HI R118, R18, 0x4, R35 ;  /* 0x0000000412767819 */ /* 0x000fe40000010e23 */
[C-C-:B------:R-:W-:Y:S02]  /*2dd30*/  SHF.L.W.U32.HI R119, R35.reuse, 0x1e, R18.reuse ;  /* 0x0000001e23777819 */ /* 0x140fe40000010e12 */
[----:B------:R-:W-:-:S04]  /*2dd40*/  SHF.L.W.U32.HI R120, R35, 0x19, R18 ;  /* 0x0000001923787819 */ /* 0x000fc80000010e12 */
[----:B------:R-:W-:Y:S02]  /*2dd50*/  LOP3.LUT R118, R120, R118, R119, 0x96, !PT ;  /* 0x0000007678767212 */ /* 0x000fe400078e9677 */
[----:B-1----:R-:W-:Y:S02]  /*2dd60*/  IADD3 R119, P0, P1, R97, UR4, R74 ;  /* 0x0000000461777c10 */ /* 0x002fe4000f91e04a */
[----:B------:R-:W-:Y:S02]  /*2dd70*/  LOP3.LUT R74, R54, R27, R35, 0xe8, !PT ;  /* 0x0000001b364a7212 */ /* 0x000fe400078ee823 */
[C---:B------:R-:W-:Y:S02]  /*2dd80*/  IADD3 R26, P2, PT, R119.reuse, R26, RZ ;  /* 0x0000001a771a7210 */ /* 0x040fe40007f5e0ff */
[----:B------:R-:W-:Y:S02]  /*2dd90*/  IADD3.X R120, PT, PT, R10, UR5, R105, P0, P1 ;  /* 0x000000050a787c10 */ /* 0x000fe400087e2469 */
[----:B------:R-:W-:-:S03]  /*2dda0*/  IADD3 R74, P3, P4, R119, R121, R74 ;  /* 0x00000079774a7210 */ /* 0x000fc60007c7e04a */
[----:B------:R-:W-:Y:S01]  /*2ddb0*/  IMAD.X R105, R120, 0x1, R11, P2 ;  /* 0x0000000178697824 */ /* 0x000fe200010e060b */
[----:B------:R-:W-:-:S04]  /*2ddc0*/  LOP3.LUT R11, R33, R100, R18, 0xe8, !PT ;  /* 0x00000064210b7212 */ /* 0x000fc800078ee812 */
[----:B------:R-:W-:Y:S02]  /*2ddd0*/  IADD3.X R11, PT, PT, R120, R118, R11, P3, P4 ;  /* 0x00000076780b7210 */ /* 0x000fe40001fe840b */
[C-C-:B------:R-:W-:Y:S02]  /*2dde0*/  SHF.L.W.U32.HI R118, R26.reuse, 0x12, R105.reuse ;  /* 0x000000121a767819 */ /* 0x140fe40000010e69 */
[----:B------:R-:W-:Y:S02]  /*2ddf0*/  SHF.L.W.U32.HI R119, R26, 0xe, R105 ;  /* 0x0000000e1a777819 */ /* 0x000fe40000010e69 */
[----:B------:R-:W-:-:S04]  /*2de00*/  SHF.L.W.U32.HI R120, R105, 0x17, R26 ;  /* 0x0000001769787819 */ /* 0x000fc80000010e1a */
[----:B------:R-:W-:Y:S02]  /*2de10*/  LOP3.LUT R121, R120, R118, R119, 0x96, !PT ;  /* 0x0000007678797212 */ /* 0x000fe400078e9677 */
[C-C-:B------:R-:W-:Y:S02]  /*2de20*/  SHF.L.W.U32.HI R118, R105.reuse, 0x12, R26.reuse ;  /* 0x0000001269767819 */ /* 0x140fe40000010e1a */
[----:B------:R-:W-:Y:S02]  /*2de30*/  SHF.L.W.U32.HI R119, R105, 0xe, R26 ;  /* 0x0000000e69777819 */ /* 0x000fe40000010e1a */
[----:B------:R-:W-:-:S04]  /*2de40*/  SHF.L.W.U32.HI R120, R26, 0x17, R105 ;  /* 0x000000171a787819 */ /* 0x000fc80000010e69 */
[----:B------:R-:W-:Y:S02]  /*2de50*/  LOP3.LUT R119, R120, R118, R119, 0x96, !PT ;  /* 0x0000007678777212 */ /* 0x000fe400078e9677 */
[----:B------:R-:W-:Y:S02]  /*2de60*/  LOP3.LUT R118, R76, R26, R115, 0xb8, !PT ;  /* 0x0000001a4c767212 */ /* 0x000fe400078eb873 */
[----:B------:R-:W-:Y:S02]  /*2de70*/  SHF.L.W.U32.HI R120, R107, 0x18, R4 ;  /* 0x000000186b787819 */ /* 0x000fe40000010e04 */
[----:B------:R-:W-:Y:S02]  /*2de80*/  IADD3 R121, P0, P1, R121, R118, R13 ;  /* 0x0000007679797210 */ /* 0x000fe4000791e00d */
[----:B------:R-:W-:-:S04]  /*2de90*/  LOP3.LUT R13, R93, R105, R102, 0xb8, !PT ;  /* 0x000000695d0d7212 */ /* 0x000fc800078eb866 */
[----:B------:R-:W-:Y:S02]  /*2dea0*/  IADD3.X R118, PT, PT, R119, R13, R104, P0, P1 ;  /* 0x0000000d77767210 */ /* 0x000fe400007e2468 */
[C-C-:B------:R-:W-:Y:S02]  /*2deb0*/  SHF.L.W.U32.HI R104, R4.reuse, 0x1f, R107.reuse ;  /* 0x0000001f04687819 */ /* 0x140fe40000010e6b */
[C-C-:B------:R-:W-:Y:S02]  /*2dec0*/  SHF.L.W.U32.HI R13, R4.reuse, 0x18, R107.reuse ;  /* 0x00000018040d7819 */ /* 0x140fe40000010e6b */
[----:B------:R-:W-:Y:S02]  /*2ded0*/  SHF.R.U64 R119, R4, 0x7, R107 ;  /* 0x0000000704777819 */ /* 0x000fe4000000126b */
[----:B------:R-:W-:Y:S02]  /*2dee0*/  IADD3 R116, P0, P1, R103, R116, R80 ;  /* 0x0000007467747210 */ /* 0x000fe4000791e050 */
[----:B------:R-:W-:-:S02]  /*2def0*/  LOP3.LUT R104, R119, R104, R13, 0x96, !PT ;  /* 0x0000006877687212 */ /* 0x000fc400078e960d */
[----:B------:R-:W-:Y:S02]  /*2df00*/  SHF.L.W.U32.HI R13, R107, 0x1f, R4 ;  /* 0x0000001f6b0d7819 */ /* 0x000fe40000010e04 */
[----:B------:R-:W-:Y:S02]  /*2df10*/  SHF.R.U32.HI R119, RZ, 0x7, R107 ;  /* 0x00000007ff777819 */ /* 0x000fe4000001166b */
[----:B------:R-:W-:Y:S02]  /*2df20*/  SHF.L.W.U32.HI R80, R74, 0x4, R11 ;  /* 0x000000044a507819 */ /* 0x000fe40000010e0b */
[----:B------:R-:W-:Y:S02]  /*2df30*/  LOP3.LUT R13, R119, R13, R120, 0x96, !PT ;  /* 0x0000000d770d7212 */ /* 0x000fe400078e9678 */
[C-C-:B------:R-:W-:Y:S02]  /*2df40*/  SHF.L.W.U32.HI R119, R11.reuse, 0x1e, R74.reuse ;  /* 0x0000001e0b777819 */ /* 0x140fe40000010e4a */
[----:B------:R-:W-:-:S04]  /*2df50*/  SHF.L.W.U32.HI R120, R11, 0x19, R74 ;  /* 0x000000190b787819 */ /* 0x000fc80000010e4a */
[----:B------:R-:W-:Y:S02]  /*2df60*/  LOP3.LUT R80, R120, R80, R119, 0x96, !PT ;  /* 0x0000005078507212 */ /* 0x000fe400078e9677 */
[----:B------:R-:W-:Y:S02]  /*2df70*/  IADD3.X R119, PT, PT, R82, R117, R81, P0, P1 ;  /* 0x0000007552777210 */ /* 0x000fe400007e2451 */
[----:B------:R-:W-:Y:S02]  /*2df80*/  SHF.L.W.U32.HI R117, R11, 0x4, R74 ;  /* 0x000000040b757819 */ /* 0x000fe40000010e4a */
[C-C-:B------:R-:W-:Y:S02]  /*2df90*/  SHF.L.W.U32.HI R120, R74.reuse, 0x1e, R11.reuse ;  /* 0x0000001e4a787819 */ /* 0x140fe40000010e0b */
[----:B------:R-:W-:-:S04]  /*2dfa0*/  SHF.L.W.U32.HI R81, R74, 0x19, R11 ;  /* 0x000000194a517819 */ /* 0x000fc80000010e0b */
[----:B------:R-:W-:Y:S02]  /*2dfb0*/  LOP3.LUT R117, R81, R117, R120, 0x96, !PT ;  /* 0x0000007551757212 */ /* 0x000fe400078e9678 */
[----:B------:R-:W-:Y:S02]  /*2dfc0*/  IADD3 R120, P0, P1, R98, UR6, R121 ;  /* 0x0000000662787c10 */ /* 0x000fe4000f91e079 */
[----:B------:R-:W-:Y:S02]  /*2dfd0*/  LOP3.LUT R81, R35, R54, R74, 0xe8, !PT ;  /* 0x0000003623517212 */ /* 0x000fe400078ee84a */
[C---:B------:R-:W-:Y:S02]  /*2dfe0*/  IADD3 R27, P2, PT, R120.reuse, R27, RZ ;  /* 0x0000001b781b7210 */ /* 0x040fe40007f5e0ff */
[----:B------:R-:W-:Y:S01]  /*2dff0*/  IADD3.X R121, PT, PT, R99, UR7, R118, P0, P1 ;  /* 0x0000000763797c10 */ /* 0x000fe200087e2476 */
[----:B------:R-:W1:Y:S01]  /*2e000*/  LDCU.128 UR4, c[0x3][0x5850] ;  /* 0x00cb0a00ff0477ac */ /* 0x000e620008000c00 */
[----:B------:R-:W-:-:S02]  /*2e010*/  IADD3 R81, P3, P4, R120, R80, R81 ;  /* 0x0000005078517210 */ /* 0x000fc40007c7e051 */
[----:B------:R-:W-:Y:S01]  /*2e020*/  LOP3.LUT R80, R18, R33, R11, 0xe8, !PT ;  /* 0x0000002112507212 */ /* 0x000fe200078ee80b */
[----:B------:R-:W-:-:S03]  /*2e030*/  IMAD.X R100, R121, 0x1, R100, P2 ;  /* 0x0000000179647824 */ /* 0x000fc600010e0664 */
        /* <DEDUP_REMOVED lines=14> */
[----:B------:R-:W-:Y:S02]  /*2e120*/  IADD3 R93, P0, PT, R116, R15, RZ ;  /* 0x0000000f745d7210 */ /* 0x000fe40007f1e0ff */
[C-C-:B------:R-:W-:Y:S02]  /*2e130*/  SHF.L.W.U32.HI R15, R109.reuse, 0x1f, R114.reuse ;  /* 0x0000001f6d0f7819 */ /* 0x140fe40000010e72 */
[----:B------:R-:W-:Y:S01]  /*2e140*/  SHF.L.W.U32.HI R116, R109, 0x18, R114 ;  /* 0x000000186d747819 */ /* 0x000fe20000010e72 */
[----:B------:R-:W-:Y:S01]  /*2e150*/  IMAD.X R28, R119, 0x1, R28, P0 ;  /* 0x00000001771c7824 */ /* 0x000fe200000e061c */
[----:B------:R-:W-:-:S04]  /*2e160*/  SHF.R.U64 R118, R109, 0x7, R114 ;  /* 0x000000076d767819 */ /* 0x000fc80000001272 */
[----:B------:R-:W-:Y:S02]  /*2e170*/  LOP3.LUT R15, R118, R15, R116, 0x96, !PT ;  /* 0x0000000f760f7212 */ /* 0x000fe400078e9674 */
[----:B------:R-:W-:Y:S02]  /*2e180*/  IADD3 R118, P1, P2, R8, R7, R95 ;  /* 0x0000000708767210 */ /* 0x000fe40007a3e05f */
[C-C-:B------:R-:W-:Y:S02]  /*2e190*/  SHF.L.W.U32.HI R116, R114.reuse, 0x1f, R109.reuse ;  /* 0x0000001f72747819 */ /* 0x140fe40000010e6d */
[----:B------:R-:W-:Y:S02]  /*2e1a0*/  SHF.L.W.U32.HI R7, R114, 0x18, R109 ;  /* 0x0000001872077819 */ /* 0x000fe40000010e6d */
[----:B------:R-:W-:Y:S02]  /*2e1b0*/  SHF.R.U32.HI R95, RZ, 0x7, R114 ;  /* 0x00000007ff5f7819 */ /* 0x000fe40000011672 */
[----:B------:R-:W-:-:S02]  /*2e1c0*/  IADD3.X R112, PT, PT, R5, R52, R112, P1, P2 ;  /* 0x0000003405707210 */ /* 0x000fc40000fe4470 */
[----:B------:R-:W-:Y:S02]  /*2e1d0*/  LOP3.LUT R116, R95, R116, R7, 0x96, !PT ;  /* 0x000000745f747212 */ /* 0x000fe400078e9607 */
[----:B------:R-:W-:Y:S02]  /*2e1e0*/  IADD3 R89, P0, PT, R118, R89, RZ ;  /* 0x0000005976597210 */ /* 0x000fe40007f1e0ff */
[C-C-:B------:R-:W-:Y:S02]  /*2e1f0*/  SHF.L.W.U32.HI R7, R93.reuse, 0xd, R28.reuse ;  /* 0x0000000d5d077819 */ /* 0x140fe40000010e1c */
[----:B------:R-:W-:Y:S02]  /*2e200*/  SHF.L.W.U32.HI R52, R28, 0x3, R93 ;  /* 0x000000031c347819 */ /* 0x000fe40000010e5d */
[----:B------:R-:W-:-:S04]  /*2e210*/  SHF.R.U64 R95, R93, 0x6, R28 ;  /* 0x000000065d5f7819 */ /* 0x000fc8000000121c */
[----:B------:R-:W-:Y:S01]  /*2e220*/  LOP3.LUT R7, R95, R7, R52, 0x96, !PT ;  /* 0x000000075f077212 */ /* 0x000fe200078e9634 */
[----:B------:R-:W-:Y:S01]  /*2e230*/  IMAD.X R52, R112, 0x1, R111, P0 ;  /* 0x0000000170347824 */ /* 0x000fe200000e066f */
[----:B------:R-:W-:Y:S02]  /*2e240*/  SHF.L.W.U32.HI R112, R28, 0xd, R93 ;  /* 0x0000000d1c707819 */ /* 0x000fe40000010e5d */
[--C-:B------:R-:W-:Y:S02]  /*2e250*/  SHF.L.W.U32.HI R95, R93, 0x3, R28.reuse ;  /* 0x000000035d5f7819 */ /* 0x100fe40000010e1c */
[----:B------:R-:W-:Y:S02]  /*2e260*/  SHF.R.U32.HI R111, RZ, 0x6, R28 ;  /* 0x00000006ff6f7819 */ /* 0x000fe4000001161c */
[----:B------:R-:W-:Y:S02]  /*2e270*/  SHF.L.W.U32.HI R118, R52, 0x3, R89 ;  /* 0x0000000334767819 */ /* 0x000fe40000010e59 */
[----:B------:R-:W-:-:S02]  /*2e280*/  LOP3.LUT R112, R111, R112, R95, 0x96, !PT ;  /* 0x000000706f707212 */ /* 0x000fc400078e965f */
[C-C-:B------:R-:W-:Y:S02]  /*2e290*/  SHF.L.W.U32.HI R95, R89.reuse, 0xd, R52.reuse ;  /* 0x0000000d595f7819 */ /* 0x140fe40000010e34 */
[--C-:B------:R-:W-:Y:S02]  /*2e2a0*/  SHF.R.U64 R111, R89, 0x6, R52.reuse ;  /* 0x00000006596f7819 */ /* 0x100fe40000001234 */
[----:B------:R-:W-:Y:S02]  /*2e2b0*/  SHF.R.U32.HI R119, RZ, 0x6, R52 ;  /* 0x00000006ff777819 */ /* 0x000fe40000011634 */
[----:B------:R-:W-:Y:S02]  /*2e2c0*/  LOP3.LUT R95, R111, R95, R118, 0x96, !PT ;  /* 0x0000005f6f5f7212 */ /* 0x000fe400078e9676 */
[----:B------:R-:W-:Y:S02]  /*2e2d0*/  SHF.L.W.U32.HI R111, R52, 0xd, R89 ;  /* 0x0000000d346f7819 */ /* 0x000fe40000010e59 */
[----:B------:R-:W-:-:S02]  /*2e2e0*/  SHF.L.W.U32.HI R118, R89, 0x3, R52 ;  /* 0x0000000359767819 */ /* 0x000fc40000010e34 */
[----:B-1----:R-:W-:Y:S02]  /*2e2f0*/  IADD3 R117, P0, P1, R24, UR4, R117 ;  /* 0x0000000418757c10 */ /* 0x002fe4000f91e075 */
[----:B------:R-:W-:Y:S02]  /*2e300*/  LOP3.LUT R111, R119, R111, R118, 0x96, !PT ;  /* 0x0000006f776f7212 */ /* 0x000fe400078e9676 */
[----:B------:R-:W-:Y:S02]  /*2e310*/  SHF.L.W.U32.HI R118, R81, 0x4, R80 ;  /* 0x0000000451767819 */ /* 0x000fe40000010e50 */
[----:B------:R-:W-:Y:S02]  /*2e320*/  SHF.L.W.U32.HI R119, R80, 0x1e, R81 ;  /* 0x0000001e50777819 */ /* 0x000fe40000010e51 */
[----:B------:R-:W-:Y:S02]  /*2e330*/  IADD3 R54, P2, PT, R117, R54, RZ ;  /* 0x0000003675367210 */ /* 0x000fe40007f5e0ff */
[----:B------:R-:W-:-:S02]  /*2e340*/  LOP3.LUT R121, R120, R118, R119, 0x96, !PT ;  /* 0x0000007678797212 */ /* 0x000fc400078e9677 */
[----:B------:R-:W-:Y:S02]  /*2e350*/  SHF.L.W.U32.HI R119, R80, 0x4, R81 ;  /* 0x0000000450777819 */ /* 0x000fe40000010e51 */
[C-C-:B------:R-:W-:Y:S02]  /*2e360*/  SHF.L.W.U32.HI R118, R81.reuse, 0x1e, R80.reuse ;  /* 0x0000001e51767819 */ /* 0x140fe40000010e50 */
[----:B------:R-:W-:-:S04]  /*2e370*/  SHF.L.W.U32.HI R120, R81, 0x19, R80 ;  /* 0x0000001951787819 */ /* 0x000fc80000010e50 */
[----:B------:R-:W-:Y:S02]  /*2e380*/  LOP3.LUT R119, R120, R119, R118, 0x96, !PT ;  /* 0x0000007778777212 */ /* 0x000fe400078e9676 */
[----:B------:R-:W-:Y:S02]  /*2e390*/  IADD3.X R120, PT, PT, R87, UR5, R76, P0, P1 ;  /* 0x0000000557787c10 */ /* 0x000fe400087e244c */
[----:B------:R-:W-:Y:S02]  /*2e3a0*/  LOP3.LUT R118, R74, R35, R81, 0xe8, !PT ;  /* 0x000000234a767212 */ /* 0x000fe400078ee851 */
[----:B------:R-:W-:Y:S01]  /*2e3b0*/  LOP3.LUT R76, R11, R18, R80, 0xe8, !PT ;  /* 0x000000120b4c7212 */ /* 0x000fe200078ee850 */
[----:B------:R-:W-:Y:S01]  /*2e3c0*/  IMAD.X R33, R120, 0x1, R33, P2 ;  /* 0x0000000178217824 */ /* 0x000fe200010e0621 */
[----:B------:R-:W-:-:S04]  /*2e3d0*/  IADD3 R118, P3, P4, R117, R121, R118 ;  /* 0x0000007975767210 */ /* 0x000fc80007c7e076 */
        /* <DEDUP_REMOVED lines=12> */
[----:B------:R-:W-:Y:S02]  /*2e4a0*/  LOP3.LUT R115, R105, R33, R100, 0xb8, !PT ;  /* 0x0000002169737212 */ /* 0x000fe400078eb864 */
[----:B------:R-:W-:-:S02]  /*2e4b0*/  SHF.L.W.U32.HI R76, R93, 0x1f, R28 ;  /* 0x0000001f5d4c7819 */ /* 0x000fc40000010e1c */
[----:B------:R-:W-:Y:S02]  /*2e4c0*/  IADD3.X R102, PT, PT, R119, R115, R102, P0, P1 ;  /* 0x0000007377667210 */ /* 0x000fe400007e2466 */
[C-C-:B------:R-:W-:Y:S02]  /*2e4d0*/  SHF.L.W.U32.HI R115, R93.reuse, 0x18, R28.reuse ;  /* 0x000000185d737819 */ /* 0x140fe40000010e1c */
[----:B------:R-:W-:Y:S02]  /*2e4e0*/  SHF.R.U64 R119, R93, 0x7, R28 ;  /* 0x000000075d777819 */ /* 0x000fe4000000121c */
[----:B------:R-:W-:Y:S02]  /*2e4f0*/  IADD3 R86, P0, P1, R77, R86, R97 ;  /* 0x000000564d567210 */ /* 0x000fe4000791e061 */
[----:B------:R-:W-:Y:S02]  /*2e500*/  LOP3.LUT R76, R119, R76, R115, 0x96, !PT ;  /* 0x0000004c774c7212 */ /* 0x000fe400078e9673 */
[----:B------:R-:W-:-:S02]  /*2e510*/  SHF.L.W.U32.HI R115, R28, 0x1f, R93 ;  /* 0x0000001f1c737819 */ /* 0x000fc40000010e5d */
        /* <DEDUP_REMOVED lines=9> */
[----:B------:R-:W-:Y:S02]  /*2e5b0*/  SHF.L.W.U32.HI R120, R118, 0x19, R117 ;  /* 0x0000001976787819 */ /* 0x000fe40000010e75 */
[----:B------:R-:W-:-:S02]  /*2e5c0*/  IADD3 R122, P0, P1, R16, UR6, R121 ;  /* 0x00000006107a7c10 */ /* 0x000fc4000f91e079 */
[----:B------:R-:W-:Y:S02]  /*2e5d0*/  LOP3.LUT R10, R120, R10, R91, 0x96, !PT ;  /* 0x0000000a780a7212 */ /* 0x000fe400078e965b */
[----:B------:R-:W-:Y:S02]  /*2e5e0*/  LOP3.LUT R120, R81, R74, R118, 0xe8, !PT ;  /* 0x0000004a51787212 */ /* 0x000fe400078ee876 */
[C---:B------:R-:W-:Y:S02]  /*2e5f0*/  IADD3 R35, P2, PT, R122.reuse, R35, RZ ;  /* 0x000000237a237210 */ /* 0x040fe40007f5e0ff */
[----:B------:R-:W-:Y:S01]  /*2e600*/  IADD3.X R121, PT, PT, R53, UR7, R102, P0, P1 ;  /* 0x0000000735797c10 */ /* 0x000fe200087e2466 */
[----:B------:R-:W1:Y:S01]  /*2e610*/  LDCU.128 UR4, c[0x3][0x5860] ;  /* 0x00cb0c00ff0477ac */ /* 0x000e620008000c00 */
[----:B------:R-:W-:Y:S02]  /*2e620*/  IADD3 R91, P3, P4, R122, R97, R120 ;  /* 0x000000617a5b7210 */ /* 0x000fe40007c7e078 */
        /* <DEDUP_REMOVED lines=11> */
[----:B------:R-:W-:-:S04]  /*2e6e0*/  LOP3.LUT R97, R27, R35, R54, 0xb8, !PT ;  /* 0x000000231b617212 */ /* 0x000fc800078eb836 */
[----:B------:R-:W-:Y:S02]  /*2e6f0*/  IADD3 R97, P0, P1, R121, R97, R26 ;  /* 0x0000006179617210 */ /* 0x000fe4000791e01a */
[----:B------:R-:W-:-:S04]  /*2e700*/  LOP3.LUT R26, R100, R18, R33, 0xb8, !PT ;  /* 0x00000012641a7212 */ /* 0x000fc800078eb821 */
[----:B------:R-:W-:Y:S02]  /*2e710*/  IADD3.X R26, PT, PT, R102, R26, R105, P0, P1 ;  /* 0x0000001a661a7210 */ /* 0x000fe400007e2469 */
[----:B------:R-:W-:Y:S02]  /*2e720*/  IADD3 R7, P0, PT, R86, R7, RZ ;  /* 0x0000000756077210 */ /* 0x000fe40007f1e0ff */
[C-C-:B------:R-:W-:Y:S02]  /*2e730*/  SHF.L.W.U32.HI R86, R89.reuse, 0x1f, R52.reuse ;  /* 0x0000001f59567819 */ /* 0x140fe40000010e34 */
[----:B------:R-:W-:Y:S01]  /*2e740*/  SHF.L.W.U32.HI R105, R89, 0x18, R52 ;  /* 0x0000001859697819 */ /* 0x000fe20000010e34 */
[----:B------:R-:W-:Y:S01]  /*2e750*/  IMAD.X R112, R119, 0x1, R112, P0 ;  /* 0x0000000177707824 */ /* 0x000fe200000e0670 */
[----:B------:R-:W-:Y:S02]  /*2e760*/  SHF.R.U64 R102, R89, 0x7, R52 ;  /* 0x0000000759667819 */ /* 0x000fe40000001234 */
[----:B------:R-:W-:-:S02]  /*2e770*/  IADD3 R120, P1, P2, R32, R17, R98 ;  /* 0x0000001120787210 */ /* 0x000fc40007a3e062 */
[----:B------:R-:W-:Y:S02]  /*2e780*/  LOP3.LUT R86, R102, R86, R105, 0x96, !PT ;  /* 0x0000005666567212 */ /* 0x000fe400078e9669 */
[C-C-:B------:R-:W-:Y:S02]  /*2e790*/  SHF.L.W.U32.HI R17, R52.reuse, 0x1f, R89.reuse ;  /* 0x0000001f34117819 */ /* 0x140fe40000010e59 */
[----:B------:R-:W-:Y:S02]  /*2e7a0*/  SHF.L.W.U32.HI R98, R52, 0x18, R89 ;  /* 0x0000001834627819 */ /* 0x000fe40000010e59 */
[----:B------:R-:W-:Y:S02]  /*2e7b0*/  SHF.R.U32.HI R102, RZ, 0x7, R52 ;  /* 0x00000007ff667819 */ /* 0x000fe40000011634 */
[----:B------:R-:W-:Y:S02]  /*2e7c0*/  IADD3.X R108, PT, PT, R75, R108, R99, P1, P2 ;  /* 0x0000006c4b6c7210 */ /* 0x000fe40000fe4463 */
[----:B------:R-:W-:-:S02]  /*2e7d0*/  LOP3.LUT R17, R102, R17, R98, 0x96, !PT ;  /* 0x0000001166117212 */ /* 0x000fc400078e9662 */
[----:B------:R-:W-:Y:S02]  /*2e7e0*/  IADD3 R95, P0, PT, R120, R95, RZ ;  /* 0x0000005f785f7210 */ /* 0x000fe40007f1e0ff */
[C-C-:B------:R-:W-:Y:S02]  /*2e7f0*/  SHF.L.W.U32.HI R98, R7.reuse, 0xd, R112.reuse ;  /* 0x0000000d07627819 */ /* 0x140fe40000010e70 */
[----:B------:R-:W-:Y:S02]  /*2e800*/  SHF.L.W.U32.HI R99, R112, 0x3, R7 ;  /* 0x0000000370637819 */ /* 0x000fe40000010e07 */
        /* <DEDUP_REMOVED lines=9> */
[--C-:B------:R-:W-:Y:S02]  /*2e8a0*/  SHF.R.U64 R99, R95, 0x6, R102.reuse ;  /* 0x000000065f637819 */ /* 0x100fe40000001266 */
[----:B------:R-:W-:-:S02]  /*2e8b0*/  SHF.R.U32.HI R111, RZ, 0x6, R102 ;  /* 0x00000006ff6f7819 */ /* 0x000fc40000011666 */
[----:B------:R-:W-:Y:S02]  /*2e8c0*/  LOP3.LUT R105, R99, R105, R120, 0x96, !PT ;  /* 0x0000006963697212 */ /* 0x000fe400078e9678 */
[----:B------:R-:W-:Y:S02]  /*2e8d0*/  SHF.L.W.U32.HI R99, R102, 0xd, R95 ;  /* 0x0000000d66637819 */ /* 0x000fe40000010e5f */
[----:B------:R-:W-:Y:S02]  /*2e8e0*/  SHF.L.W.U32.HI R120, R95, 0x3, R102 ;  /* 0x000000035f787819 */ /* 0x000fe40000010e66 */
[----:B------:R-:W-:Y:S02]  /*2e8f0*/  SHF.L.W.U32.HI R119, R10, 0x19, R91 ;  /* 0x000000190a777819 */ /* 0x000fe40000010e5b */
[----:B------:R-:W-:Y:S02]  /*2e900*/  LOP3.LUT R99, R111, R99, R120, 0x96, !PT ;  /* 0x000000636f637212 */ /* 0x000fe400078e9678 */
[----:B------:R-:W-:-:S02]  /*2e910*/  SHF.L.W.U32.HI R111, R91, 0x4, R10 ;  /* 0x000000045b6f7819 */ /* 0x000fc40000010e0a */
[----:B------:R-:W-:Y:S02]  /*2e920*/  SHF.L.W.U32.HI R120, R10, 0x1e, R91 ;  /* 0x0000001e0a787819 */ /* 0x000fe40000010e5b */
[----:B-1----:R-:W-:Y:S02]  /*2e930*/  IADD3 R97, P0, P1, R30, UR4, R97 ;  /* 0x000000041e617c10 */ /* 0x002fe4000f91e061 */
[----:B------:R-:W-:Y:S02]  /*2e940*/  LOP3.LUT R121, R119, R111, R120, 0x96, !PT ;  /* 0x0000006f77797212 */ /* 0x000fe400078e9678 */
[----:B------:R-:W-:Y:S02]  /*2e950*/  SHF.L.W.U32.HI R111, R10, 0x4, R91 ;  /* 0x000000040a6f7819 */ /* 0x000fe40000010e5b */
[C-C-:B------:R-:W-:Y:S02]  /*2e960*/  SHF.L.W.U32.HI R120, R91.reuse, 0x1e, R10.reuse ;  /* 0x0000001e5b787819 */ /* 0x140fe40000010e0a */
[----:B------:R-:W-:-:S02]  /*2e970*/  SHF.L.W.U32.HI R119, R91, 0x19, R10 ;  /* 0x000000195b777819 */ /* 0x000fc40000010e0a */
[----:B------:R-:W-:Y:S02]  /*2e980*/  IADD3 R74, P2, PT, R97, R74, RZ ;  /* 0x0000004a614a7210 */ /* 0x000fe40007f5e0ff */
[----:B------:R-:W-:Y:S02]  /*2e990*/  LOP3.LUT R111, R119, R111, R120, 0x96, !PT ;  /* 0x0000006f776f7212 */ /* 0x000fe400078e9678 */
[----:B------:R-:W-:Y:S02]  /*2e9a0*/  LOP3.LUT R120, R118, R81, R91, 0xe8, !PT ;  /* 0x0000005176787212 */ /* 0x000fe400078ee85b */
[----:B------:R-:W-:Y:S02]  /*2e9b0*/  IADD3.X R122, PT, PT, R101, UR5, R26, P0, P1 ;  /* 0x00000005657a7c10 */ /* 0x000fe400087e241a */
[----:B------:R-:W-:Y:S02]  /*2e9c0*/  IADD3 R120, P3, P4, R97, R121, R120 ;  /* 0x0000007961787210 */ /* 0x000fe40007c7e078 */
[----:B------:R-:W-:Y:S01]  /*2e9d0*/  LOP3.LUT R26, R117, R80, R10, 0xe8, !PT ;  /* 0x00000050751a7212 */ /* 0x000fe200078ee80a */
[----:B------:R-:W-:-:S03]  /*2e9e0*/  IMAD.X R97, R122, 0x1, R11, P2 ;  /* 0x000000017a617824 */ /* 0x000fc600010e060b */
[----:B------:R-:W-:Y:S02]  /*2e9f0*/  IADD3.X R11, PT, PT, R122, R111, R26, P3, P4 ;  /* 0x0000006f7a0b7210 */ /* 0x000fe40001fe841a */
[C-C-:B------:R-:W-:Y:S02]  /*2ea00*/  SHF.L.W.U32.HI R26, R74.reuse, 0x12, R97.reuse ;  /* 0x000000124a1a7819 */ /* 0x140fe40000010e61 */
[----:B------:R-:W-:Y:S02]  /*2ea10*/  SHF.L.W.U32.HI R111, R74, 0xe, R97 ;  /* 0x0000000e4a6f7819 */ /* 0x000fe40000010e61 */
[----:B------:R-:W-:Y:S02]  /*2ea20*/  SHF.L.W.U32.HI R119, R97, 0x17, R74 ;  /* 0x0000001761777819 */ /* 0x000fe40000010e4a */
[----:B------:R-:W-:Y:S02]  /*2ea30*/  SHF.L.W.U32.HI R122, R112, 0x18, R7 ;  /* 0x00000018707a7819 */ /* 0x000fe40000010e07 */
[----:B------:R-:W-:-:S02]  /*2ea40*/  LOP3.LUT R121, R119, R26, R111, 0x96, !PT ;  /* 0x0000001a77797212 */ /* 0x000fc400078e966f */
[C-C-:B------:R-:W-:Y:S02]  /*2ea50*/  SHF.L.W.U32.HI R26, R97.reuse, 0x12, R74.reuse ;  /* 0x00000012611a7819 */ /* 0x140fe40000010e4a */
[----:B------:R-:W-:Y:S02]  /*2ea60*/  SHF.L.W.U32.HI R111, R97, 0xe, R74 ;  /* 0x0000000e616f7819 */ /* 0x000fe40000010e4a */
[----:B------:R-:W-:-:S04]  /*2ea70*/  SHF.L.W.U32.HI R119, R74, 0x17, R97 ;  /* 0x000000174a777819 */ /* 0x000fc80000010e61 */
[----:B------:R-:W-:Y:S02]  /*2ea80*/  LOP3.LUT R111, R119, R26, R111, 0x96, !PT ;  /* 0x0000001a776f7212 */ /* 0x000fe400078e966f */
[----:B------:R-:W-:-:S04]  /*2ea90*/  LOP3.LUT R26, R54, R74, R35, 0xb8, !PT ;  /* 0x0000004a361a7212 */ /* 0x000fc800078eb823 */
[----:B------:R-:W-:Y:S02]  /*2eaa0*/  IADD3 R119, P0, P1, R121, R26, R27 ;  /* 0x0000001a79777210 */ /* 0x000fe4000791e01b */
[----:B------:R-:W-:Y:S02]  /*2eab0*/  LOP3.LUT R27, R33, R97, R18, 0xb8, !PT ;  /* 0x00000061211b7212 */ /* 0x000fe400078eb812 */
[----:B------:R-:W-:Y:S02]  /*2eac0*/  SHF.L.W.U32.HI R26, R7, 0x1f, R112 ;  /* 0x0000001f071a7819 */ /* 0x000fe40000010e70 */
[----:B------:R-:W-:Y:S02]  /*2ead0*/  IADD3.X R100, PT, PT, R111, R27, R100, P0, P1 ;  /* 0x0000001b6f647210 */ /* 0x000fe400007e2464 */
[C-C-:B------:R-:W-:Y:S02]  /*2eae0*/  SHF.L.W.U32.HI R27, R7.reuse, 0x18, R112.reuse ;  /* 0x00000018071b7819 */ /* 0x140fe40000010e70 */
[----:B------:R-:W-:-:S02]  /*2eaf0*/  SHF.R.U64 R111, R7, 0x7, R112 ;  /* 0x00000007076f7819 */ /* 0x000fc40000001270 */
[----:B------:R-:W-:Y:S02]  /*2eb00*/  SHF.L.W.U32.HI R121, R11, 0x19, R120 ;  /* 0x000000190b797819 */ /* 0x000fe40000010e78 */
[----:B------:R-:W-:Y:S02]  /*2eb10*/  LOP3.LUT R26, R111, R26, R27, 0x96, !PT ;  /* 0x0000001a6f1a7212 */ /* 0x000fe400078e961b */
[----:B------:R-:W-:Y:S02]  /*2eb20*/  SHF.L.W.U32.HI R27, R112, 0x1f, R7 ;  /* 0x0000001f701b7819 */ /* 0x000fe40000010e07 */
[----:B------:R-:W-:-:S04]  /*2eb30*/  SHF.R.U32.HI R111, RZ, 0x7, R112 ;  /* 0x00000007ff6f7819 */ /* 0x000fc80000011670 */
[----:B------:R-:W-:Y:S02]  /*2eb40*/  LOP3.LUT R27, R111, R27, R122, 0x96, !PT ;  /* 0x0000001b6f1b7212 */ /* 0x000fe400078e967a */
[----:B------:R-:W-:Y:S02]  /*2eb50*/  IADD3 R111, P0, P1, R73, R19, R24 ;  /* 0x00000013496f7210 */ /* 0x000fe4000791e018 */
[----:B------:R-:W-:Y:S02]  /*2eb60*/  SHF.L.W.U32.HI R19, R120, 0x4, R11 ;  /* 0x0000000478137819 */ /* 0x000fe40000010e0b */
[----:B------:R-:W-:Y:S02]  /*2eb70*/  SHF.L.W.U32.HI R24, R11, 0x1e, R120 ;  /* 0x0000001e0b187819 */ /* 0x000fe40000010e78 */
[----:B------:R-:W-:Y:S02]  /*2eb80*/  IADD3.X R87, PT, PT, R106, R6, R87, P0, P1 ;  /* 0x000000066a577210 */ /* 0x000fe400007e2457 */
[----:B------:R-:W-:-:S02]  /*2eb90*/  LOP3.LUT R19, R121, R19, R24, 0x96, !PT ;  /* 0x0000001379137212 */ /* 0x000fc400078e9618 */
[----:B------:R-:W-:Y:S02]  /*2eba0*/  SHF.L.W.U32.HI R6, R11, 0x4, R120 ;  /* 0x000000040b067819 */ /* 0x000fe40000010e78 */
[C-C-:B------:R-:W-:Y:S02]  /*2ebb0*/  SHF.L.W.U32.HI R121, R120.reuse, 0x1e, R11.reuse ;  /* 0x0000001e78797819 */ /* 0x140fe40000010e0b */
[----:B------:R-:W-:Y:S02]  /*2ebc0*/  SHF.L.W.U32.HI R24, R120, 0x19, R11 ;  /* 0x0000001978187819 */ /* 0x000fe40000010e0b */
[----:B------:R-:W-:Y:S02]  /*2ebd0*/  IADD3 R122, P0, P1, R78, UR6, R119 ;  /* 0x000000064e7a7c10 */ /* 0x000fe4000f91e077 */
[----:B------:R-:W-:Y:S02]  /*2ebe0*/  LOP3.LUT R6, R24, R6, R121, 0x96, !PT ;  /* 0x0000000618067212 */ /* 0x000fe400078e9679 */
[----:B------:R-:W-:-:S02]  /*2ebf0*/  IADD3 R81, P2, PT, R122, R81, RZ ;  /* 0x000000517a517210 */ /* 0x000fc40007f5e0ff */
[----:B------:R-:W-:Y:S01]  /*2ec00*/  IADD3.X R121, PT, PT, R83, UR7, R100, P0, P1 ;  /* 0x0000000753797c10 */ /* 0x000fe200087e2464 */
[----:B------:R-:W1:Y:S01]  /*2ec10*/  LDCU.128 UR4, c[0x3][0x5870] ;  /* 0x00cb0e00ff0477ac */ /* 0x000e620008000c00 */
        /* <DEDUP_REMOVED lines=14> */
[----:B------:R-:W-:Y:S02]  /*2ed00*/  LOP3.LUT R24, R18, R80, R97, 0xb8, !PT ;  /* 0x0000005012187212 */ /* 0x000fe400078eb861 */
[----:B------:R-:W-:Y:S02]  /*2ed10*/  IADD3 R54, P0, P1, R121, R119, R54 ;  /* 0x0000007779367210 */ /* 0x000fe4000791e036 */
[----:B------:R-:W-:Y:S02]  /*2ed20*/  SHF.L.W.U32.HI R119, R6, 0x19, R19 ;  /* 0x0000001906777819 */ /* 0x000fe40000010e13 */
[----:B------:R-:W-:-:S02]  /*2ed30*/  IADD3.X R33, PT, PT, R100, R24, R33, P0, P1 ;  /* 0x0000001864217210 */ /* 0x000fc400007e2421 */
[----:B------:R-:W-:Y:S02]  /*2ed40*/  IADD3 R98, P0, PT, R111, R98, RZ ;  /* 0x000000626f627210 */ /* 0x000fe40007f1e0ff */
[C-C-:B------:R-:W-:Y:S02]  /*2ed50*/  SHF.L.W.U32.HI R24, R95.reuse, 0x1f, R102.reuse ;  /* 0x0000001f5f187819 */ /* 0x140fe40000010e66 */
[----:B------:R-:W-:Y:S01]  /*2ed60*/  SHF.L.W.U32.HI R111, R95, 0x18, R102 ;  /* 0x000000185f6f7819 */ /* 0x000fe20000010e66 */
[----:B------:R-:W-:Y:S01]  /*2ed70*/  IMAD.X R87, R87, 0x1, R108, P0 ;  /* 0x0000000157577824 */ /* 0x000fe200000e066c */
[----:B------:R-:W-:Y:S02]  /*2ed80*/  SHF.R.U64 R100, R95, 0x7, R102 ;  /* 0x000000075f647819 */ /* 0x000fe40000001266 */
[----:B------:R-:W-:Y:S02]  /*2ed90*/  IADD3 R122, P1, P2, R4, R29, R16 ;  /* 0x0000001d047a7210 */ /* 0x000fe40007a3e010 */
[----:B------:R-:W-:-:S02]  /*2eda0*/  LOP3.LUT R24, R100, R24, R111, 0x96, !PT ;  /* 0x0000001864187212 */ /* 0x000fc400078e966f */
[C-C-:B------:R-:W-:Y:S02]  /*2edb0*/  SHF.L.W.U32.HI R29, R102.reuse, 0x1f, R95.reuse ;  /* 0x0000001f661d7819 */ /* 0x140fe40000010e5f */
[----:B------:R-:W-:Y:S02]  /*2edc0*/  SHF.L.W.U32.HI R16, R102, 0x18, R95 ;  /* 0x0000001866107819 */ /* 0x000fe40000010e5f */
[----:B------:R-:W-:Y:S02]  /*2edd0*/  SHF.R.U32.HI R100, RZ, 0x7, R102 ;  /* 0x00000007ff647819 */ /* 0x000fe40000011666 */
[----:B------:R-:W-:Y:S02]  /*2ede0*/  IADD3 R105, P0, PT, R122, R105, RZ ;  /* 0x000000697a697210 */ /* 0x000fe40007f1e0ff */
[----:B------:R-:W-:Y:S02]  /*2edf0*/  LOP3.LUT R29, R100, R29, R16, 0x96, !PT ;  /* 0x0000001d641d7212 */ /* 0x000fe400078e9610 */
[----:B------:R-:W-:-:S02]  /*2ee00*/  IADD3.X R100, PT, PT, R107, R94, R53, P1, P2 ;  /* 0x0000005e6b647210 */ /* 0x000fc40000fe4435 */
        /* <DEDUP_REMOVED lines=28> */
[----:B------:R-:W-:-:S02]  /*2efd0*/  IADD3 R54, P3, P4, R111, R121, R54 ;  /* 0x000000796f367210 */ /* 0x000fc40007c7e036 */
        /* <DEDUP_REMOVED lines=19> */
[----:B------:R-:W-:-:S04]  /*2f110*/  SHF.R.U64 R111, R98, 0x7, R87 ;  /* 0x00000007626f7819 */ /* 0x000fc80000001257 */
[----:B------:R-:W-:Y:S02]  /*2f120*/  LOP3.LUT R18, R111, R18, R35, 0x96, !PT ;  /* 0x000000126f127212 */ /* 0x000fe400078e9623 */
[----:B------:R-:W-:Y:S02]  /*2f130*/  SHF.L.W.U32.HI R35, R87, 0x1f, R98 ;  /* 0x0000001f57237819 */ /* 0x000fe40000010e62 */
[----:B------:R-:W-:-:S04]  /*2f140*/  SHF.R.U32.HI R111, RZ, 0x7, R87 ;  /* 0x00000007ff6f7819 */ /* 0x000fc80000011657 */
[----:B------:R-:W-:Y:S02]  /*2f150*/  LOP3.LUT R35, R111, R35, R122, 0x96, !PT ;  /* 0x000000236f237212 */ /* 0x000fe400078e967a */
[----:B------:R-:W-:Y:S02]  /*2f160*/  IADD3 R111, P0, P1, R109, R31, R30 ;  /* 0x0000001f6d6f7210 */ /* 0x000fe4000791e01e */
[----:B------:R-:W-:Y:S02]  /*2f170*/  SHF.L.W.U32.HI R31, R54, 0x4, R33 ;  /* 0x00000004361f7819 */ /* 0x000fe40000010e21 */
        /* <DEDUP_REMOVED lines=25> */
[----:B------:R-:W-:Y:S02]  /*2f310*/  SHF.R.U64 R108, R105, 0x7, R94 ;  /* 0x00000007696c7819 */ /* 0x000fe4000000125e */
[----:B------:R-:W-:Y:S02]  /*2f320*/  IADD3 R101, P0, P1, R121, R101, R74 ;  /* 0x0000006579657210 */ /* 0x000fe4000791e04a */
[----:B------:R-:W-:-:S04]  /*2f330*/  LOP3.LUT R74, R80, R10, R117, 0xb8, !PT ;  /* 0x0000000a504a7212 */ /* 0x000fc800078eb875 */
[----:B------:R-:W-:Y:S02]  /*2f340*/  IADD3.X R74, PT, PT, R92, R74, R97, P0, P1 ;  /* 0x0000004a5c4a7210 */ /* 0x000fe400007e2461 */
[----:B------:R-:W-:Y:S02]  /*2f350*/  IADD3 R16, P0, PT, R111, R16, RZ ;  /* 0x000000106f107210 */ /* 0x000fe40007f1e0ff */
[C-C-:B------:R-:W-:Y:S02]  /*2f360*/  SHF.L.W.U32.HI R97, R105.reuse, 0x1f, R94.reuse ;  /* 0x0000001f69617819 */ /* 0x140fe40000010e5e */
[----:B------:R-:W-:Y:S01]  /*2f370*/  SHF.L.W.U32.HI R92, R105, 0x18, R94 ;  /* 0x00000018695c7819 */ /* 0x000fe20000010e5e */
[----:B------:R-:W-:Y:S01]  /*2f380*/  IMAD.X R111, R119, 0x1, R100, P0 ;  /* 0x00000001776f7824 */ /* 0x000fe200000e0664 */
[----:B------:R-:W-:Y:S02]  /*2f390*/  SHF.L.W.U32.HI R119, R94, 0x18, R105 ;  /* 0x000000185e777819 */ /* 0x000fe40000010e69 */
[----:B------:R-:W-:-:S02]  /*2f3a0*/  LOP3.LUT R97, R108, R97, R92, 0x96, !PT ;  /* 0x000000616c617212 */ /* 0x000fc400078e965c */
[----:B------:R-:W-:Y:S02]  /*2f3b0*/  IADD3 R92, P1, P2, R93, R84, R78 ;  /* 0x000000545d5c7210 */ /* 0x000fe40007a3e04e */
[----:B------:R-:W-:Y:S02]  /*2f3c0*/  SHF.L.W.U32.HI R78, R94, 0x1f, R105 ;  /* 0x0000001f5e4e7819 */ /* 0x000fe40000010e69 */
[----:B------:R-:W-:Y:S02]  /*2f3d0*/  SHF.R.U32.HI R84, RZ, 0x7, R94 ;  /* 0x00000007ff547819 */ /* 0x000fe4000001165e */
[----:B------:R-:W-:Y:S02]  /*2f3e0*/  IADD3.X R100, PT, PT, R28, R88, R83, P1, P2 ;  /* 0x000000581c647210 */ /* 0x000fe40000fe4453 */
[----:B------:R-:W-:Y:S02]  /*2f3f0*/  LOP3.LUT R78, R84, R78, R119, 0x96, !PT ;  /* 0x0000004e544e7212 */ /* 0x000fe400078e9677 */
[----:B------:R-:W-:-:S02]  /*2f400*/  IADD3 R53, P0, PT, R92, R53, RZ ;  /* 0x000000355c357210 */ /* 0x000fc40007f1e0ff */
[C-C-:B------:R-:W-:Y:S02]  /*2f410*/  SHF.L.W.U32.HI R83, R16.reuse, 0xd, R111.reuse ;  /* 0x0000000d10537819 */ /* 0x140fe40000010e6f */
[C---:B------:R-:W-:Y:S02]  /*2f420*/  SHF.L.W.U32.HI R84, R111.reuse, 0x3, R16 ;  /* 0x000000036f547819 */ /* 0x040fe40000010e10 */
        /* <DEDUP_REMOVED lines=42> */
[--C-:B------:R-:W-:Y:S02]  /*2f6d0*/  SHF.L.W.U32.HI R81, R16, 0x18, R111.reuse ;  /* 0x0000001810517819 */ /* 0x100fe40000010e6f */
[----:B------:R-:W-:Y:S02]  /*2f6e0*/  IADD3.X R119, PT, PT, R74, R119, R80, P0, P1 ;  /* 0x000000774a777210 */ /* 0x000fe400007e2450 */
[C-C-:B------:R-:W-:Y:S02]  /*2f6f0*/  SHF.L.W.U32.HI R74, R16.reuse, 0x1f, R111.reuse ;  /* 0x0000001f104a7819 */ /* 0x140fe40000010e6f */
[--C-:B------:R-:W-:Y:S02]  /*2f700*/  SHF.R.U64 R80, R16, 0x7, R111.reuse ;  /* 0x0000000710507819 */ /* 0x100fe4000000126f */
[----:B------:R-:W-:-:S02]  /*2f710*/  SHF.R.U32.HI R108, RZ, 0x7, R111 ;  /* 0x00000007ff6c7819 */ /* 0x000fc4000001166f */
[----:B------:R-:W-:Y:S02]  /*2f720*/  LOP3.LUT R74, R80, R74, R81, 0x96, !PT ;  /* 0x0000004a504a7212 */ /* 0x000fe400078e9651 */
[C-C-:B------:R-:W-:Y:S02]  /*2f730*/  SHF.L.W.U32.HI R81, R111.reuse, 0x1f, R16.reuse ;  /* 0x0000001f6f517819 */ /* 0x140fe40000010e10 */
[----:B------:R-:W-:-:S04]  /*2f740*/  SHF.L.W.U32.HI R80, R111, 0x18, R16 ;  /* 0x000000186f507819 */ /* 0x000fc80000010e10 */
[----:B------:R-:W-:Y:S02]  /*2f750*/  LOP3.LUT R81, R108, R81, R80, 0x96, !PT ;  /* 0x000000516c517212 */ /* 0x000fe400078e9650 */
[----:B------:R-:W-:Y:S02]  /*2f760*/  IADD3 R80, P0, P1, R89, R14, R9 ;  /* 0x0000000e59507210 */ /* 0x000fe4000791e009 */
[----:B------:R-:W-:Y:S02]  /*2f770*/  SHF.L.W.U32.HI R9, R100, 0x4, R11 ;  /* 0x0000000464097819 */ /* 0x000fe40000010e0b */
        /* <DEDUP_REMOVED lines=28> */
[----:B------:R-:W-:Y:S02]  /*2f940*/  SHF.R.U64 R118, R53, 0x7, R88 ;  /* 0x0000000735767819 */ /* 0x000fe40000001258 */
[----:B------:R-:W-:-:S02]  /*2f950*/  IADD3.X R14, PT, PT, R119, R14, R117, P0, P1 ;  /* 0x0000000e770e7210 */ /* 0x000fc400007e2475 */
[----:B------:R-:W-:Y:S02]  /*2f960*/  IADD3 R83, P0, PT, R80, R83, RZ ;  /* 0x0000005350537210 */ /* 0x000fe40007f1e0ff */
[C-C-:B------:R-:W-:Y:S02]  /*2f970*/  SHF.L.W.U32.HI R117, R53.reuse, 0x1f, R88.reuse ;  /* 0x0000001f35757819 */ /* 0x140fe40000010e58 */
[----:B------:R-:W-:Y:S02]  /*2f980*/  SHF.L.W.U32.HI R80, R53, 0x18, R88 ;  /* 0x0000001835507819 */ /* 0x000fe40000010e58 */
[----:B------:R-:W-:Y:S02]  /*2f990*/  IADD3 R119, P1, P2, R7, R96, R103 ;  /* 0x0000006007777210 */ /* 0x000fe40007a3e067 */
[----:B------:R-:W-:Y:S01]  /*2f9a0*/  LOP3.LUT R117, R118, R117, R80, 0x96, !PT ;  /* 0x0000007576757212 */ /* 0x000fe200078e9650 */
[----:B------:R-:W-:Y:S01]  /*2f9b0*/  IMAD.X R80, R108, 0x1, R99, P0 ;  /* 0x000000016c507824 */ /* 0x000fe200000e0663 */
[----:B------:R-:W-:-:S02]  /*2f9c0*/  SHF.L.W.U32.HI R96, R88, 0x1f, R53 ;  /* 0x0000001f58607819 */ /* 0x000fc40000010e35 */
[----:B------:R-:W-:Y:S02]  /*2f9d0*/  SHF.L.W.U32.HI R99, R88, 0x18, R53 ;  /* 0x0000001858637819 */ /* 0x000fe40000010e35 */
[----:B------:R-:W-:Y:S02]  /*2f9e0*/  SHF.R.U32.HI R103, RZ, 0x7, R88 ;  /* 0x00000007ff677819 */ /* 0x000fe40000011658 */
[----:B------:R-:W-:Y:S02]  /*2f9f0*/  IADD3 R92, P0, PT, R119, R92, RZ ;  /* 0x0000005c775c7210 */ /* 0x000fe40007f1e0ff */
[----:B------:R-:W-:Y:S02]  /*2fa00*/  LOP3.LUT R96, R103, R96, R99, 0x96, !PT ;  /* 0x0000006067607212 */ /* 0x000fe400078e9663 */
[----:B------:R-:W-:Y:S02]  /*2fa10*/  IADD3.X R103, PT, PT, R112, R79, R82, P1, P2 ;  /* 0x0000004f70677210 */ /* 0x000fe40000fe4452 */
[----:B------:R-:W-:-:S02]  /*2fa20*/  SHF.L.W.U32.HI R79, R83, 0xd, R80 ;  /* 0x0000000d534f7819 */ /* 0x000fc40000010e50 */
[----:B------:R-:W-:Y:S02]  /*2fa30*/  SHF.L.W.U32.HI R82, R80, 0x3, R83 ;  /* 0x0000000350527819 */ /* 0x000fe40000010e53 */
[----:B------:R-:W-:Y:S02]  /*2fa40*/  SHF.R.U64 R99, R83, 0x6, R80 ;  /* 0x0000000653637819 */ /* 0x000fe40000001250 */
[----:B------:R-:W-:Y:S02]  /*2fa50*/  SHF.L.W.U32.HI R118, R12, 0x19, R9 ;  /* 0x000000190c767819 */ /* 0x000fe40000010e09 */
[----:B------:R-:W-:Y:S01]  /*2fa60*/  LOP3.LUT R79, R99, R79, R82, 0x96, !PT ;  /* 0x0000004f634f7212 */ /* 0x000fe200078e9652 */
[----:B------:R-:W-:Y:S01]  /*2fa70*/  IMAD.X R99, R103, 0x1, R84, P0 ;  /* 0x0000000167637824 */ /* 0x000fe200000e0654 */
[----:B------:R-:W-:Y:S02]  /*2fa80*/  SHF.L.W.U32.HI R103, R80, 0xd, R83 ;  /* 0x0000000d50677819 */ /* 0x000fe40000010e53 */
[----:B------:R-:W-:-:S02]  /*2fa90*/  SHF.L.W.U32.HI R82, R83, 0x3, R80 ;  /* 0x0000000353527819 */ /* 0x000fc40000010e50 */
[----:B------:R-:W-:Y:S02]  /*2faa0*/  SHF.R.U32.HI R84, RZ, 0x6, R80 ;  /* 0x00000006ff547819 */ /* 0x000fe40000011650 */
        /* <DEDUP_REMOVED lines=8> */
[----:B-1----:R-:W-:Y:S02]  /*2fb30*/  IADD3 R113, P0, P1, R32, UR4, R113 ;  /* 0x0000000420717c10 */ /* 0x002fe4000f91e071 */
[----:B------:R-:W-:Y:S02]  /*2fb40*/  LOP3.LUT R84, R108, R84, R119, 0x96, !PT ;  /* 0x000000546c547212 */ /* 0x000fe400078e9677 */
[----:B------:R-:W-:-:S02]  /*2fb50*/  SHF.L.W.U32.HI R108, R9, 0x4, R12 ;  /* 0x00000004096c7819 */ /* 0x000fc40000010e0c */
[----:B------:R-:W-:Y:S02]  /*2fb60*/  SHF.L.W.U32.HI R119, R12, 0x1e, R9 ;  /* 0x0000001e0c777819 */ /* 0x000fe40000010e09 */
[----:B------:R-:W-:Y:S02]  /*2fb70*/  IADD3 R54, P2, PT, R113, R54, RZ ;  /* 0x0000003671367210 */ /* 0x000fe40007f5e0ff */
[----:B------:R-:W-:Y:S02]  /*2fb80*/  LOP3.LUT R121, R118, R108, R119, 0x96, !PT ;  /* 0x0000006c76797212 */ /* 0x000fe400078e9677 */
[----:B------:R-:W-:Y:S02]  /*2fb90*/  SHF.L.W.U32.HI R118, R12, 0x4, R9 ;  /* 0x000000040c767819 */ /* 0x000fe40000010e09 */
[C-C-:B------:R-:W-:Y:S02]  /*2fba0*/  SHF.L.W.U32.HI R119, R9.reuse, 0x1e, R12.reuse ;  /* 0x0000001e09777819 */ /* 0x140fe40000010e0c */
[----:B------:R-:W-:-:S02]  /*2fbb0*/  SHF.L.W.U32.HI R108, R9, 0x19, R12 ;  /* 0x00000019096c7819 */ /* 0x000fc40000010e0c */
[----:B------:R-:W-:Y:S02]  /*2fbc0*/  IADD3.X R14, PT, PT, R75, UR5, R14, P0, P1 ;  /* 0x000000054b0e7c10 */ /* 0x000fe400087e240e */
[----:B------:R-:W-:Y:S02]  /*2fbd0*/  LOP3.LUT R118, R108, R118, R119, 0x96, !PT ;  /* 0x000000766c767212 */ /* 0x000fe400078e9677 */
[----:B------:R-:W-:-:S04]  /*2fbe0*/  LOP3.LUT R108, R100, R31, R9, 0xe8, !PT ;  /* 0x0000001f646c7212 */ /* 0x000fc800078ee809 */
[----:B------:R-:W-:Y:S01]  /*2fbf0*/  IADD3 R108, P3, P4, R113, R121, R108 ;  /* 0x00000079716c7210 */ /* 0x000fe20007c7e06c */
        /* <DEDUP_REMOVED lines=16> */
[C-C-:B------:R-:W-:Y:S02]  /*2fd00*/  SHF.L.W.U32.HI R10, R83.reuse, 0x1f, R80.reuse ;  /* 0x0000001f530a7819 */ /* 0x140fe40000010e50 */
[--C-:B------:R-:W-:Y:S02]  /*2fd10*/  SHF.R.U64 R118, R83, 0x7, R80.reuse ;  /* 0x0000000753767819 */ /* 0x100fe40000001250 */
[----:B------:R-:W-:Y:S02]  /*2fd20*/  SHF.R.U32.HI R121, RZ, 0x7, R80 ;  /* 0x00000007ff797819 */ /* 0x000fe40000011650 */
[----:B------:R-:W-:Y:S02]  /*2fd30*/  LOP3.LUT R10, R118, R10, R91, 0x96, !PT ;  /* 0x0000000a760a7212 */ /* 0x000fe400078e965b */
[C-C-:B------:R-:W-:Y:S02]  /*2fd40*/  SHF.L.W.U32.HI R91, R80.reuse, 0x1f, R83.reuse ;  /* 0x0000001f505b7819 */ /* 0x140fe40000010e53 */
[----:B------:R-:W-:-:S04]  /*2fd50*/  SHF.L.W.U32.HI R118, R80, 0x18, R83 ;  /* 0x0000001850767819 */ /* 0x000fc80000010e53 */
[----:B------:R-:W-:Y:S02]  /*2fd60*/  LOP3.LUT R91, R121, R91, R118, 0x96, !PT ;  /* 0x0000005b795b7212 */ /* 0x000fe400078e9676 */
[----:B------:R-:W-:Y:S02]  /*2fd70*/  IADD3 R118, P0, P1, R95, R55, R8 ;  /* 0x000000375f767210 */ /* 0x000fe4000791e008 */
[----:B------:R-:W-:Y:S02]  /*2fd80*/  SHF.L.W.U32.HI R8, R108, 0x4, R33 ;  /* 0x000000046c087819 */ /* 0x000fe40000010e21 */
[C-C-:B------:R-:W-:Y:S02]  /*2fd90*/  SHF.L.W.U32.HI R55, R33.reuse, 0x1e, R108.reuse ;  /* 0x0000001e21377819 */ /* 0x140fe40000010e6c */
[----:B------:R-:W-:Y:S02]  /*2fda0*/  SHF.L.W.U32.HI R121, R33, 0x19, R108 ;  /* 0x0000001921797819 */ /* 0x000fe40000010e6c */
[----:B------:R-:W-:-:S02]  /*2fdb0*/  IADD3.X R122, PT, PT, R102, R110, R5, P0, P1 ;  /* 0x0000006e667a7210 */ /* 0x000fc400007e2405 */
[----:B------:R-:W-:Y:S02]  /*2fdc0*/  LOP3.LUT R8, R121, R8, R55, 0x96, !PT ;  /* 0x0000000879087212 */ /* 0x000fe400078e9637 */
[----:B------:R-:W-:Y:S02]  /*2fdd0*/  SHF.L.W.U32.HI R55, R33, 0x4, R108 ;  /* 0x0000000421377819 */ /* 0x000fe40000010e6c */
[C-C-:B------:R-:W-:Y:S02]  /*2fde0*/  SHF.L.W.U32.HI R110, R108.reuse, 0x1e, R33.reuse ;  /* 0x0000001e6c6e7819 */ /* 0x140fe40000010e21 */
[----:B------:R-:W-:Y:S02]  /*2fdf0*/  SHF.L.W.U32.HI R5, R108, 0x19, R33 ;  /* 0x000000196c057819 */ /* 0x000fe40000010e21 */
[----:B------:R-:W-:Y:S02]  /*2fe00*/  IADD3 R14, P0, P1, R73, UR6, R14 ;  /* 0x00000006490e7c10 */ /* 0x000fe4000f91e00e */
[----:B------:R-:W-:-:S02]  /*2fe10*/  LOP3.LUT R55, R5, R55, R110, 0x96, !PT ;  /* 0x0000003705377212 */ /* 0x000fc400078e966e */
[----:B------:R-:W-:Y:S02]  /*2fe20*/  LOP3.LUT R5, R9, R100, R108, 0xe8, !PT ;  /* 0x0000006409057212 */ /* 0x000fe400078ee86c */
[----:B------:R-:W-:Y:S02]  /*2fe30*/  IADD3 R31, P2, PT, R14, R31, RZ ;  /* 0x0000001f0e1f7210 */ /* 0x000fe40007f5e0ff */
        /* <DEDUP_REMOVED lines=21> */
[C-C-:B------:R-:W-:Y:S02]  /*2ff90*/  SHF.L.W.U32.HI R101, R92.reuse, 0x18, R99.reuse ;  /* 0x000000185c657819 */ /* 0x140fe40000010e63 */
[----:B------:R-:W-:Y:S02]  /*2ffa0*/  SHF.R.U64 R118, R92, 0x7, R99 ;  /* 0x000000075c767819 */ /* 0x000fe40000001263 */
[----:B------:R-:W-:Y:S01]  /*2ffb0*/  IADD3 R119, P1, P2, R98, R72, R77 ;  /* 0x0000004862777210 */ /* 0x000fe20007a3e04d */
[----:B------:R-:W-:Y:S01]  /*2ffc0*/  IMAD.X R72, R122, 0x1, R103, P0 ;  /* 0x000000017a487824 */ /* 0x000fe200000e0667 */
[----:B------:R-:W-:-:S02]  /*2ffd0*/  LOP3.LUT R110, R118, R110, R101, 0x96, !PT ;  /* 0x0000006e766e7212 */ /* 0x000fc400078e9665 */
[C-C-:B------:R-:W-:Y:S02]  /*2ffe0*/  SHF.L.W.U32.HI R77, R99.reuse, 0x1f, R92.reuse ;  /* 0x0000001f634d7819 */ /* 0x140fe40000010e5c */
[----:B------:R-:W-:Y:S02]  /*2fff0*/  SHF.L.W.U32.HI R118, R99, 0x18, R92 ;  /* 0x0000001863767819 */ /* 0x000fe40000010e5c */
[----:B------:R-:W-:Y:S02]  /*30000*/  SHF.R.U32.HI R101, RZ, 0x7, R99 ;  /* 0x00000007ff657819 */ /* 0x000fe40000011663 */
[----:B------:R-:W-:Y:S02]  /*30010*/  IADD3.X R103, PT, PT, R87, R85, R34, P1, P2 ;  /* 0x0000005557677210 */ /* 0x000fe40000fe4422 */
[----:B------:R-:W-:Y:S02]  /*30020*/  LOP3.LUT R77, R101, R77, R118, 0x96, !PT ;  /* 0x0000004d654d7212 */ /* 0x000fe400078e9676 */
[----:B------:R-:W-:-:S02]  /*30030*/  IADD3 R82, P0, PT, R119, R82, RZ ;  /* 0x0000005277527210 */ /* 0x000fc40007f1e0ff */
        /* <DEDUP_REMOVED lines=41> */
[----:B------:R-:W-:Y:S02]  /*302d0*/  SHF.R.U32.HI R120, RZ, 0x7, R72 ;  /* 0x00000007ff787819 */ /* 0x000fe40000011648 */
[----:B------:R-:W-:Y:S02]  /*302e0*/  IADD3 R14, P0, P1, R121, R14, R19 ;  /* 0x0000000e790e7210 */ /* 0x000fe4000791e013 */
[----:B------:R-:W-:Y:S02]  /*302f0*/  LOP3.LUT R121, R113, R55, R30, 0xb8, !PT ;  /* 0x0000003771797212 */ /* 0x000fe400078eb81e */
[----:B------:R-:W-:-:S02]  /*30300*/  SHF.L.W.U32.HI R19, R79, 0x1f, R72 ;  /* 0x0000001f4f137819 */ /* 0x000fc40000010e48 */
[----:B------:R-:W-:Y:S02]  /*30310*/  IADD3.X R121, PT, PT, R119, R121, R6, P0, P1 ;  /* 0x0000007977797210 */ /* 0x000fe400007e2406 */
[C-C-:B------:R-:W-:Y:S02]  /*30320*/  SHF.L.W.U32.HI R6, R79.reuse, 0x18, R72.reuse ;  /* 0x000000184f067819 */ /* 0x140fe40000010e48 */
[----:B------:R-:W-:-:S04]  /*30330*/  SHF.R.U64 R119, R79, 0x7, R72 ;  /* 0x000000074f777819 */ /* 0x000fc80000001248 */
        /* <DEDUP_REMOVED lines=12> */
[----:B------:R-:W-:-:S04]  /*30400*/  SHF.L.W.U32.HI R120, R118, 0x19, R11 ;  /* 0x0000001976787819 */ /* 0x000fc80000010e0b */
[----:B------:R-:W-:Y:S02]  /*30410*/  LOP3.LUT R32, R120, R32, R75, 0x96, !PT ;  /* 0x0000002078207212 */ /* 0x000fe400078e964b */
[----:B------:R-:W-:Y:S02]  /*30420*/  IADD3 R120, P0, P1, R109, UR6, R14 ;  /* 0x000000066d787c10 */ /* 0x000fe4000f91e00e */
[----:B------:R-:W-:Y:S02]  /*30430*/  LOP3.LUT R14, R5, R108, R118, 0xe8, !PT ;  /* 0x0000006c050e7212 */ /* 0x000fe400078ee876 */
[----:B------:R-:W-:Y:S02]  /*30440*/  IADD3 R9, P2, PT, R120, R9, RZ ;  /* 0x0000000978097210 */ /* 0x000fe40007f5e0ff */
        /* <DEDUP_REMOVED lines=21> */
[----:B------:R-:W-:Y:S01]  /*305a0*/  SHF.R.U64 R119, R82, 0x7, R85 ;  /* 0x0000000752777819 */ /* 0x000fe20000001255 */
[----:B------:R-:W-:Y:S01]  /*305b0*/  IMAD.X R103, R90, 0x1, R103, P0 ;  /* 0x000000015a677824 */ /* 0x000fe200000e0667 */
[----:B------:R-:W-:Y:S02]  /*305c0*/  SHF.L.W.U32.HI R90, R85, 0x18, R82 ;  /* 0x00000018555a7819 */ /* 0x000fe40000010e52 */
[----:B------:R-:W-:Y:S02]  /*305d0*/  LOP3.LUT R32, R119, R32, R75, 0x96, !PT ;  /* 0x0000002077207212 */ /* 0x000fe400078e964b */
[----:B------:R-:W-:-:S02]  /*305e0*/  IADD3 R119, P1, P2, R16, R104, R73 ;  /* 0x0000006810777210 */ /* 0x000fc40007a3e049 */
[----:B------:R-:W-:Y:S02]  /*305f0*/  SHF.L.W.U32.HI R73, R85, 0x1f, R82 ;  /* 0x0000001f55497819 */ /* 0x000fe40000010e52 */
[----:B------:R-:W-:Y:S02]  /*30600*/  SHF.R.U32.HI R75, RZ, 0x7, R85 ;  /* 0x00000007ff4b7819 */ /* 0x000fe40000011655 */
[----:B------:R-:W-:Y:S02]  /*30610*/  IADD3.X R106, PT, PT, R111, R13, R106, P1, P2 ;  /* 0x0000000d6f6a7210 */ /* 0x000fe40000fe446a */
[----:B------:R-:W-:Y:S02]  /*30620*/  LOP3.LUT R73, R75, R73, R90, 0x96, !PT ;  /* 0x000000494b497212 */ /* 0x000fe400078e965a */
[----:B------:R-:W-:Y:S02]  /*30630*/  IADD3 R84, P0, PT, R119, R84, RZ ;  /* 0x0000005477547210 */ /* 0x000fe40007f1e0ff */
[----:B------:R-:W-:-:S02]  /*30640*/  SHF.L.W.U32.HI R13, R34, 0xd, R103 ;  /* 0x0000000d220d7819 */ /* 0x000fc40000010e67 */
[C-C-:B------:R-:W-:Y:S01]  /*30650*/  SHF.L.W.U32.HI R90, R103.reuse, 0x3, R34.reuse ;  /* 0x00000003675a7819 */ /* 0x140fe20000010e22 */
[----:B------:R-:W-:Y:S01]  /*30660*/  IMAD.X R101, R106, 0x1, R101, P0 ;  /* 0x000000016a657824 */ /* 0x000fe200000e0665 */
[C-C-:B------:R-:W-:Y:S02]  /*30670*/  SHF.R.U64 R75, R34.reuse, 0x6, R103.reuse ;  /* 0x00000006224b7819 */ /* 0x140fe40000001267 */
[----:B------:R-:W-:Y:S02]  /*30680*/  SHF.L.W.U32.HI R104, R103, 0xd, R34 ;  /* 0x0000000d67687819 */ /* 0x000fe40000010e22 */
[----:B------:R-:W-:Y:S02]  /*30690*/  LOP3.LUT R13, R75, R13, R90, 0x96, !PT ;  /* 0x0000000d4b0d7212 */ /* 0x000fe400078e965a */
[--C-:B------:R-:W-:Y:S02]  /*306a0*/  SHF.L.W.U32.HI R75, R34, 0x3, R103.reuse ;  /* 0x00000003224b7819 */ /* 0x100fe40000010e67 */
[----:B------:R-:W-:-:S02]  /*306b0*/  SHF.R.U32.HI R90, RZ, 0x6, R103 ;  /* 0x00000006ff5a7819 */ /* 0x000fc40000011667 */
[----:B------:R-:W-:Y:S02]  /*306c0*/  SHF.R.U64 R106, R84, 0x6, R101 ;  /* 0x00000006546a7819 */ /* 0x000fe40000001265 */
[----:B------:R-:W-:Y:S02]  /*306d0*/  LOP3.LUT R104, R90, R104, R75, 0x96, !PT ;  /* 0x000000685a687212 */ /* 0x000fe400078e964b */
[--C-:B------:R-:W-:Y:S02]  /*306e0*/  SHF.L.W.U32.HI R90, R84, 0xd, R101.reuse ;  /* 0x0000000d545a7819 */ /* 0x100fe40000010e65 */
[----:B------:R-:W-:Y:S02]  /*306f0*/  SHF.L.W.U32.HI R75, R101, 0x3, R84 ;  /* 0x00000003654b7819 */ /* 0x000fe40000010e54 */
[----:B------:R-:W-:Y:S02]  /*30700*/  SHF.R.U32.HI R119, RZ, 0x6, R101 ;  /* 0x00000006ff777819 */ /* 0x000fe40000011665 */
[----:B------:R-:W-:-:S02]  /*30710*/  LOP3.LUT R90, R106, R90, R75, 0x96, !PT ;  /* 0x0000005a6a5a7212 */ /* 0x000fc400078e964b */
[----:B------:R-:W-:Y:S02]  /*30720*/  SHF.L.W.U32.HI R75, R101, 0xd, R84 ;  /* 0x0000000d654b7819 */ /* 0x000fe40000010e54 */
[----:B------:R-:W-:Y:S02]  /*30730*/  SHF.L.W.U32.HI R106, R84, 0x3, R101 ;  /* 0x00000003546a7819 */ /* 0x000fe40000010e65 */
[C-C-:B------:R-:W-:Y:S02]  /*30740*/  SHF.L.W.U32.HI R120, R14.reuse, 0x19, R25.reuse ;  /* 0x000000190e787819 */ /* 0x140fe40000010e19 */
        /* <DEDUP_REMOVED lines=31> */
[C---:B------:R-:W-:Y:S02]  /*30940*/  SHF.L.W.U32.HI R121, R103.reuse, 0x18, R34 ;  /* 0x0000001867797819 */ /* 0x040fe40000010e22 */
[----:B------:R-:W-:Y:S02]  /*30950*/  LOP3.LUT R31, R106, R31, R30, 0x96, !PT ;  /* 0x0000001f6a1f7212 */ /* 0x000fe400078e961e */
[----:B------:R-:W-:Y:S02]  /*30960*/  SHF.L.W.U32.HI R30, R103, 0x1f, R34 ;  /* 0x0000001f671e7819 */ /* 0x000fe40000010e22 */
[----:B------:R-:W-:-:S04]  /*30970*/  SHF.R.U32.HI R106, RZ, 0x7, R103 ;  /* 0x00000007ff6a7819 */ /* 0x000fc80000011667 */
        /* <DEDUP_REMOVED lines=35> */
[--C-:B------:R-:W-:Y:S01]  /*30bb0*/  SHF.L.W.U32.HI R116, R84, 0x18, R101.reuse ;  /* 0x0000001854747819 */ /* 0x100fe20000010e65 */
[----:B------:R-:W-:Y:S01]  /*30bc0*/  IMAD.X R107, R107, 0x1, R104, P0 ;  /* 0x000000016b6b7824 */ /* 0x000fe200000e0668 */
[----:B------:R-:W-:Y:S02]  /*30bd0*/  SHF.R.U32.HI R104, RZ, 0x7, R101 ;  /* 0x00000007ff687819 */ /* 0x000fe40000011665 */
[----:B------:R-:W-:Y:S02]  /*30be0*/  LOP3.LUT R13, R119, R13, R116, 0x96, !PT ;  /* 0x0000000d770d7212 */ /* 0x000fe400078e9674 */
[----:B------:R-:W-:-:S02]  /*30bf0*/  IADD3 R119, P1, P2, R83, R76, R109 ;  /* 0x0000004c53777210 */ /* 0x000fc40007a3e06d */
[C-C-:B------:R-:W-:Y:S02]  /*30c00*/  SHF.L.W.U32.HI R76, R101.reuse, 0x1f, R84.reuse ;  /* 0x0000001f654c7819 */ /* 0x140fe40000010e54 */
[----:B------:R-:W-:Y:S02]  /*30c10*/  SHF.L.W.U32.HI R109, R101, 0x18, R84 ;  /* 0x00000018656d7819 */ /* 0x000fe40000010e54 */
        /* <DEDUP_REMOVED lines=9> */
[----:B------:R-:W-:Y:S02]  /*30cb0*/  SHF.L.W.U32.HI R114, R107, 0xd, R106 ;  /* 0x0000000d6b727819 */ /* 0x000fe40000010e6a */
[----:B------:R-:W-:-:S02]  /*30cc0*/  SHF.R.U32.HI R109, RZ, 0x6, R107 ;  /* 0x00000006ff6d7819 */ /* 0x000fc4000001166b */
[----:B------:R-:W-:Y:S02]  /*30cd0*/  SHF.L.W.U32.HI R116, R115, 0x3, R104 ;  /* 0x0000000373747819 */ /* 0x000fe40000010e68 */
[----:B------:R-:W-:Y:S02]  /*30ce0*/  LOP3.LUT R114, R109, R114, R75, 0x96, !PT ;  /* 0x000000726d727212 */ /* 0x000fe400078e964b */
[C-C-:B------:R-:W-:Y:S02]  /*30cf0*/  SHF.L.W.U32.HI R109, R104.reuse, 0xd, R115.reuse ;  /* 0x0000000d686d7819 */ /* 0x140fe40000010e73 */
[--C-:B------:R-:W-:Y:S02]  /*30d00*/  SHF.R.U64 R75, R104, 0x6, R115.reuse ;  /* 0x00000006684b7819 */ /* 0x100fe40000001273 */
        /* <DEDUP_REMOVED lines=24> */
[----:B------:R-:W-:Y:S02]  /*30e90*/  LOP3.LUT R123, R113, R11, R8, 0xb8, !PT ;  /* 0x0000000b717b7212 */ /* 0x000fe400078eb808 */
[----:B------:R-:W-:-:S02]  /*30ea0*/  LOP3.LUT R121, R120, R116, R119, 0x96, !PT ;  /* 0x0000007478797212 */ /* 0x000fc400078e9677 */
[C-C-:B------:R-:W-:Y:S02]  /*30eb0*/  SHF.L.W.U32.HI R116, R11.reuse, 0x12, R118.reuse ;  /* 0x000000120b747819 */ /* 0x140fe40000010e76 */
[----:B------:R-:W-:Y:S02]  /*30ec0*/  SHF.L.W.U32.HI R119, R11, 0xe, R118 ;  /* 0x0000000e0b777819 */ /* 0x000fe40000010e76 */
[----:B------:R-:W-:-:S04]  /*30ed0*/  SHF.L.W.U32.HI R120, R118, 0x17, R11 ;  /* 0x0000001776787819 */ /* 0x000fc80000010e0b */
[----:B------:R-:W-:Y:S02]  /*30ee0*/  LOP3.LUT R119, R120, R116, R119, 0x96, !PT ;  /* 0x0000007478777212 */ /* 0x000fe400078e9677 */
[----:B------:R-:W-:Y:S02]  /*30ef0*/  LOP3.LUT R116, R108, R118, R5, 0xb8, !PT ;  /* 0x000000766c747212 */ /* 0x000fe400078eb805 */
[----:B------:R-:W-:Y:S02]  /*30f00*/  SHF.R.U32.HI R120, RZ, 0x7, R107 ;  /* 0x00000007ff787819 */ /* 0x000fe4000001166b */
[----:B------:R-:W-:Y:S02]  /*30f10*/  IADD3 R116, P0, P1, R121, R116, R9 ;  /* 0x0000007479747210 */ /* 0x000fe4000791e009 */
[----:B------:R-:W-:Y:S02]  /*30f20*/  SHF.L.W.U32.HI R9, R106, 0x1f, R107 ;  /* 0x0000001f6a097819 */ /* 0x000fe40000010e6b */
[----:B------:R-:W-:-:S02]  /*30f30*/  IADD3.X R123, PT, PT, R119, R123, R12, P0, P1 ;  /* 0x0000007b777b7210 */ /* 0x000fc400007e240c */
        /* <DEDUP_REMOVED lines=12> */
[----:B------:R-:W-:Y:S02]  /*31000*/  IADD3 R116, P0, P1, R95, UR6, R116 ;  /* 0x000000065f747c10 */ /* 0x000fe4000f91e074 */
[----:B------:R-:W-:Y:S02]  /*31010*/  SHF.L.W.U32.HI R93, R55, 0x4, R100 ;  /* 0x00000004375d7819 */ /* 0x000fe40000010e64 */
[C-C-:B------:R-:W-:Y:S02]  /*31020*/  SHF.L.W.U32.HI R28, R100.reuse, 0x1e, R55.reuse ;  /* 0x0000001e641c7819 */ /* 0x140fe40000010e37 */
[----:B------:R-:W-:Y:S02]  /*31030*/  SHF.L.W.U32.HI R17, R100, 0x19, R55 ;  /* 0x0000001964117819 */ /* 0x000fe40000010e37 */
[----:B------:R-:W-:-:S02]  /*31040*/  IADD3 R25, P2, PT, R116, R25, RZ ;  /* 0x0000001974197210 */ /* 0x000fc40007f5e0ff */
[----:B------:R-:W-:Y:S01]  /*31050*/  IADD3.X R123, PT, PT, R102, UR7, R123, P0, P1 ;  /* 0x00000007667b7c10 */ /* 0x000fe200087e247b */
[----:B------:R-:W1:Y:S01]  /*31060*/  LDCU.128 UR4, c[0x3][0x58d0] ;  /* 0x00cb1a00ff0477ac */ /* 0x000e620008000c00 */
[----:B------:R-:W-:Y:S02]  /*31070*/  LOP3.LUT R93, R17, R93, R28, 0x96, !PT ;  /* 0x0000005d115d7212 */ /* 0x000fe400078e961c */
[----:B------:R-:W-:Y:S01]  /*31080*/  LOP3.LUT R17, R15, R54, R100, 0xe8, !PT ;  /* 0x000000360f117212 */ /* 0x000fe200078ee864 */
[----:B------:R-:W-:Y:S01]  /*31090*/  IMAD.X R28, R123, 0x1, R14, P2 ;  /* 0x000000017b1c7824 */ /* 0x000fe200010e060e */
[----:B------:R-:W-:Y:S02]  /*310a0*/  LOP3.LUT R14, R4, R33, R55, 0xe8, !PT ;  /* 0x00000021040e7212 */ /* 0x000fe400078ee837 */
[----:B------:R-:W-:Y:S02]  /*310b0*/  IADD3 R17, P3, P4, R116, R86, R17 ;  /* 0x0000005674117210 */ /* 0x000fe40007c7e011 */
[----:B------:R-:W-:-:S02]  /*310c0*/  SHF.L.W.U32.HI R86, R25, 0x12, R28 ;  /* 0x0000001219567819 */ /* 0x000fc40000010e1c */
[----:B------:R-:W-:Y:S02]  /*310d0*/  IADD3.X R14, PT, PT, R123, R93, R14, P3, P4 ;  /* 0x0000005d7b0e7210 */ /* 0x000fe40001fe840e */
        /* <DEDUP_REMOVED lines=13> */
[----:B------:R-:W-:Y:S02]  /*311b0*/  SHF.R.U64 R116, R104, 0x7, R115 ;  /* 0x0000000768747819 */ /* 0x000fe40000001273 */
[----:B------:R-:W-:Y:S02]  /*311c0*/  IADD3 R90, P0, PT, R119, R90, RZ ;  /* 0x0000005a775a7210 */ /* 0x000fe40007f1e0ff */
[----:B------:R-:W-:Y:S02]  /*311d0*/  LOP3.LUT R113, R116, R113, R108, 0x96, !PT ;  /* 0x0000007174717212 */ /* 0x000fe400078e966c */
[----:B------:R-:W-:Y:S01]  /*311e0*/  IADD3 R116, P1, P2, R79, R26, R89 ;  /* 0x0000001a4f747210 */ /* 0x000fe20007a3e059 */
[----:B------:R-:W-:Y:S01]  /*311f0*/  IMAD.X R89, R121, 0x1, R114, P0 ;  /* 0x0000000179597824 */ /* 0x000fe200000e0672 */
[----:B------:R-:W-:-:S02]  /*31200*/  SHF.L.W.U32.HI R26, R115, 0x1f, R104 ;  /* 0x0000001f731a7819 */ /* 0x000fc40000010e68 */
[----:B------:R-:W-:Y:S02]  /*31210*/  SHF.L.W.U32.HI R119, R115, 0x18, R104 ;  /* 0x0000001873777819 */ /* 0x000fe40000010e68 */
[----:B------:R-:W-:Y:S02]  /*31220*/  SHF.R.U32.HI R108, RZ, 0x7, R115 ;  /* 0x00000007ff6c7819 */ /* 0x000fe40000011673 */
[----:B------:R-:W-:Y:S02]  /*31230*/  IADD3.X R114, PT, PT, R72, R27, R52, P1, P2 ;  /* 0x0000001b48727210 */ /* 0x000fe40000fe4434 */
[----:B------:R-:W-:Y:S02]  /*31240*/  LOP3.LUT R26, R108, R26, R119, 0x96, !PT ;  /* 0x0000001a6c1a7212 */ /* 0x000fe400078e9677 */
[----:B------:R-:W-:Y:S02]  /*31250*/  IADD3 R109, P0, PT, R116, R109, RZ ;  /* 0x0000006d746d7210 */ /* 0x000fe40007f1e0ff */
[----:B------:R-:W-:-:S02]  /*31260*/  SHF.L.W.U32.HI R27, R90, 0xd, R89 ;  /* 0x0000000d5a1b7819 */ /* 0x000fc40000010e59 */
[C---:B------:R-:W-:Y:S02]  /*31270*/  SHF.L.W.U32.HI R52, R89.reuse, 0x3, R90 ;  /* 0x0000000359347819 */ /* 0x040fe40000010e5a */
[----:B------:R-:W-:Y:S02]  /*31280*/  SHF.R.U64 R108, R90, 0x6, R89 ;  /* 0x000000065a6c7819 */ /* 0x000fe40000001259 */
[----:B------:R-:W-:Y:S02]  /*31290*/  SHF.L.W.U32.HI R120, R14, 0x19, R17 ;  /* 0x000000190e787819 */ /* 0x000fe40000010e11 */
[----:B------:R-:W-:Y:S01]  /*312a0*/  LOP3.LUT R27, R108, R27, R52, 0x96, !PT ;  /* 0x0000001b6c1b7212 */ /* 0x000fe200078e9634 */
[----:B------:R-:W-:Y:S01]  /*312b0*/  IMAD.X R108, R114, 0x1, R75, P0 ;  /* 0x00000001726c7824 */ /* 0x000fe200000e064b */
[----:B------:R-:W-:Y:S02]  /*312c0*/  SHF.L.W.U32.HI R114, R89, 0xd, R90 ;  /* 0x0000000d59727819 */ /* 0x000fe40000010e5a */
[----:B------:R-:W-:-:S02]  /*312d0*/  SHF.L.W.U32.HI R75, R90, 0x3, R89 ;  /* 0x000000035a4b7819 */ /* 0x000fc40000010e59 */
[----:B------:R-:W-:Y:S02]  /*312e0*/  SHF.R.U32.HI R52, RZ, 0x6, R89 ;  /* 0x00000006ff347819 */ /* 0x000fe40000011659 */
[C-C-:B------:R-:W-:Y:S02]  /*312f0*/  SHF.R.U64 R116, R109.reuse, 0x6, R108.reuse ;  /* 0x000000066d747819 */ /* 0x140fe4000000126c */
[----:B------:R-:W-:Y:S02]  /*31300*/  LOP3.LUT R114, R52, R114, R75, 0x96, !PT ;  /* 0x0000007234727212 */ /* 0x000fe400078e964b */
[--C-:B------:R-:W-:Y:S02]  /*31310*/  SHF.L.W.U32.HI R52, R109, 0xd, R108.reuse ;  /* 0x0000000d6d347819 */ /* 0x100fe40000010e6c */
[----:B------:R-:W-:Y:S02]  /*31320*/  SHF.L.W.U32.HI R75, R108, 0x3, R109 ;  /* 0x000000036c4b7819 */ /* 0x000fe40000010e6d */
        /* <DEDUP_REMOVED lines=72> */
[C-C-:B------:R-:W-:Y:S02]  /*317b0*/  SHF.L.W.U32.HI R11, R109.reuse, 0x1f, R108.reuse ;  /* 0x0000001f6d0b7819 */ /* 0x140fe40000010e6c */
[----:B------:R-:W-:Y:S02]  /*317c0*/  SHF.L.W.U32.HI R112, R109, 0x18, R108 ;  /* 0x000000186d707819 */ /* 0x000fe40000010e6c */
[----:B------:R-:W-:Y:S02]  /*317d0*/  IADD3 R27, P0, PT, R120, R27, RZ ;  /* 0x0000001b781b7210 */ /* 0x000fe40007f1e0ff */
[----:B------:R-:W-:Y:S02]  /*317e0*/  LOP3.LUT R11, R118, R11, R112, 0x96, !PT ;  /* 0x0000000b760b7212 */ /* 0x000fe400078e9670 */
[----:B------:R-:W-:Y:S01]  /*317f0*/  IADD3 R121, P1, P2, R34, R18, R95 ;  /* 0x0000001222797210 */ /* 0x000fe20007a3e05f */
        /* <DEDUP_REMOVED lines=8> */
[----:B------:R-:W-:Y:S01]  /*31880*/  SHF.L.W.U32.HI R102, R114, 0x3, R27 ;  /* 0x0000000372667819 */ /* 0x000fe20000010e1b */
[----:B------:R-:W-:Y:S01]  /*31890*/  IMAD.X R75, R112, 0x1, R75, P0 ;  /* 0x00000001704b7824 */ /* 0x000fe200000e064b */
[----:B------:R-:W-:Y:S02]  /*318a0*/  SHF.R.U64 R95, R27, 0x6, R114 ;  /* 0x000000061b5f7819 */ /* 0x000fe40000001272 */
[----:B------:R-:W-:Y:S02]  /*318b0*/  SHF.L.W.U32.HI R112, R114, 0xd, R27 ;  /* 0x0000000d72707819 */ /* 0x000fe40000010e1b */
[----:B------:R-:W-:Y:S02]  /*318c0*/  LOP3.LUT R35, R95, R35, R102, 0x96, !PT ;  /* 0x000000235f237212 */ /* 0x000fe400078e9666 */
[--C-:B------:R-:W-:Y:S02]  /*318d0*/  SHF.L.W.U32.HI R95, R27, 0x3, R114.reuse ;  /* 0x000000031b5f7819 */ /* 0x100fe40000010e72 */
[----:B------:R-:W-:-:S02]  /*318e0*/  SHF.R.U32.HI R102, RZ, 0x6, R114 ;  /* 0x00000006ff667819 */ /* 0x000fc40000011672 */
[----:B------:R-:W-:Y:S02]  /*318f0*/  SHF.R.U64 R118, R52, 0x6, R75 ;  /* 0x0000000634767819 */ /* 0x000fe4000000124b */
[----:B------:R-:W-:Y:S02]  /*31900*/  LOP3.LUT R112, R102, R112, R95, 0x96, !PT ;  /* 0x0000007066707212 */ /* 0x000fe400078e965f */
[C-C-:B------:R-:W-:Y:S02]  /*31910*/  SHF.L.W.U32.HI R95, R52.reuse, 0xd, R75.reuse ;  /* 0x0000000d345f7819 */ /* 0x140fe40000010e4b */
[----:B------:R-:W-:Y:S02]  /*31920*/  SHF.L.W.U32.HI R102, R75, 0x3, R52 ;  /* 0x000000034b667819 */ /* 0x000fe40000010e34 */
[----:B------:R-:W-:Y:S02]  /*31930*/  SHF.L.W.U32.HI R119, R52, 0x3, R75 ;  /* 0x0000000334777819 */ /* 0x000fe40000010e4b */
[----:B------:R-:W-:-:S02]  /*31940*/  LOP3.LUT R95, R118, R95, R102, 0x96, !PT ;  /* 0x0000005f765f7212 */ /* 0x000fc400078e9666 */
[----:B------:R-:W-:Y:S02]  /*31950*/  SHF.L.W.U32.HI R102, R75, 0xd, R52 ;  /* 0x0000000d4b667819 */ /* 0x000fe40000010e34 */
[----:B------:R-:W-:Y:S02]  /*31960*/  SHF.R.U32.HI R118, RZ, 0x6, R75 ;  /* 0x00000006ff767819 */ /* 0x000fe4000001164b */
[----:B------:R-:W-:Y:S02]  /*31970*/  SHF.L.W.U32.HI R120, R24, 0x19, R7 ;  /* 0x0000001918787819 */ /* 0x000fe40000010e07 */
[----:B------:R-:W-:Y:S02]  /*31980*/  LOP3.LUT R102, R118, R102, R119, 0x96, !PT ;  /* 0x0000006676667212 */ /* 0x000fe400078e9677 */
[----:B------:R-:W-:Y:S02]  /*31990*/  SHF.L.W.U32.HI R118, R7, 0x4, R24 ;  /* 0x0000000407767819 */ /* 0x000fe40000010e18 */
[----:B------:R-:W-:-:S02]  /*319a0*/  SHF.L.W.U32.HI R119, R24, 0x1e, R7 ;  /* 0x0000001e18777819 */ /* 0x000fc40000010e07 */
[----:B-1----:R-:W-:Y:S02]  /*319b0*/  IADD3 R29, P0, P1, R16, UR4, R29 ;  /* 0x00000004101d7c10 */ /* 0x002fe4000f91e01d */
[----:B------:R-:W-:Y:S02]  /*319c0*/  LOP3.LUT R121, R120, R118, R119, 0x96, !PT ;  /* 0x0000007678797212 */ /* 0x000fe400078e9677 */
[----:B------:R-:W-:Y:S02]  /*319d0*/  SHF.L.W.U32.HI R119, R24, 0x4, R7 ;  /* 0x0000000418777819 */ /* 0x000fe40000010e07 */
[C-C-:B------:R-:W-:Y:S02]  /*319e0*/  SHF.L.W.U32.HI R118, R7.reuse, 0x1e, R24.reuse ;  /* 0x0000001e07767819 */ /* 0x140fe40000010e18 */
[----:B------:R-:W-:Y:S02]  /*319f0*/  SHF.L.W.U32.HI R120, R7, 0x19, R24 ;  /* 0x0000001907787819 */ /* 0x000fe40000010e18 */
[----:B------:R-:W-:-:S02]  /*31a00*/  IADD3 R100, P2, PT, R29, R100, RZ ;  /* 0x000000641d647210 */ /* 0x000fc40007f5e0ff */
        /* <DEDUP_REMOVED lines=25> */
[----:B------:R-:W-:-:S02]  /*31ba0*/  SHF.L.W.U32.HI R120, R114, 0x18, R27 ;  /* 0x0000001872787819 */ /* 0x000fc40000010e1b */
[----:B------:R-:W-:Y:S02]  /*31bb0*/  IADD3 R98, P0, P1, R84, R97, R98 ;  /* 0x0000006154627210 */ /* 0x000fe4000791e062 */
[----:B------:R-:W-:Y:S02]  /*31bc0*/  LOP3.LUT R25, R121, R25, R120, 0x96, !PT ;  /* 0x0000001979197212 */ /* 0x000fe400078e9678 */
[----:B------:R-:W-:Y:S02]  /*31bd0*/  SHF.L.W.U32.HI R120, R118, 0x4, R29 ;  /* 0x0000000476787819 */ /* 0x000fe40000010e1d */
[C-C-:B------:R-:W-:Y:S02]  /*31be0*/  SHF.L.W.U32.HI R97, R29.reuse, 0x1e, R118.reuse ;  /* 0x0000001e1d617819 */ /* 0x140fe40000010e76 */
[----:B------:R-:W-:-:S04]  /*31bf0*/  SHF.L.W.U32.HI R121, R29, 0x19, R118 ;  /* 0x000000191d797819 */ /* 0x000fc80000010e76 */
[----:B------:R-:W-:Y:S02]  /*31c00*/  LOP3.LUT R120, R121, R120, R97, 0x96, !PT ;  /* 0x0000007879787212 */ /* 0x000fe400078e9661 */
[----:B------:R-:W-:Y:S02]  /*31c10*/  IADD3.X R97, PT, PT, R101, R78, R87, P0, P1 ;  /* 0x0000004e65617210 */ /* 0x000fe400007e2457 */
[----:B------:R-:W-:Y:S02]  /*31c20*/  IADD3 R86, P0, P1, R53, UR6, R86 ;  /* 0x0000000635567c10 */ /* 0x000fe4000f91e056 */
[----:B------:R-:W-:Y:S02]  /*31c30*/  SHF.L.W.U32.HI R121, R29, 0x4, R118 ;  /* 0x000000041d797819 */ /* 0x000fe40000010e76 */
[C-C-:B------:R-:W-:Y:S02]  /*31c40*/  SHF.L.W.U32.HI R78, R118.reuse, 0x1e, R29.reuse ;  /* 0x0000001e764e7819 */ /* 0x140fe40000010e1d */
[----:B------:R-:W-:-:S02]  /*31c50*/  SHF.L.W.U32.HI R87, R118, 0x19, R29 ;  /* 0x0000001976577819 */ /* 0x000fc40000010e1d */
[----:B------:R-:W-:Y:S02]  /*31c60*/  IADD3 R17, P2, PT, R86, R17, RZ ;  /* 0x0000001156117210 */ /* 0x000fe40007f5e0ff */
[----:B------:R-:W-:Y:S01]  /*31c70*/  IADD3.X R119, PT, PT, R88, UR7, R119, P0, P1 ;  /* 0x0000000758777c10 */ /* 0x000fe200087e2477 */
[----:B------:R-:W1:Y:S01]  /*31c80*/  LDCU.128 UR4, c[0x3][0x58f0] ;  /* 0x00cb1e00ff0477ac */ /* 0x000e620008000c00 */
[----:B------:R-:W-:Y:S02]  /*31c90*/  LOP3.LUT R121, R87, R121, R78, 0x96, !PT ;  /* 0x0000007957797212 */ /* 0x000fe400078e964e */
[----:B------:R-:W-:Y:S01]  /*31ca0*/  LOP3.LUT R87, R7, R116, R118, 0xe8, !PT ;  /* 0x0000007407577212 */ /* 0x000fe200078ee876 */
[----:B------:R-:W-:Y:S01]  /*31cb0*/  IMAD.X R78, R119, 0x1, R14, P2 ;  /* 0x00000001774e7824 */ /* 0x000fe200010e060e */
[----:B------:R-:W-:Y:S02]  /*31cc0*/  LOP3.LUT R14, R24, R93, R29, 0xe8, !PT ;  /* 0x0000005d180e7212 */ /* 0x000fe400078ee81d */
[----:B------:R-:W-:-:S02]  /*31cd0*/  IADD3 R87, P3, P4, R86, R120, R87 ;  /* 0x0000007856577210 */ /* 0x000fc40007c7e057 */
[----:B------:R-:W-:Y:S02]  /*31ce0*/  SHF.L.W.U32.HI R86, R17, 0x12, R78 ;  /* 0x0000001211567819 */ /* 0x000fe40000010e4e */
        /* <DEDUP_REMOVED lines=17> */
[----:B------:R-:W-:Y:S02]  /*31e00*/  IADD3 R120, P1, P2, R106, R74, R105 ;  /* 0x0000004a6a787210 */ /* 0x000fe40007a3e069 */
[----:B------:R-:W-:Y:S02]  /*31e10*/  LOP3.LUT R86, R98, R86, R119, 0x96, !PT ;  /* 0x0000005662567212 */ /* 0x000fe400078e9677 */
[----:B------:R-:W-:-:S02]  /*31e20*/  SHF.L.W.U32.HI R97, R75, 0x1f, R52 ;  /* 0x0000001f4b617819 */ /* 0x000fc40000010e34 */
        /* <DEDUP_REMOVED lines=13> */
[C-C-:B------:R-:W-:Y:S02]  /*31f00*/  SHF.R.U64 R105, R95.reuse, 0x6, R102.reuse ;  /* 0x000000065f697819 */ /* 0x140fe40000001266 */
[----:B------:R-:W-:Y:S02]  /*31f10*/  LOP3.LUT R98, R94, R98, R81, 0x96, !PT ;  /* 0x000000625e627212 */ /* 0x000fe400078e9651 */
[C-C-:B------:R-:W-:Y:S02]  /*31f20*/  SHF.L.W.U32.HI R94, R95.reuse, 0xd, R102.reuse ;  /* 0x0000000d5f5e7819 */ /* 0x140fe40000010e66 */
[----:B------:R-:W-:Y:S02]  /*31f30*/  SHF.L.W.U32.HI R81, R102, 0x3, R95 ;  /* 0x0000000366517819 */ /* 0x000fe40000010e5f */
[----:B------:R-:W-:Y:S02]  /*31f40*/  SHF.L.W.U32.HI R120, R95, 0x3, R102 ;  /* 0x000000035f787819 */ /* 0x000fe40000010e66 */
[----:B------:R-:W-:-:S02]  /*31f50*/  LOP3.LUT R94, R105, R94, R81, 0x96, !PT ;  /* 0x0000005e695e7212 */ /* 0x000fc400078e9651 */
[----:B------:R-:W-:Y:S02]  /*31f60*/  SHF.L.W.U32.HI R81, R102, 0xd, R95 ;  /* 0x0000000d66517819 */ /* 0x000fe40000010e5f */
[----:B------:R-:W-:Y:S02]  /*31f70*/  SHF.R.U32.HI R105, RZ, 0x6, R102 ;  /* 0x00000006ff697819 */ /* 0x000fe40000011666 */
        /* <DEDUP_REMOVED lines=27> */
[----:B------:R-:W-:Y:S02]  /*32130*/  LOP3.LUT R15, R55, R93, R78, 0xb8, !PT ;  /* 0x0000005d370f7212 */ /* 0x000fe400078eb84e */
[----:B------:R-:W-:Y:S02]  /*32140*/  SHF.R.U32.HI R121, RZ, 0x7, R112 ;  /* 0x00000007ff797819 */ /* 0x000fe40000011670 */
[----:B------:R-:W-:Y:S02]  /*32150*/  IADD3.X R120, PT, PT, R119, R15, R4, P0, P1 ;  /* 0x0000000f77787210 */ /* 0x000fe400007e2404 */
[C-C-:B------:R-:W-:Y:S02]  /*32160*/  SHF.L.W.U32.HI R15, R35.reuse, 0x1f, R112.reuse ;  /* 0x0000001f230f7819 */ /* 0x140fe40000010e70 */
[----:B------:R-:W-:-:S02]  /*32170*/  SHF.L.W.U32.HI R4, R35, 0x18, R112 ;  /* 0x0000001823047819 */ /* 0x000fc40000010e70 */
[----:B------:R-:W-:Y:S02]  /*32180*/  SHF.R.U64 R119, R35, 0x7, R112 ;  /* 0x0000000723777819 */ /* 0x000fe40000001270 */
[----:B------:R-:W-:Y:S02]  /*32190*/  IADD3 R117, P0, P1, R104, R117, R16 ;  /* 0x0000007568757210 */ /* 0x000fe4000791e010 */
[----:B------:R-:W-:Y:S02]  /*321a0*/  LOP3.LUT R15, R119, R15, R4, 0x96, !PT ;  /* 0x0000000f770f7212 */ /* 0x000fe400078e9604 */
[C-C-:B------:R-:W-:Y:S02]  /*321b0*/  SHF.L.W.U32.HI R4, R112.reuse, 0x1f, R35.reuse ;  /* 0x0000001f70047819 */ /* 0x140fe40000010e23 */
[----:B------:R-:W-:Y:S02]  /*321c0*/  SHF.L.W.U32.HI R119, R112, 0x18, R35 ;  /* 0x0000001870777819 */ /* 0x000fe40000010e23 */
[----:B------:R-:W-:-:S02]  /*321d0*/  SHF.L.W.U32.HI R16, R54, 0x4, R33 ;  /* 0x0000000436107819 */ /* 0x000fc40000010e21 */
[----:B------:R-:W-:Y:S02]  /*321e0*/  LOP3.LUT R4, R121, R4, R119, 0x96, !PT ;  /* 0x0000000479047212 */ /* 0x000fe400078e9677 */
[C-C-:B------:R-:W-:Y:S02]  /*321f0*/  SHF.L.W.U32.HI R119, R33.reuse, 0x1e, R54.reuse ;  /* 0x0000001e21777819 */ /* 0x140fe40000010e36 */
[--C-:B------:R-:W-:Y:S02]  /*32200*/  SHF.L.W.U32.HI R121, R33, 0x19, R54.reuse ;  /* 0x0000001921797819 */ /* 0x100fe40000010e36 */
[----:B------:R-:W-:Y:S02]  /*32210*/  IADD3.X R111, PT, PT, R115, R96, R111, P0, P1 ;  /* 0x00000060736f7210 */ /* 0x000fe400007e246f */
[----:B------:R-:W-:Y:S02]  /*32220*/  LOP3.LUT R16, R121, R16, R119, 0x96, !PT ;  /* 0x0000001079107212 */ /* 0x000fe400078e9677 */
[----:B------:R-:W-:-:S02]  /*32230*/  SHF.L.W.U32.HI R96, R33, 0x4, R54 ;  /* 0x0000000421607819 */ /* 0x000fc40000010e36 */
[C-C-:B------:R-:W-:Y:S02]  /*32240*/  SHF.L.W.U32.HI R119, R54.reuse, 0x1e, R33.reuse ;  /* 0x0000001e36777819 */ /* 0x140fe40000010e21 */
[----:B------:R-:W-:Y:S02]  /*32250*/  SHF.L.W.U32.HI R121, R54, 0x19, R33 ;  /* 0x0000001936797819 */ /* 0x000fe40000010e21 */
[----:B------:R-:W-:Y:S02]  /*32260*/  IADD3 R122, P0, P1, R92, UR6, R105 ;  /* 0x000000065c7a7c10 */ /* 0x000fe4000f91e069 */
[----:B------:R-:W-:Y:S02]  /*32270*/  LOP3.LUT R96, R121, R96, R119, 0x96, !PT ;  /* 0x0000006079607212 */ /* 0x000fe400078e9677 */
[----:B------:R-:W-:Y:S02]  /*32280*/  IADD3 R7, P2, PT, R122, R7, RZ ;  /* 0x000000077a077210 */ /* 0x000fe40007f5e0ff */
[----:B------:R-:W-:Y:S01]  /*32290*/  IADD3.X R121, PT, PT, R99, UR7, R120, P0, P1 ;  /* 0x0000000763797c10 */ /* 0x000fe200087e2478 */
[----:B------:R-:W1:Y:S01]  /*322a0*/  LDCU.128 UR4, c[0x3][0x5900] ;  /* 0x00cb2000ff0477ac */ /* 0x000e620008000c00 */
[----:B------:R-:W-:-:S02]  /*322b0*/  LOP3.LUT R105, R87, R118, R54, 0xe8, !PT ;  /* 0x0000007657697212 */ /* 0x000fc400078ee836 */
        /* <DEDUP_REMOVED lines=19> */
[----:B------:R-:W-:-:S04]  /*323f0*/  SHF.L.W.U32.HI R117, R95, 0x18, R102 ;  /* 0x000000185f757819 */ /* 0x000fc80000010e66 */
[----:B------:R-:W-:Y:S02]  /*32400*/  LOP3.LUT R96, R119, R96, R117, 0x96, !PT ;  /* 0x0000006077607212 */ /* 0x000fe400078e9675 */
[----:B------:R-:W-:Y:S01]  /*32410*/  IADD3 R117, P1, P2, R90, R10, R53 ;  /* 0x0000000a5a757210 */ /* 0x000fe20007a3e035 */
[----:B------:R-:W-:Y:S01]  /*32420*/  IMAD.X R53, R111, 0x1, R98, P0 ;  /* 0x000000016f357824 */ /* 0x000fe200000e0662 */
[C-C-:B------:R-:W-:Y:S02]  /*32430*/  SHF.L.W.U32.HI R111, R102.reuse, 0x1f, R95.reuse ;  /* 0x0000001f666f7819 */ /* 0x140fe40000010e5f */
[----:B------:R-:W-:Y:S02]  /*32440*/  SHF.L.W.U32.HI R10, R102, 0x18, R95 ;  /* 0x00000018660a7819 */ /* 0x000fe40000010e5f */
[----:B------:R-:W-:Y:S02]  /*32450*/  SHF.R.U32.HI R98, RZ, 0x7, R102 ;  /* 0x00000007ff627819 */ /* 0x000fe40000011666 */
[----:B------:R-:W-:-:S02]  /*32460*/  IADD3 R94, P0, PT, R117, R94, RZ ;  /* 0x0000005e755e7210 */ /* 0x000fc40007f1e0ff */
[----:B------:R-:W-:Y:S02]  /*32470*/  LOP3.LUT R111, R98, R111, R10, 0x96, !PT ;  /* 0x0000006f626f7212 */ /* 0x000fe400078e960a */
[----:B------:R-:W-:Y:S02]  /*32480*/  IADD3.X R98, PT, PT, R89, R91, R88, P1, P2 ;  /* 0x0000005b59627210 */ /* 0x000fe40000fe4458 */
        /* <DEDUP_REMOVED lines=8> */
[----:B------:R-:W-:Y:S02]  /*32510*/  SHF.R.U64 R117, R94, 0x6, R81 ;  /* 0x000000065e757819 */ /* 0x000fe40000001251 */
[----:B------:R-:W-:Y:S02]  /*32520*/  LOP3.LUT R98, R88, R98, R91, 0x96, !PT ;  /* 0x0000006258627212 */ /* 0x000fe400078e965b */
[----:B------:R-:W-:-:S02]  /*32530*/  SHF.L.W.U32.HI R88, R94, 0xd, R81 ;  /* 0x0000000d5e587819 */ /* 0x000fc40000010e51 */
[--C-:B------:R-:W-:Y:S02]  /*32540*/  SHF.L.W.U32.HI R91, R81, 0x3, R94.reuse ;  /* 0x00000003515b7819 */ /* 0x100fe40000010e5e */
[----:B------:R-:W-:Y:S02]  /*32550*/  SHF.L.W.U32.HI R120, R94, 0x3, R81 ;  /* 0x000000035e787819 */ /* 0x000fe40000010e51 */
[----:B------:R-:W-:Y:S02]  /*32560*/  LOP3.LUT R88, R117, R88, R91, 0x96, !PT ;  /* 0x0000005875587212 */ /* 0x000fe400078e965b */
[----:B------:R-:W-:Y:S02]  /*32570*/  SHF.L.W.U32.HI R91, R81, 0xd, R94 ;  /* 0x0000000d515b7819 */ /* 0x000fe40000010e5e */
[----:B------:R-:W-:Y:S02]  /*32580*/  SHF.R.U32.HI R117, RZ, 0x6, R81 ;  /* 0x00000006ff757819 */ /* 0x000fe40000011651 */
[----:B------:R-:W-:-:S02]  /*32590*/  SHF.L.W.U32.HI R119, R16, 0x19, R105 ;  /* 0x0000001910777819 */ /* 0x000fc40000010e69 */
        /* <DEDUP_REMOVED lines=70> */
[----:B------:R-:W-:Y:S02]  /*32a00*/  SHF.R.U64 R117, R94, 0x7, R81 ;  /* 0x000000075e757819 */ /* 0x000fe40000001251 */
[----:B------:R-:W-:Y:S01]  /*32a10*/  IADD3 R121, P1, P2, R27, R19, R92 ;  /* 0x000000131b797210 */ /* 0x000fe20007a3e05c */
[----:B------:R-:W-:Y:S01]  /*32a20*/  IMAD.X R19, R119, 0x1, R98, P0 ;  /* 0x0000000177137824 */ /* 0x000fe200000e0662 */
        /* <DEDUP_REMOVED lines=8> */
[C-C-:B------:R-:W-:Y:S02]  /*32ab0*/  SHF.L.W.U32.HI R99, R19.reuse, 0x3, R10.reuse ;  /* 0x0000000313637819 */ /* 0x140fe40000010e0a */
[----:B------:R-:W-:Y:S02]  /*32ac0*/  SHF.R.U64 R98, R10, 0x6, R19 ;  /* 0x000000060a627819 */ /* 0x000fe40000001213 */
[----:B------:R-:W-:Y:S02]  /*32ad0*/  SHF.L.W.U32.HI R119, R14, 0x19, R77 ;  /* 0x000000190e777819 */ /* 0x000fe40000010e4d */
[----:B------:R-:W-:Y:S01]  /*32ae0*/  LOP3.LUT R6, R98, R6, R99, 0x96, !PT ;  /* 0x0000000662067212 */ /* 0x000fe200078e9663 */
[----:B------:R-:W-:Y:S01]  /*32af0*/  IMAD.X R99, R116, 0x1, R91, P0 ;  /* 0x0000000174637824 */ /* 0x000fe200000e065b */
[----:B------:R-:W-:Y:S02]  /*32b00*/  SHF.L.W.U32.HI R116, R19, 0xd, R10 ;  /* 0x0000000d13747819 */ /* 0x000fe40000010e0a */
[----:B------:R-:W-:-:S02]  /*32b10*/  SHF.L.W.U32.HI R91, R10, 0x3, R19 ;  /* 0x000000030a5b7819 */ /* 0x000fc40000010e13 */
[----:B------:R-:W-:Y:S02]  /*32b20*/  SHF.R.U32.HI R98, RZ, 0x6, R19 ;  /* 0x00000006ff627819 */ /* 0x000fe40000011613 */
[----:B------:R-:W-:Y:S02]  /*32b30*/  SHF.R.U64 R117, R88, 0x6, R99 ;  /* 0x0000000658757819 */ /* 0x000fe40000001263 */
[----:B------:R-:W-:Y:S02]  /*32b40*/  LOP3.LUT R116, R98, R116, R91, 0x96, !PT ;  /* 0x0000007462747212 */ /* 0x000fe400078e965b */
[C-C-:B------:R-:W-:Y:S02]  /*32b50*/  SHF.L.W.U32.HI R98, R88.reuse, 0xd, R99.reuse ;  /* 0x0000000d58627819 */ /* 0x140fe40000010e63 */
[----:B------:R-:W-:Y:S02]  /*32b60*/  SHF.L.W.U32.HI R91, R99, 0x3, R88 ;  /* 0x00000003635b7819 */ /* 0x000fe40000010e58 */
[----:B------:R-:W-:-:S02]  /*32b70*/  SHF.L.W.U32.HI R120, R88, 0x3, R99 ;  /* 0x0000000358787819 */ /* 0x000fc40000010e63 */
[----:B------:R-:W-:Y:S02]  /*32b80*/  LOP3.LUT R98, R117, R98, R91, 0x96, !PT ;  /* 0x0000006275627212 */ /* 0x000fe400078e965b */
[----:B------:R-:W-:Y:S02]  /*32b90*/  SHF.L.W.U32.HI R91, R99, 0xd, R88 ;  /* 0x0000000d635b7819 */ /* 0x000fe40000010e58 */
[----:B------:R-:W-:Y:S02]  /*32ba0*/  SHF.R.U32.HI R117, RZ, 0x6, R99 ;  /* 0x00000006ff757819 */ /* 0x000fe40000011663 */
[----:B-1----:R-:W-:Y:S02]  /*32bb0*/  IADD3 R83, P0, P1, R34, UR4, R83 ;  /* 0x0000000422537c10 */ /* 0x002fe4000f91e053 */
[----:B------:R-:W-:Y:S02]  /*32bc0*/  LOP3.LUT R91, R117, R91, R120, 0x96, !PT ;  /* 0x0000005b755b7212 */ /* 0x000fe400078e9678 */
[----:B------:R-:W-:-:S02]  /*32bd0*/  SHF.L.W.U32.HI R117, R77, 0x4, R14 ;  /* 0x000000044d757819 */ /* 0x000fc40000010e0e */
[C-C-:B------:R-:W-:Y:S02]  /*32be0*/  SHF.L.W.U32.HI R120, R14.reuse, 0x1e, R77.reuse ;  /* 0x0000001e0e787819 */ /* 0x140fe40000010e4d */
[----:B------:R-:W-:Y:S02]  /*32bf0*/  IADD3 R54, P2, PT, R83, R54, RZ ;  /* 0x0000003653367210 */ /* 0x000fe40007f5e0ff */
[----:B------:R-:W-:Y:S02]  /*32c00*/  LOP3.LUT R121, R119, R117, R120, 0x96, !PT ;  /* 0x0000007577797212 */ /* 0x000fe400078e9678 */
[----:B------:R-:W-:Y:S02]  /*32c10*/  SHF.L.W.U32.HI R117, R14, 0x4, R77 ;  /* 0x000000040e757819 */ /* 0x000fe40000010e4d */
[C-C-:B------:R-:W-:Y:S02]  /*32c20*/  SHF.L.W.U32.HI R120, R77.reuse, 0x1e, R14.reuse ;  /* 0x0000001e4d787819 */ /* 0x140fe40000010e0e */
[----:B------:R-:W-:-:S02]  /*32c30*/  SHF.L.W.U32.HI R119, R77, 0x19, R14 ;  /* 0x000000194d777819 */ /* 0x000fc40000010e0e */
[----:B------:R-:W-:Y:S02]  /*32c40*/  IADD3.X R122, PT, PT, R103, UR5, R110, P0, P1 ;  /* 0x00000005677a7c10 */ /* 0x000fe400087e246e */
[----:B------:R-:W-:Y:S02]  /*32c50*/  LOP3.LUT R117, R119, R117, R120, 0x96, !PT ;  /* 0x0000007577757212 */ /* 0x000fe400078e9678 */
[----:B------:R-:W-:Y:S01]  /*32c60*/  LOP3.LUT R120, R100, R105, R77, 0xe8, !PT ;  /* 0x0000006964787212 */ /* 0x000fe200078ee84d */
[----:B------:R-:W-:Y:S01]  /*32c70*/  IMAD.X R33, R122, 0x1, R33, P2 ;  /* 0x000000017a217824 */ /* 0x000fe200010e0621 */
[----:B------:R-:W-:Y:S02]  /*32c80*/  LOP3.LUT R110, R29, R16, R14, 0xe8, !PT ;  /* 0x000000101d6e7212 */ /* 0x000fe400078ee80e */
[----:B------:R-:W-:Y:S02]  /*32c90*/  IADD3 R120, P3, P4, R83, R121, R120 ;  /* 0x0000007953787210 */ /* 0x000fe40007c7e078 */
[----:B------:R-:W-:-:S02]  /*32ca0*/  SHF.L.W.U32.HI R119, R33, 0x17, R54 ;  /* 0x0000001721777819 */ /* 0x000fc40000010e36 */
[----:B------:R-:W-:Y:S02]  /*32cb0*/  IADD3.X R83, PT, PT, R122, R117, R110, P3, P4 ;  /* 0x000000757a537210 */ /* 0x000fe40001fe846e */
[C-C-:B------:R-:W-:Y:S02]  /*32cc0*/  SHF.L.W.U32.HI R110, R54.reuse, 0x12, R33.reuse ;  /* 0x00000012366e7819 */ /* 0x140fe40000010e21 */
        /* <DEDUP_REMOVED lines=9> */
[----:B------:R-:W-:-:S04]  /*32d60*/  LOP3.LUT R7, R55, R33, R80, 0xb8, !PT ;  /* 0x0000002137077212 */ /* 0x000fc800078eb850 */
[----:B------:R-:W-:Y:S02]  /*32d70*/  IADD3.X R110, PT, PT, R117, R7, R24, P0, P1 ;  /* 0x00000007756e7210 */ /* 0x000fe400007e2418 */
[C-C-:B------:R-:W-:Y:S02]  /*32d80*/  SHF.L.W.U32.HI R7, R10.reuse, 0x1f, R19.reuse ;  /* 0x0000001f0a077819 */ /* 0x140fe40000010e13 */
        /* <DEDUP_REMOVED lines=35> */
[----:B------:R-:W-:-:S04]  /*32fc0*/  IADD3 R79, P0, P1, R121, R79, R118 ;  /* 0x0000004f794f7210 */ /* 0x000fc8000791e076 */
[----:B------:R-:W-:Y:S02]  /*32fd0*/  IADD3.X R72, PT, PT, R110, R72, R55, P0, P1 ;  /* 0x000000486e487210 */ /* 0x000fe400007e2437 */
        /* <DEDUP_REMOVED lines=13> */
[----:B------:R-:W-:Y:S02]  /*330b0*/  SHF.L.W.U32.HI R30, R6, 0xd, R31 ;  /* 0x0000000d061e7819 */ /* 0x000fe40000010e1f */
[C-C-:B------:R-:W-:Y:S01]  /*330c0*/  SHF.L.W.U32.HI R85, R31.reuse, 0x3, R6.reuse ;  /* 0x000000031f557819 */ /* 0x140fe20000010e06 */
[----:B------:R-:W-:Y:S01]  /*330d0*/  IMAD.X R91, R116, 0x1, R91, P0 ;  /* 0x00000001745b7824 */ /* 0x000fe200000e065b */
[----:B------:R-:W-:Y:S02]  /*330e0*/  SHF.R.U64 R110, R6, 0x6, R31 ;  /* 0x00000006066e7819 */ /* 0x000fe4000000121f */
[----:B------:R-:W-:Y:S02]  /*330f0*/  SHF.L.W.U32.HI R116, R31, 0xd, R6 ;  /* 0x0000000d1f747819 */ /* 0x000fe40000010e06 */
[----:B------:R-:W-:Y:S02]  /*33100*/  LOP3.LUT R30, R110, R30, R85, 0x96, !PT ;  /* 0x0000001e6e1e7212 */ /* 0x000fe400078e9655 */
[----:B------:R-:W-:-:S02]  /*33110*/  SHF.L.W.U32.HI R85, R6, 0x3, R31 ;  /* 0x0000000306557819 */ /* 0x000fc40000010e1f */
[----:B------:R-:W-:Y:S02]  /*33120*/  SHF.R.U32.HI R110, RZ, 0x6, R31 ;  /* 0x00000006ff6e7819 */ /* 0x000fe4000001161f */
[----:B------:R-:W-:Y:S02]  /*33130*/  SHF.R.U64 R117, R98, 0x6, R91 ;  /* 0x0000000662757819 */ /* 0x000fe4000000125b */
[----:B------:R-:W-:Y:S02]  /*33140*/  LOP3.LUT R116, R110, R116, R85, 0x96, !PT ;  /* 0x000000746e747212 */ /* 0x000fe400078e9655 */
[--C-:B------:R-:W-:Y:S02]  /*33150*/  SHF.L.W.U32.HI R85, R98, 0xd, R91.reuse ;  /* 0x0000000d62557819 */ /* 0x100fe40000010e5b */
[----:B------:R-:W-:Y:S02]  /*33160*/  SHF.L.W.U32.HI R110, R91, 0x3, R98 ;  /* 0x000000035b6e7819 */ /* 0x000fe40000010e62 */
        /* <DEDUP_REMOVED lines=125> */
[----:B------:R-:W-:Y:S02]  /*33940*/  SHF.L.W.U32.HI R119, R120, 0x17, R103 ;  /* 0x0000001778777819 */ /* 0x000fe40000010e67 */
[----:B------:R-:W-:Y:S02]  /*33950*/  IADD3 R122, P0, P1, R121, R122, R105 ;  /* 0x0000007a797a7210 */ /* 0x000fe4000791e069 */
[----:B------:R-:W-:Y:S02]  /*33960*/  LOP3.LUT R54, R119, R54, R117, 0x96, !PT ;  /* 0x0000003677367212 */ /* 0x000fe400078e9675 */
[----:B------:R-:W-:-:S02]  /*33970*/  LOP3.LUT R117, R79, R103, R34, 0xb8, !PT ;  /* 0x000000674f757212 */ /* 0x000fc400078eb822 */
[--C-:B------:R-:W-:Y:S02]  /*33980*/  SHF.L.W.U32.HI R105, R30, 0x1f, R9.reuse ;  /* 0x0000001f1e697819 */ /* 0x100fe40000010e09 */
[----:B------:R-:W-:Y:S02]  /*33990*/  IADD3.X R117, PT, PT, R54, R117, R16, P0, P1 ;  /* 0x0000007536757210 */ /* 0x000fe400007e2410 */
[C-C-:B------:R-:W-:Y:S02]  /*339a0*/  SHF.L.W.U32.HI R16, R30.reuse, 0x18, R9.reuse ;  /* 0x000000181e107819 */ /* 0x140fe40000010e09 */
[----:B------:R-:W-:Y:S02]  /*339b0*/  SHF.R.U64 R54, R30, 0x7, R9 ;  /* 0x000000071e367819 */ /* 0x000fe40000001209 */
[----:B------:R-:W-:Y:S02]  /*339c0*/  SHF.L.W.U32.HI R119, R9, 0x18, R30 ;  /* 0x0000001809777819 */ /* 0x000fe40000010e1e */
[----:B------:R-:W-:-:S02]  /*339d0*/  LOP3.LUT R105, R54, R105, R16, 0x96, !PT ;  /* 0x0000006936697212 */ /* 0x000fc400078e9610 */
[----:B------:R-:W-:Y:S02]  /*339e0*/  SHF.L.W.U32.HI R16, R9, 0x1f, R30 ;  /* 0x0000001f09107819 */ /* 0x000fe40000010e1e */
[----:B------:R-:W-:Y:S02]  /*339f0*/  SHF.R.U32.HI R54, RZ, 0x7, R9 ;  /* 0x00000007ff367819 */ /* 0x000fe40000011609 */
[----:B------:R-:W-:Y:S02]  /*33a00*/  IADD3 R113, P0, P1, R94, R113, R106 ;  /* 0x000000715e717210 */ /* 0x000fe4000791e06a */
[----:B------:R-:W-:Y:S02]  /*33a10*/  LOP3.LUT R16, R54, R16, R119, 0x96, !PT ;  /* 0x0000001036107212 */ /* 0x000fe400078e9677 */
[----:B------:R-:W-:Y:S02]  /*33a20*/  SHF.L.W.U32.HI R106, R116, 0x4, R83 ;  /* 0x00000004746a7819 */ /* 0x000fe40000010e53 */
[----:B------:R-:W-:-:S02]  /*33a30*/  SHF.L.W.U32.HI R119, R83, 0x1e, R116 ;  /* 0x0000001e53777819 */ /* 0x000fc40000010e74 */
        /* <DEDUP_REMOVED lines=31> */
[----:B------:R-:W-:Y:S01]  /*33c30*/  SHF.L.W.U32.HI R106, R85, 0x18, R110 ;  /* 0x00000018556a7819 */ /* 0x000fe20000010e6e */
        /* <DEDUP_REMOVED lines=10> */
[----:B------:R-:W-:Y:S01]  /*33ce0*/  SHF.L.W.U32.HI R8, R101, 0x3, R12 ;  /* 0x0000000365087819 */ /* 0x000fe20000010e0c */
[----:B------:R-:W-:Y:S01]  /*33cf0*/  IMAD.X R115, R115, 0x1, R84, P0 ;  /* 0x0000000173737824 */ /* 0x000fe200000e0654 */
[C-C-:B------:R-:W-:Y:S02]  /*33d00*/  SHF.R.U64 R104, R12.reuse, 0x6, R101.reuse ;  /* 0x000000060c687819 */ /* 0x140fe40000001265 */
[--C-:B------:R-:W-:Y:S02]  /*33d10*/  SHF.L.W.U32.HI R117, R12, 0x3, R101.reuse ;  /* 0x000000030c757819 */ /* 0x100fe40000010e65 */
[----:B------:R-:W-:Y:S02]  /*33d20*/  LOP3.LUT R5, R104, R5, R8, 0x96, !PT ;  /* 0x0000000568057212 */ /* 0x000fe400078e9608 */
[----:B------:R-:W-:Y:S02]  /*33d30*/  SHF.L.W.U32.HI R104, R101, 0xd, R12 ;  /* 0x0000000d65687819 */ /* 0x000fe40000010e0c */
        /* <DEDUP_REMOVED lines=9> */
[----:B------:R-:W-:Y:S02]  /*33dd0*/  SHF.L.W.U32.HI R119, R26, 0x19, R107 ;  /* 0x000000191a777819 */ /* 0x000fe40000010e6b */
        /* <DEDUP_REMOVED lines=31> */
[----:B------:R-:W-:-:S02]  /*33fd0*/  SHF.L.W.U32.HI R77, R12, 0x18, R101 ;  /* 0x000000180c4d7819 */ /* 0x000fc40000010e65 */
[----:B------:R-:W-:Y:S02]  /*33fe0*/  SHF.R.U64 R117, R12, 0x7, R101 ;  /* 0x000000070c757819 */ /* 0x000fe40000001265 */
[----:B------:R-:W-:Y:S02]  /*33ff0*/  IADD3 R90, P0, P1, R88, R11, R90 ;  /* 0x0000000b585a7210 */ /* 0x000fe4000791e05a */
[----:B------:R-:W-:Y:S02]  /*34000*/  LOP3.LUT R34, R117, R34, R77, 0x96, !PT ;  /* 0x0000002275227212 */ /* 0x000fe400078e964d */
[----:B------:R-:W-:Y:S02]  /*34010*/  SHF.L.W.U32.HI R77, R101, 0x1f, R12 ;  /* 0x0000001f654d7819 */ /* 0x000fe40000010e0c */
[----:B------:R-:W-:Y:S02]  /*34020*/  SHF.R.U32.HI R117, RZ, 0x7, R101 ;  /* 0x00000007ff757819 */ /* 0x000fe40000011665 */
[----:B------:R-:W-:-:S02]  /*34030*/  SHF.L.W.U32.HI R11, R100, 0x4, R29 ;  /* 0x00000004640b7819 */ /* 0x000fc40000010e1d */
[----:B------:R-:W-:Y:S02]  /*34040*/  LOP3.LUT R77, R117, R77, R122, 0x96, !PT ;  /* 0x0000004d754d7212 */ /* 0x000fe400078e967a */
[C-C-:B------:R-:W-:Y:S02]  /*34050*/  SHF.L.W.U32.HI R122, R29.reuse, 0x1e, R100.reuse ;  /* 0x0000001e1d7a7819 */ /* 0x140fe40000010e64 */
[----:B------:R-:W-:-:S04]  /*34060*/  SHF.L.W.U32.HI R117, R29, 0x19, R100 ;  /* 0x000000191d757819 */ /* 0x000fc80000010e64 */
[----:B------:R-:W-:Y:S02]  /*34070*/  LOP3.LUT R11, R117, R11, R122, 0x96, !PT ;  /* 0x0000000b750b7212 */ /* 0x000fe400078e967a */
[----:B------:R-:W-:Y:S02]  /*34080*/  IADD3.X R117, PT, PT, R99, R18, R89, P0, P1 ;  /* 0x0000001263757210 */ /* 0x000fe400007e2459 */
[----:B------:R-:W-:Y:S02]  /*34090*/  SHF.L.W.U32.HI R89, R29, 0x4, R100 ;  /* 0x000000041d597819 */ /* 0x000fe40000010e64 */
[----:B------:R-:W-:Y:S02]  /*340a0*/  SHF.L.W.U32.HI R18, R100, 0x1e, R29 ;  /* 0x0000001e64127819 */ /* 0x000fe40000010e1d */
[----:B------:R-:W-:Y:S02]  /*340b0*/  IADD3 R122, P0, P1, R52, UR6, R119 ;  /* 0x00000006347a7c10 */ /* 0x000fe4000f91e077 */
[----:B------:R-:W-:-:S02]  /*340c0*/  LOP3.LUT R89, R121, R89, R18, 0x96, !PT ;  /* 0x0000005979597212 */ /* 0x000fc400078e9612 */
[----:B------:R-:W-:Y:S02]  /*340d0*/  LOP3.LUT R18, R107, R116, R100, 0xe8, !PT ;  /* 0x000000746b127212 */ /* 0x000fe400078ee864 */
[C---:B------:R-:W-:Y:S02]  /*340e0*/  IADD3 R13, P2, PT, R122.reuse, R13, RZ ;  /* 0x0000000d7a0d7210 */ /* 0x040fe40007f5e0ff */
[----:B------:R-:W-:Y:S01]  /*340f0*/  IADD3.X R119, PT, PT, R75, UR7, R106, P0, P1 ;  /* 0x000000074b777c10 */ /* 0x000fe200087e246a */
[----:B------:R-:W1:Y:S01]  /*34100*/  LDCU.128 UR4, c[0x3][0x5950] ;  /* 0x00cb2a00ff0477ac */ /* 0x000e620008000c00 */
        /* <DEDUP_REMOVED lines=18> */
[C-C-:B------:R-:W-:Y:S01]  /*34230*/  SHF.L.W.U32.HI R90, R80.reuse, 0x18, R115.reuse ;  /* 0x00000018505a7819 */ /* 0x140fe20000010e73 */
[----:B------:R-:W-:Y:S01]  /*34240*/  IMAD.X R104, R117, 0x1, R104, P0 ;  /* 0x0000000175687824 */ /* 0x000fe200000e0668 */
[----:B------:R-:W-:Y:S02]  /*34250*/  SHF.R.U64 R106, R80, 0x7, R115 ;  /* 0x00000007506a7819 */ /* 0x000fe40000001273 */
[----:B------:R-:W-:-:S02]  /*34260*/  IADD3 R119, P1, P2, R6, R28, R109 ;  /* 0x0000001c06777210 */ /* 0x000fc40007a3e06d */
[----:B------:R-:W-:Y:S02]  /*34270*/  LOP3.LUT R5, R106, R5, R90, 0x96, !PT ;  /* 0x000000056a057212 */ /* 0x000fe400078e965a */
[C-C-:B------:R-:W-:Y:S02]  /*34280*/  SHF.L.W.U32.HI R28, R115.reuse, 0x1f, R80.reuse ;  /* 0x0000001f731c7819 */ /* 0x140fe40000010e50 */
[----:B------:R-:W-:Y:S02]  /*34290*/  SHF.L.W.U32.HI R109, R115, 0x18, R80 ;  /* 0x00000018736d7819 */ /* 0x000fe40000010e50 */
[----:B------:R-:W-:Y:S02]  /*342a0*/  SHF.R.U32.HI R90, RZ, 0x7, R115 ;  /* 0x00000007ff5a7819 */ /* 0x000fe40000011673 */
[----:B------:R-:W-:Y:S02]  /*342b0*/  IADD3 R8, P0, PT, R119, R8, RZ ;  /* 0x0000000877087210 */ /* 0x000fe40007f1e0ff */
[----:B------:R-:W-:-:S02]  /*342c0*/  LOP3.LUT R28, R90, R28, R109, 0x96, !PT ;  /* 0x0000001c5a1c7212 */ /* 0x000fc400078e966d */
[----:B------:R-:W-:Y:S02]  /*342d0*/  IADD3.X R109, PT, PT, R31, R25, R108, P1, P2 ;  /* 0x000000191f6d7210 */ /* 0x000fe40000fe446c */
[----:B------:R-:W-:Y:S02]  /*342e0*/  SHF.L.W.U32.HI R25, R89, 0xd, R104 ;  /* 0x0000000d59197819 */ /* 0x000fe40000010e68 */
[----:B------:R-:W-:Y:S01]  /*342f0*/  SHF.L.W.U32.HI R90, R104, 0x3, R89 ;  /* 0x00000003685a7819 */ /* 0x000fe20000010e59 */
[----:B------:R-:W-:Y:S01]  /*34300*/  IMAD.X R109, R109, 0x1, R84, P0 ;  /* 0x000000016d6d7824 */ /* 0x000fe200000e0654 */
[C-C-:B------:R-:W-:Y:S02]  /*34310*/  SHF.R.U64 R106, R89.reuse, 0x6, R104.reuse ;  /* 0x00000006596a7819 */ /* 0x140fe40000001268 */
[----:B------:R-:W-:Y:S02]  /*34320*/  SHF.L.W.U32.HI R117, R89, 0x3, R104 ;  /* 0x0000000359757819 */ /* 0x000fe40000010e68 */
[----:B------:R-:W-:-:S02]  /*34330*/  LOP3.LUT R25, R106, R25, R90, 0x96, !PT ;  /* 0x000000196a197212 */ /* 0x000fc400078e965a */
[----:B------:R-:W-:Y:S02]  /*34340*/  SHF.L.W.U32.HI R106, R104, 0xd, R89 ;  /* 0x0000000d686a7819 */ /* 0x000fe40000010e59 */
[----:B------:R-:W-:Y:S02]  /*34350*/  SHF.R.U32.HI R84, RZ, 0x6, R104 ;  /* 0x00000006ff547819 */ /* 0x000fe40000011668 */
[----:B------:R-:W-:Y:S02]  /*34360*/  SHF.L.W.U32.HI R90, R8, 0xd, R109 ;  /* 0x0000000d085a7819 */ /* 0x000fe40000010e6d */
[----:B------:R-:W-:Y:S02]  /*34370*/  LOP3.LUT R106, R84, R106, R117, 0x96, !PT ;  /* 0x0000006a546a7212 */ /* 0x000fe400078e9675 */
[----:B------:R-:W-:Y:S02]  /*34380*/  SHF.L.W.U32.HI R117, R109, 0x3, R8 ;  /* 0x000000036d757819 */ /* 0x000fe40000010e08 */
[----:B------:R-:W-:-:S02]  /*34390*/  SHF.R.U64 R84, R8, 0x6, R109 ;  /* 0x0000000608547819 */ /* 0x000fc4000000126d */
[----:B------:R-:W-:Y:S02]  /*343a0*/  SHF.R.U32.HI R108, RZ, 0x6, R109 ;  /* 0x00000006ff6c7819 */ /* 0x000fe4000001166d */
[----:B------:R-:W-:Y:S02]  /*343b0*/  LOP3.LUT R90, R84, R90, R117, 0x96, !PT ;  /* 0x0000005a545a7212 */ /* 0x000fe400078e9675 */
[----:B------:R-:W-:Y:S02]  /*343c0*/  SHF.L.W.U32.HI R84, R109, 0xd, R8 ;  /* 0x0000000d6d547819 */ /* 0x000fe40000010e08 */
[----:B------:R-:W-:Y:S02]  /*343d0*/  SHF.L.W.U32.HI R117, R8, 0x3, R109 ;  /* 0x0000000308757819 */ /* 0x000fe40000010e6d */
[----:B------:R-:W-:Y:S02]  /*343e0*/  SHF.L.W.U32.HI R119, R14, 0x19, R11 ;  /* 0x000000190e777819 */ /* 0x000fe40000010e0b */
[----:B------:R-:W-:-:S02]  /*343f0*/  LOP3.LUT R84, R108, R84, R117, 0x96, !PT ;  /* 0x000000546c547212 */ /* 0x000fc400078e9675 */
        /* <DEDUP_REMOVED lines=26> */
[----:B------:R-:W-:Y:S02]  /*345a0*/  SHF.L.W.U32.HI R73, R89, 0x1f, R104 ;  /* 0x0000001f59497819 */ /* 0x000fe40000010e68 */
[----:B------:R-:W-:Y:S02]  /*345b0*/  IADD3.X R119, PT, PT, R117, R119, R32, P0, P1 ;  /* 0x0000007775777210 */ /* 0x000fe400007e2420 */
[C-C-:B------:R-:W-:Y:S02]  /*345c0*/  SHF.L.W.U32.HI R32, R89.reuse, 0x18, R104.reuse ;  /* 0x0000001859207819 */ /* 0x140fe40000010e68 */
[--C-:B------:R-:W-:Y:S02]  /*345d0*/  SHF.R.U64 R117, R89, 0x7, R104.reuse ;  /* 0x0000000759757819 */ /* 0x100fe40000001268 */
[----:B------:R-:W-:Y:S02]  /*345e0*/  SHF.R.U32.HI R120, RZ, 0x7, R104 ;  /* 0x00000007ff787819 */ /* 0x000fe40000011668 */
[----:B------:R-:W-:-:S02]  /*345f0*/  LOP3.LUT R73, R117, R73, R32, 0x96, !PT ;  /* 0x0000004975497212 */ /* 0x000fc400078e9620 */
        /* <DEDUP_REMOVED lines=75> */
[----:B------:R-:W-:Y:S02]  /*34ab0*/  LOP3.LUT R120, R108, R11, R27, 0xe8, !PT ;  /* 0x0000000b6c787212 */ /* 0x000fe400078ee81b */
[----:B------:R-:W-:Y:S02]  /*34ac0*/  LOP3.LUT R114, R103, R14, R86, 0xe8, !PT ;  /* 0x0000000e67727212 */ /* 0x000fe400078ee856 */
[----:B------:R-:W-:Y:S01]  /*34ad0*/  IADD3 R120, P3, P4, R97, R121, R120 ;  /* 0x0000007961787210 */ /* 0x000fe20007c7e078 */
        /* <DEDUP_REMOVED lines=57> */
[----:B------:R-:W-:Y:S01]  /*34e70*/  LOP3.LUT R114, R116, R114, R83, 0x96, !PT ;  /* 0x0000007274727212 */ /* 0x000fe200078e9653 */
[----:B------:R-:W-:Y:S01]  /*34e80*/  IMAD.X R83, R119, 0x1, R84, P0 ;  /* 0x0000000177537824 */ /* 0x000fe200000e0654 */
        /* <DEDUP_REMOVED lines=8> */
[C-C-:B------:R-:W-:Y:S02]  /*34f10*/  SHF.L.W.U32.HI R78, R83.reuse, 0x3, R4.reuse ;  /* 0x00000003534e7819 */ /* 0x140fe40000010e04 */
[----:B------:R-:W-:Y:S02]  /*34f20*/  SHF.R.U64 R84, R4, 0x6, R83 ;  /* 0x0000000604547819 */ /* 0x000fe40000001253 */
[----:B------:R-:W-:-:S02]  /*34f30*/  SHF.L.W.U32.HI R102, R83, 0xd, R4 ;  /* 0x0000000d53667819 */ /* 0x000fc40000010e04 */
[----:B------:R-:W-:Y:S01]  /*34f40*/  LOP3.LUT R17, R84, R17, R78, 0x96, !PT ;  /* 0x0000001154117212 */ /* 0x000fe200078e964e */
[----:B------:R-:W-:Y:S01]  /*34f50*/  IMAD.X R78, R117, 0x1, R52, P0 ;  /* 0x00000001754e7824 */ /* 0x000fe200000e0634 */
[--C-:B------:R-:W-:Y:S02]  /*34f60*/  SHF.L.W.U32.HI R117, R4, 0x3, R83.reuse ;  /* 0x0000000304757819 */ /* 0x100fe40000010e53 */
[----:B------:R-:W-:Y:S02]  /*34f70*/  SHF.R.U32.HI R52, RZ, 0x6, R83 ;  /* 0x00000006ff347819 */ /* 0x000fe40000011653 */
[C-C-:B------:R-:W-:Y:S02]  /*34f80*/  SHF.R.U64 R84, R79.reuse, 0x6, R78.reuse ;  /* 0x000000064f547819 */ /* 0x140fe4000000124e */
[----:B------:R-:W-:Y:S02]  /*34f90*/  LOP3.LUT R102, R52, R102, R117, 0x96, !PT ;  /* 0x0000006634667212 */ /* 0x000fe400078e9675 */
[----:B------:R-:W-:-:S02]  /*34fa0*/  SHF.L.W.U32.HI R52, R79, 0xd, R78 ;  /* 0x0000000d4f347819 */ /* 0x000fc40000010e4e */
[----:B------:R-:W-:Y:S02]  /*34fb0*/  SHF.L.W.U32.HI R117, R78, 0x3, R79 ;  /* 0x000000034e757819 */ /* 0x000fe40000010e4f */
[--C-:B------:R-:W-:Y:S02]  /*34fc0*/  SHF.R.U32.HI R116, RZ, 0x6, R78.reuse ;  /* 0x00000006ff747819 */ /* 0x100fe4000001164e */
[----:B------:R-:W-:Y:S02]  /*34fd0*/  LOP3.LUT R52, R84, R52, R117, 0x96, !PT ;  /* 0x0000003454347212 */ /* 0x000fe400078e9675 */
[----:B------:R-:W-:Y:S02]  /*34fe0*/  SHF.L.W.U32.HI R84, R78, 0xd, R79 ;  /* 0x0000000d4e547819 */ /* 0x000fe40000010e4f */
[----:B------:R-:W-:Y:S02]  /*34ff0*/  SHF.L.W.U32.HI R117, R79, 0x3, R78 ;  /* 0x000000034f757819 */ /* 0x000fe40000010e4e */
[----:B------:R-:W-:-:S02]  /*35000*/  SHF.L.W.U32.HI R119, R14, 0x19, R35 ;  /* 0x000000190e777819 */ /* 0x000fc40000010e23 */
[----:B------:R-:W-:Y:S02]  /*35010*/  LOP3.LUT R84, R116, R84, R117, 0x96, !PT ;  /* 0x0000005474547212 */ /* 0x000fe400078e9675 */
[----:B------:R-:W-:Y:S02]  /*35020*/  SHF.L.W.U32.HI R116, R35, 0x4, R14 ;  /* 0x0000000423747819 */ /* 0x000fe40000010e0e */
[----:B------:R-:W-:Y:S02]  /*35030*/  SHF.L.W.U32.HI R117, R14, 0x1e, R35 ;  /* 0x0000001e0e757819 */ /* 0x000fe40000010e23 */
[----:B-1----:R-:W-:Y:S02]  /*35040*/  IADD3 R111, P0, P1, R10, UR4, R111 ;  /* 0x000000040a6f7c10 */ /* 0x002fe4000f91e06f */
[----:B------:R-:W-:Y:S02]  /*35050*/  LOP3.LUT R121, R119, R116, R117, 0x96, !PT ;  /* 0x0000007477797212 */ /* 0x000fe400078e9675 */
[----:B------:R-:W-:-:S02]  /*35060*/  SHF.L.W.U32.HI R117, R14, 0x4, R35 ;  /* 0x000000040e757819 */ /* 0x000fc40000010e23 */
[C-C-:B------:R-:W-:Y:S02]  /*35070*/  SHF.L.W.U32.HI R116, R35.reuse, 0x1e, R14.reuse ;  /* 0x0000001e23747819 */ /* 0x140fe40000010e0e */
[----:B------:R-:W-:Y:S02]  /*35080*/  SHF.L.W.U32.HI R119, R35, 0x19, R14 ;  /* 0x0000001923777819 */ /* 0x000fe40000010e0e */
[----:B------:R-:W-:Y:S02]  /*35090*/  IADD3 R108, P2, PT, R111, R108, RZ ;  /* 0x0000006c6f6c7210 */ /* 0x000fe40007f5e0ff */
[----:B------:R-:W-:Y:S02]  /*350a0*/  LOP3.LUT R117, R119, R117, R116, 0x96, !PT ;  /* 0x0000007577757212 */ /* 0x000fe400078e9674 */
[----:B------:R-:W-:Y:S02]  /*350b0*/  IADD3.X R122, PT, PT, R19, UR5, R112, P0, P1 ;  /* 0x00000005137a7c10 */ /* 0x000fe400087e2470 */
        /* <DEDUP_REMOVED lines=16> */
[C-C-:B------:R-:W-:Y:S02]  /*351c0*/  SHF.R.U64 R112, R4.reuse, 0x7, R83.reuse ;  /* 0x0000000704707819 */ /* 0x140fe40000001253 */
[----:B------:R-:W-:Y:S02]  /*351d0*/  IADD3.X R122, PT, PT, R117, R107, R26, P0, P1 ;  /* 0x0000006b757a7210 */ /* 0x000fe400007e241a */
[C-C-:B------:R-:W-:Y:S02]  /*351e0*/  SHF.L.W.U32.HI R107, R4.reuse, 0x1f, R83.reuse ;  /* 0x0000001f046b7819 */ /* 0x140fe40000010e53 */
[----:B------:R-:W-:-:S02]  /*351f0*/  SHF.L.W.U32.HI R26, R4, 0x18, R83 ;  /* 0x00000018041a7819 */ /* 0x000fc40000010e53 */
        /* <DEDUP_REMOVED lines=138> */
[----:B------:R-:W-:Y:S02]  /*35aa0*/  IADD3 R119, P1, P2, R25, R87, R88 ;  /* 0x0000005719777210 */ /* 0x000fe40007a3e058 */
[----:B------:R-:W-:Y:S02]  /*35ab0*/  LOP3.LUT R96, R108, R96, R103, 0x96, !PT ;  /* 0x000000606c607212 */ /* 0x000fe400078e9667 */
        /* <DEDUP_REMOVED lines=26> */
[C---:B------:R-:W-:Y:S02]  /*35c60*/  SHF.L.W.U32.HI R117, R10.reuse, 0x1e, R19 ;  /* 0x0000001e0a757819 */ /* 0x040fe40000010e13 */
        /* <DEDUP_REMOVED lines=14> */
[----:B------:R-:W-:Y:S02]  /*35d50*/  SHF.L.W.U32.HI R117, R116, 0xe, R111 ;  /* 0x0000000e74757819 */ /* 0x000fe40000010e6f */
[----:B------:R-:W-:Y:S02]  /*35d60*/  LOP3.LUT R124, R120, R116, R35, 0xb8, !PT ;  /* 0x00000074787c7212 */ /* 0x000fe400078eb823 */
[----:B------:R-:W-:Y:S02]  /*35d70*/  LOP3.LUT R121, R119, R82, R117, 0x96, !PT ;  /* 0x0000005277797212 */ /* 0x000fe400078e9675 */
[----:B------:R-:W-:-:S02]  /*35d80*/  SHF.L.W.U32.HI R82, R111, 0x12, R116 ;  /* 0x000000126f527819 */ /* 0x000fc40000010e74 */
[----:B------:R-:W-:Y:S02]  /*35d90*/  SHF.L.W.U32.HI R117, R111, 0xe, R116 ;  /* 0x0000000e6f757819 */ /* 0x000fe40000010e74 */
[----:B------:R-:W-:Y:S02]  /*35da0*/  SHF.L.W.U32.HI R119, R116, 0x17, R111 ;  /* 0x0000001774777819 */ /* 0x000fe40000010e6f */
[----:B------:R-:W-:Y:S02]  /*35db0*/  IADD3 R124, P0, P1, R121, R124, R27 ;  /* 0x0000007c797c7210 */ /* 0x000fe4000791e01b */
[----:B------:R-:W-:Y:S02]  /*35dc0*/  LOP3.LUT R82, R119, R82, R117, 0x96, !PT ;  /* 0x0000005277527212 */ /* 0x000fe400078e9675 */
[----:B------:R-:W-:Y:S02]  /*35dd0*/  LOP3.LUT R119, R93, R111, R14, 0xb8, !PT ;  /* 0x0000006f5d777212 */ /* 0x000fe400078eb80e */
[----:B------:R-:W-:-:S02]  /*35de0*/  SHF.L.W.U32.HI R27, R7, 0x1f, R100 ;  /* 0x0000001f071b7819 */ /* 0x000fc40000010e64 */
[----:B------:R-:W-:Y:S02]  /*35df0*/  IADD3.X R119, PT, PT, R82, R119, R86, P0, P1 ;  /* 0x0000007752777210 */ /* 0x000fe400007e2456 */
[C-C-:B------:R-:W-:Y:S02]  /*35e00*/  SHF.L.W.U32.HI R82, R7.reuse, 0x18, R100.reuse ;  /* 0x0000001807527819 */ /* 0x140fe40000010e64 */
[----:B------:R-:W-:Y:S02]  /*35e10*/  SHF.R.U64 R86, R7, 0x7, R100 ;  /* 0x0000000707567819 */ /* 0x000fe40000001264 */
[--C-:B------:R-:W-:Y:S02]  /*35e20*/  SHF.L.W.U32.HI R117, R100, 0x18, R7.reuse ;  /* 0x0000001864757819 */ /* 0x100fe40000010e07 */
[----:B------:R-:W-:Y:S02]  /*35e30*/  LOP3.LUT R27, R86, R27, R82, 0x96, !PT ;  /* 0x0000001b561b7212 */ /* 0x000fe400078e9652 */
[----:B------:R-:W-:-:S02]  /*35e40*/  SHF.L.W.U32.HI R82, R100, 0x1f, R7 ;  /* 0x0000001f64527819 */ /* 0x000fc40000010e07 */
        /* <DEDUP_REMOVED lines=44> */
[----:B------:R-:W-:-:S02]  /*36110*/  IADD3 R84, P0, PT, R117, R84, RZ ;  /* 0x0000005475547210 */ /* 0x000fc40007f1e0ff */
[----:B------:R-:W-:Y:S02]  /*36120*/  LOP3.LUT R93, R105, R93, R98, 0x96, !PT ;  /* 0x0000005d695d7212 */ /* 0x000fe400078e9662 */
[----:B------:R-:W-:Y:S02]  /*36130*/  IADD3.X R105, PT, PT, R83, R16, R91, P1, P2 ;  /* 0x0000001053697210 */ /* 0x000fe40000fe445b */
[C-C-:B------:R-:W-:Y:S02]  /*36140*/  SHF.L.W.U32.HI R16, R72.reuse, 0xd, R103.reuse ;  /* 0x0000000d48107819 */ /* 0x140fe40000010e67 */
[----:B------:R-:W-:Y:S01]  /*36150*/  SHF.L.W.U32.HI R91, R103, 0x3, R72 ;  /* 0x00000003675b7819 */ /* 0x000fe20000010e48 */
[----:B------:R-:W-:Y:S01]  /*36160*/  IMAD.X R105, R105, 0x1, R88, P0 ;  /* 0x0000000169697824 */ /* 0x000fe200000e0658 */
[C-C-:B------:R-:W-:Y:S02]  /*36170*/  SHF.R.U64 R98, R72.reuse, 0x6, R103.reuse ;  /* 0x0000000648627819 */ /* 0x140fe40000001267 */
[----:B------:R-:W-:-:S02]  /*36180*/  SHF.L.W.U32.HI R88, R72, 0x3, R103 ;  /* 0x0000000348587819 */ /* 0x000fc40000010e67 */
[----:B------:R-:W-:Y:S02]  /*36190*/  LOP3.LUT R16, R98, R16, R91, 0x96, !PT ;  /* 0x0000001062107212 */ /* 0x000fe400078e965b */
[----:B------:R-:W-:Y:S02]  /*361a0*/  SHF.L.W.U32.HI R91, R103, 0xd, R72 ;  /* 0x0000000d675b7819 */ /* 0x000fe40000010e48 */
[----:B------:R-:W-:Y:S02]  /*361b0*/  SHF.R.U32.HI R98, RZ, 0x6, R103 ;  /* 0x00000006ff627819 */ /* 0x000fe40000011667 */
[----:B------:R-:W-:Y:S02]  /*361c0*/  SHF.L.W.U32.HI R117, R105, 0x3, R84 ;  /* 0x0000000369757819 */ /* 0x000fe40000010e54 */
[----:B------:R-:W-:Y:S02]  /*361d0*/  LOP3.LUT R91, R98, R91, R88, 0x96, !PT ;  /* 0x0000005b625b7212 */ /* 0x000fe400078e9658 */
[----:B------:R-:W-:-:S02]  /*361e0*/  SHF.L.W.U32.HI R98, R84, 0xd, R105 ;  /* 0x0000000d54627819 */ /* 0x000fc40000010e69 */
[--C-:B------:R-:W-:Y:S02]  /*361f0*/  SHF.R.U64 R88, R84, 0x6, R105.reuse ;  /* 0x0000000654587819 */ /* 0x100fe40000001269 */
[----:B------:R-:W-:Y:S02]  /*36200*/  SHF.R.U32.HI R119, RZ, 0x6, R105 ;  /* 0x00000006ff777819 */ /* 0x000fe40000011669 */
[----:B------:R-:W-:Y:S02]  /*36210*/  LOP3.LUT R98, R88, R98, R117, 0x96, !PT ;  /* 0x0000006258627212 */ /* 0x000fe400078e9675 */
[----:B------:R-:W-:Y:S02]  /*36220*/  SHF.L.W.U32.HI R88, R105, 0xd, R84 ;  /* 0x0000000d69587819 */ /* 0x000fe40000010e54 */
[----:B------:R-:W-:Y:S02]  /*36230*/  SHF.L.W.U32.HI R117, R84, 0x3, R105 ;  /* 0x0000000354757819 */ /* 0x000fe40000010e69 */
[----:B-1----:R-:W-:-:S02]  /*36240*/  IADD3 R33, P0, P1, R12, UR4, R33 ;  /* 0x000000040c217c10 */ /* 0x002fc4000f91e021 */
[----:B------:R-:W-:Y:S02]  /*36250*/  LOP3.LUT R88, R119, R88, R117, 0x96, !PT ;  /* 0x0000005877587212 */ /* 0x000fe400078e9675 */
[----:B------:R-:W-:Y:S02]  /*36260*/  SHF.L.W.U32.HI R117, R31, 0x4, R6 ;  /* 0x000000041f757819 */ /* 0x000fe40000010e06 */
[C-C-:B------:R-:W-:Y:S02]  /*36270*/  SHF.L.W.U32.HI R119, R6.reuse, 0x19, R31.reuse ;  /* 0x0000001906777819 */ /* 0x140fe40000010e1f */
[----:B------:R-:W-:Y:S02]  /*36280*/  IADD3 R112, P2, PT, R33, R112, RZ ;  /* 0x0000007021707210 */ /* 0x000fe40007f5e0ff */
[----:B------:R-:W-:Y:S02]  /*36290*/  LOP3.LUT R121, R119, R117, R120, 0x96, !PT ;  /* 0x0000007577797212 */ /* 0x000fe400078e9678 */
[----:B------:R-:W-:-:S02]  /*362a0*/  SHF.L.W.U32.HI R117, R6, 0x4, R31 ;  /* 0x0000000406757819 */ /* 0x000fc40000010e1f */
[C-C-:B------:R-:W-:Y:S02]  /*362b0*/  SHF.L.W.U32.HI R120, R31.reuse, 0x1e, R6.reuse ;  /* 0x0000001e1f787819 */ /* 0x140fe40000010e06 */
[----:B------:R-:W-:Y:S02]  /*362c0*/  SHF.L.W.U32.HI R119, R31, 0x19, R6 ;  /* 0x000000191f777819 */ /* 0x000fe40000010e06 */
[----:B------:R-:W-:Y:S02]  /*362d0*/  IADD3.X R122, PT, PT, R101, UR5, R76, P0, P1 ;  /* 0x00000005657a7c10 */ /* 0x000fe400087e244c */
[----:B------:R-:W-:Y:S02]  /*362e0*/  LOP3.LUT R117, R119, R117, R120, 0x96, !PT ;  /* 0x0000007577757212 */ /* 0x000fe400078e9678 */
[----:B------:R-:W-:Y:S02]  /*362f0*/  LOP3.LUT R120, R108, R19, R31, 0xe8, !PT ;  /* 0x000000136c787212 */ /* 0x000fe400078ee81f */
[----:B------:R-:W-:-:S02]  /*36300*/  LOP3.LUT R76, R55, R10, R6, 0xe8, !PT ;  /* 0x0000000a374c7212 */ /* 0x000fc400078ee806 */
        /* <DEDUP_REMOVED lines=17> */
[--C-:B------:R-:W-:Y:S02]  /*36420*/  SHF.L.W.U32.HI R119, R29, 0x19, R120.reuse ;  /* 0x000000191d777819 */ /* 0x100fe40000010e78 */
[----:B------:R-:W-:Y:S02]  /*36430*/  IADD3 R124, P0, P1, R80, UR6, R35 ;  /* 0x00000006507c7c10 */ /* 0x000fe4000f91e023 */
[----:B------:R-:W-:Y:S02]  /*36440*/  LOP3.LUT R122, R119, R76, R117, 0x96, !PT ;  /* 0x0000004c777a7212 */ /* 0x000fe400078e9675 */
[----:B------:R-:W-:Y:S02]  /*36450*/  SHF.L.W.U32.HI R76, R29, 0x4, R120 ;  /* 0x000000041d4c7819 */ /* 0x000fe40000010e78 */
[----:B------:R-:W-:-:S02]  /*36460*/  SHF.L.W.U32.HI R117, R120, 0x1e, R29 ;  /* 0x0000001e78757819 */ /* 0x000fc40000010e1d */
[----:B------:R-:W-:Y:S02]  /*36470*/  SHF.L.W.U32.HI R119, R120, 0x19, R29 ;  /* 0x0000001978777819 */ /* 0x000fe40000010e1d */
[----:B------:R-:W-:Y:S02]  /*36480*/  IADD3 R19, P2, PT, R124, R19, RZ ;  /* 0x000000137c137210 */ /* 0x000fe40007f5e0ff */
[----:B------:R-:W-:Y:S02]  /*36490*/  LOP3.LUT R76, R119, R76, R117, 0x96, !PT ;  /* 0x0000004c774c7212 */ /* 0x000fe400078e9675 */
        /* <DEDUP_REMOVED lines=135> */
[----:B------:R-:W-:Y:S02]  /*36d10*/  SHF.L.W.U32.HI R119, R10, 0x19, R19 ;  /* 0x000000190a777819 */ /* 0x000fe40000010e13 */
[----:B-1----:R-:W-:Y:S02]  /*36d20*/  IADD3 R117, P0, P1, R4, UR4, R117 ;  /* 0x0000000404757c10 */ /* 0x002fe4000f91e075 */
[----:B------:R-:W-:Y:S02]  /*36d30*/  LOP3.LUT R121, R119, R108, R111, 0x96, !PT ;  /* 0x0000006c77797212 */ /* 0x000fe400078e966f */
[----:B------:R-:W-:Y:S02]  /*36d40*/  SHF.L.W.U32.HI R119, R10, 0x4, R19 ;  /* 0x000000040a777819 */ /* 0x000fe40000010e13 */
[----:B------:R-:W-:-:S02]  /*36d50*/  SHF.L.W.U32.HI R108, R19, 0x1e, R10 ;  /* 0x0000001e136c7819 */ /* 0x000fc40000010e0a */
[----:B------:R-:W-:Y:S02]  /*36d60*/  SHF.L.W.U32.HI R111, R19, 0x19, R10 ;  /* 0x00000019136f7819 */ /* 0x000fe40000010e0a */
[----:B------:R-:W-:Y:S02]  /*36d70*/  IADD3 R76, P2, PT, R117, R76, RZ ;  /* 0x0000004c754c7210 */ /* 0x000fe40007f5e0ff */
        /* <DEDUP_REMOVED lines=20> */
[C---:B------:R-:W-:Y:S02]  /*36ec0*/  SHF.L.W.U32.HI R6, R108.reuse, 0x4, R55 ;  /* 0x000000046c067819 */ /* 0x040fe40000010e37 */
[----:B------:R-:W-:Y:S02]  /*36ed0*/  SHF.L.W.U32.HI R119, R55, 0x19, R108 ;  /* 0x0000001937777819 */ /* 0x000fe40000010e6c */
        /* <DEDUP_REMOVED lines=26> */
[C---:B------:R-:W-:Y:S02]  /*37080*/  SHF.L.W.U32.HI R117, R6.reuse, 0x19, R31 ;  /* 0x0000001906757819 */ /* 0x040fe40000010e1f */
[----:B------:R-:W-:Y:S02]  /*37090*/  IADD3.X R119, PT, PT, R119, R120, R33, P0, P1 ;  /* 0x0000007877777210 */ /* 0x000fe400007e2421 */
[----:B------:R-:W-:Y:S02]  /*370a0*/  SHF.L.W.U32.HI R120, R31, 0x4, R6 ;  /* 0x000000041f787819 */ /* 0x000fe40000010e06 */
[----:B------:R-:W-:-:S04]  /*370b0*/  SHF.L.W.U32.HI R33, R6, 0x1e, R31 ;  /* 0x0000001e06217819 */ /* 0x000fc80000010e1f */
[----:B------:R-:W-:Y:S02]  /*370c0*/  LOP3.LUT R120, R117, R120, R33, 0x96, !PT ;  /* 0x0000007875787212 */ /* 0x000fe400078e9621 */
[----:B------:R-:W-:Y:S02]  /*370d0*/  SHF.L.W.U32.HI R33, R6, 0x4, R31 ;  /* 0x0000000406217819 */ /* 0x000fe40000010e1f */
[----:B------:R-:W-:-:S04]  /*370e0*/  SHF.L.W.U32.HI R117, R31, 0x19, R6 ;  /* 0x000000191f757819 */ /* 0x000fc80000010e06 */
[----:B------:R-:W-:Y:S02]  /*370f0*/  LOP3.LUT R33, R117, R33, R122, 0x96, !PT ;  /* 0x0000002175217212 */ /* 0x000fe400078e967a */
[----:B-1----:R-:W-:-:S04]  /*37100*/  IADD3 R117, P0, P1, R17, UR4, R116 ;  /* 0x0000000411757c10 */ /* 0x002fc8000f91e074 */
[----:B------:R-:W-:Y:S02]  /*37110*/  IADD3.X R116, PT, PT, R102, UR5, R119, P0, P1 ;  /* 0x0000000566747c10 */ /* 0x000fe400087e2477 */
[----:B------:R-:W-:-:S05]  /*37120*/  IADD3 R112, P0, PT, R117, R112, RZ ;  /* 0x0000007075707210 */ /* 0x000fca0007f1e0ff */
[----:B------:R-:W-:Y:S01]  /*37130*/  IMAD.X R29, R116, 0x1, R29, P0 ;  /* 0x00000001741d7824 */ /* 0x000fe200000e061d */
[----:B------:R-:W-:-:S04]  /*37140*/  IADD3 R113, P0, P1, R79, R113, R30 ;  /* 0x000000714f717210 */ /* 0x000fc8000791e01e */
[C-C-:B------:R-:W-:Y:S02]  /*37150*/  SHF.L.W.U32.HI R30, R112.reuse, 0x12, R29.reuse ;  /* 0x00000012701e7819 */ /* 0x140fe40000010e1d */
[----:B------:R-:W-:Y:S02]  /*37160*/  SHF.L.W.U32.HI R119, R112, 0xe, R29 ;  /* 0x0000000e70777819 */ /* 0x000fe40000010e1d */
[--C-:B------:R-:W-:Y:S02]  /*37170*/  SHF.L.W.U32.HI R121, R29, 0x17, R112.reuse ;  /* 0x000000171d797819 */ /* 0x100fe40000010e70 */
[----:B------:R-:W-:Y:S02]  /*37180*/  IADD3.X R54, PT, PT, R78, R54, R9, P0, P1 ;  /* 0x000000364e367210 */ /* 0x000fe400007e2409 */
[----:B------:R-:W-:Y:S02]  /*37190*/  LOP3.LUT R121, R121, R30, R119, 0x96, !PT ;  /* 0x0000001e79797212 */ /* 0x000fe400078e9677 */
[----:B------:R-:W-:-:S02]  /*371a0*/  SHF.L.W.U32.HI R9, R29, 0x12, R112 ;  /* 0x000000121d097819 */ /* 0x000fc40000010e70 */
[----:B------:R-:W-:Y:S02]  /*371b0*/  SHF.L.W.U32.HI R30, R29, 0xe, R112 ;  /* 0x0000000e1d1e7819 */ /* 0x000fe40000010e70 */
[----:B------:R-:W-:-:S04]  /*371c0*/  SHF.L.W.U32.HI R119, R112, 0x17, R29 ;  /* 0x0000001770777819 */ /* 0x000fc80000010e1d */
[----:B------:R-:W-:Y:S02]  /*371d0*/  LOP3.LUT R119, R119, R9, R30, 0x96, !PT ;  /* 0x0000000977777212 */ /* 0x000fe400078e961e */
[----:B------:R-:W-:Y:S02]  /*371e0*/  LOP3.LUT R30, R76, R112, R53, 0xb8, !PT ;  /* 0x000000704c1e7212 */ /* 0x000fe400078eb835 */
[----:B------:R-:W-:Y:S02]  /*371f0*/  LOP3.LUT R9, R111, R29, R74, 0xb8, !PT ;  /* 0x0000001d6f097212 */ /* 0x000fe400078eb84a */
[----:B------:R-:W-:-:S04]  /*37200*/  IADD3 R35, P0, P1, R121, R30, R35 ;  /* 0x0000001e79237210 */ /* 0x000fc8000791e023 */
[----:B------:R-:W-:Y:S02]  /*37210*/  IADD3.X R30, PT, PT, R119, R9, R14, P0, P1 ;  /* 0x00000009771e7210 */ /* 0x000fe400007e240e */
[----:B------:R-:W-:Y:S02]  /*37220*/  IADD3 R14, P2, P3, R52, UR6, R35 ;  /* 0x00000006340e7c10 */ /* 0x000fe4000fb5e023 */
[----:B------:R-:W-:Y:S02]  /*37230*/  IADD3 R85, P1, P0, R17, R34, R85 ;  /* 0x0000002211557210 */ /* 0x000fe4000783e055 */
[----:B------:R-:W-:Y:S01]  /*37240*/  IADD3.X R9, PT, PT, R81, UR7, R30, P2, P3 ;  /* 0x0000000751097c10 */ /* 0x000fe200097e641e */
[----:B------:R-:W1:Y:S01]  /*37250*/  LDCU.128 UR4, c[0x3][0x59f0] ;  /* 0x00cb3e00ff0477ac */ /* 0x000e620008000c00 */
[----:B------:R-:W-:Y:S02]  /*37260*/  IADD3 R35, P2, PT, R14, R19, RZ ;  /* 0x000000130e237210 */ /* 0x000fe40007f5e0ff */
[----:B------:R-:W-:-:S02]  /*37270*/  IADD3.X R77, PT, PT, R102, R77, R110, P1, P0 ;  /* 0x0000004d664d7210 */ /* 0x000fc40000fe046e */
[----:B------:R-:W-:Y:S01]  /*37280*/  LOP3.LUT R19, R108, R19, R31, 0xe8, !PT ;  /* 0x000000136c137212 */ /* 0x000fe200078ee81f */
[----:B------:R-:W-:Y:S01]  /*37290*/  IMAD.X R30, R9, 0x1, R10, P2 ;  /* 0x00000001091e7824 */ /* 0x000fe200010e060a */
[----:B------:R-:W-:Y:S02]  /*372a0*/  IADD3 R5, P2, P3, R52, R5, R12 ;  /* 0x0000000534057210 */ /* 0x000fe40007b5e00c */
[----:B------:R-:W-:Y:S02]  /*372b0*/  LOP3.LUT R10, R55, R10, R6, 0xe8, !PT ;  /* 0x0000000a370a7212 */ /* 0x000fe400078ee806 */
[C-C-:B------:R-:W-:Y:S02]  /*372c0*/  SHF.L.W.U32.HI R34, R35.reuse, 0x12, R30.reuse ;  /* 0x0000001223227819 */ /* 0x140fe40000010e1e */
[----:B------:R-:W-:Y:S02]  /*372d0*/  SHF.L.W.U32.HI R119, R35, 0xe, R30 ;  /* 0x0000000e23777819 */ /* 0x000fe40000010e1e */
[----:B------:R-:W-:-:S02]  /*372e0*/  SHF.L.W.U32.HI R121, R30, 0x17, R35 ;  /* 0x000000171e797819 */ /* 0x000fc40000010e23 */
[C---:B------:R-:W-:Y:S02]  /*372f0*/  SHF.L.W.U32.HI R12, R30.reuse, 0x12, R35 ;  /* 0x000000121e0c7819 */ /* 0x040fe40000010e23 */
[----:B------:R-:W-:Y:S02]  /*37300*/  LOP3.LUT R121, R121, R34, R119, 0x96, !PT ;  /* 0x0000002279797212 */ /* 0x000fe400078e9677 */
[----:B------:R-:W-:Y:S02]  /*37310*/  SHF.L.W.U32.HI R119, R30, 0xe, R35 ;  /* 0x0000000e1e777819 */ /* 0x000fe40000010e23 */
[----:B------:R-:W-:Y:S02]  /*37320*/  SHF.L.W.U32.HI R34, R35, 0x17, R30 ;  /* 0x0000001723227819 */ /* 0x000fe40000010e1e */
[----:B------:R-:W-:Y:S02]  /*37330*/  IADD3.X R28, PT, PT, R81, R28, R101, P2, P3 ;  /* 0x0000001c511c7210 */ /* 0x000fe400017e6465 */
[----:B------:R-:W-:-:S02]  /*37340*/  LOP3.LUT R34, R34, R12, R119, 0x96, !PT ;  /* 0x0000000c22227212 */ /* 0x000fc400078e9677 */
[----:B------:R-:W-:Y:S02]  /*37350*/  LOP3.LUT R119, R53, R35, R112, 0xb8, !PT ;  /* 0x0000002335777212 */ /* 0x000fe400078eb870 */
[----:B------:R-:W-:Y:S02]  /*37360*/  LOP3.LUT R12, R74, R30, R29, 0xb8, !PT ;  /* 0x0000001e4a0c7212 */ /* 0x000fe400078eb81d */
[----:B------:R-:W-:Y:S02]  /*37370*/  IADD3 R76, P4, P5, R121, R119, R76 ;  /* 0x00000077794c7210 */ /* 0x000fe40007d9e04c */
[C---:B------:R-:W-:Y:S02]  /*37380*/  IADD3 R73, P2, P3, R7.reuse, R73, R80 ;  /* 0x0000004907497210 */ /* 0x040fe40007b5e050 */
[----:B------:R-:W-:Y:S02]  /*37390*/  IADD3.X R119, PT, PT, R34, R12, R111, P4, P5 ;  /* 0x0000000c22777210 */ /* 0x000fe400027ea46f */
[----:B-1----:R-:W-:-:S02]  /*373a0*/  IADD3 R111, P4, P5, R7, UR4, R76 ;  /* 0x00000004076f7c10 */ /* 0x002fc4000fd9e04c */
[C---:B------:R-:W-:Y:S02]  /*373b0*/  IADD3.X R32, PT, PT, R100.reuse, R32, R115, P2, P3 ;  /* 0x0000002064207210 */ /* 0x040fe400017e6473 */
[----:B------:R-:W-:Y:S02]  /*373c0*/  IADD3.X R12, PT, PT, R100, UR5, R119, P4, P5 ;  /* 0x00000005640c7c10 */ /* 0x000fe4000a7ea477 */
[----:B------:R-:W-:Y:S02]  /*373d0*/  IADD3 R34, P0, PT, R111, R108, RZ ;  /* 0x0000006c6f227210 */ /* 0x000fe40007f1e0ff */
[----:B------:R-:W-:Y:S02]  /*373e0*/  IADD3 R118, P4, P5, R24, R118, R89 ;  /* 0x0000007618767210 */ /* 0x000fe40007d9e059 */
[----:B------:R-:W-:Y:S01]  /*373f0*/  IADD3 R13, P2, P3, R72, R13, R8 ;  /* 0x0000000d480d7210 */ /* 0x000fe20007b5e008 */
[----:B------:R-:W-:Y:S01]  /*37400*/  IMAD.X R119, R12, 0x1, R55, P0 ;  /* 0x000000010c777824 */ /* 0x000fe200000e0637 */
[----:B------:R-:W-:-:S02]  /*37410*/  IADD3.X R15, PT, PT, R99, R15, R104, P4, P5 ;  /* 0x0000000f630f7210 */ /* 0x000fc400027ea468 */
[----:B------:R-:W-:Y:S02]  /*37420*/  IADD3 R114, P4, P5, R84, R114, R25 ;  /* 0x0000007254727210 */ /* 0x000fe40007d9e019 */
[C-C-:B------:R-:W-:Y:S02]  /*37430*/  SHF.L.W.U32.HI R76, R34.reuse, 0x12, R119.reuse ;  /* 0x00000012224c7819 */ /* 0x140fe40000010e77 */
[----:B------:R-:W-:Y:S02]  /*37440*/  SHF.L.W.U32.HI R121, R34, 0xe, R119 ;  /* 0x0000000e22797819 */ /* 0x000fe40000010e77 */
[C-C-:B------:R-:W-:Y:S02]  /*37450*/  SHF.L.W.U32.HI R110, R119.reuse, 0x17, R34.reuse ;  /* 0x00000017776e7819 */ /* 0x140fe40000010e22 */
[----:B------:R-:W-:Y:S02]  /*37460*/  SHF.L.W.U32.HI R101, R119, 0xe, R34 ;  /* 0x0000000e77657819 */ /* 0x000fe40000010e22 */
[----:B------:R-:W-:-:S02]  /*37470*/  LOP3.LUT R121, R110, R76, R121, 0x96, !PT ;  /* 0x0000004c6e797212 */ /* 0x000fc400078e9679 */
[----:B------:R-:W-:Y:S02]  /*37480*/  SHF.L.W.U32.HI R76, R119, 0x12, R34 ;  /* 0x00000012774c7819 */ /* 0x000fe40000010e22 */
[----:B------:R-:W-:Y:S02]  /*37490*/  SHF.L.W.U32.HI R110, R34, 0x17, R119 ;  /* 0x00000017226e7819 */ /* 0x000fe40000010e77 */
[----:B------:R-:W-:Y:S02]  /*374a0*/  IADD3.X R18, PT, PT, R103, R18, R109, P2, P3 ;  /* 0x0000001267127210 */ /* 0x000fe400017e646d */
[----:B------:R-:W-:Y:S02]  /*374b0*/  LOP3.LUT R110, R110, R76, R101, 0x96, !PT ;  /* 0x0000004c6e6e7212 */ /* 0x000fe400078e9665 */
[----:B------:R-:W-:Y:S02]  /*374c0*/  LOP3.LUT R76, R112, R34, R35, 0xb8, !PT ;  /* 0x00000022704c7212 */ /* 0x000fe400078eb823 */
[----:B------:R-:W-:-:S02]  /*374d0*/  IADD3.X R95, PT, PT, R105, R95, R106, P4, P5 ;  /* 0x0000005f695f7210 */ /* 0x000fc400027ea46a */
[----:B------:R-:W-:Y:S02]  /*374e0*/  IADD3 R101, P0, P1, R121, R76, R53 ;  /* 0x0000004c79657210 */ /* 0x000fe4000791e035 */
[----:B------:R-:W-:Y:S02]  /*374f0*/  LOP3.LUT R53, R29, R119, R30, 0xb8, !PT ;  /* 0x000000771d357212 */ /* 0x000fe400078eb81e */
[----:B------:R-:W-:Y:S02]  /*37500*/  IADD3 R120, P4, P3, R117, R120, R19 ;  /* 0x0000007875787210 */ /* 0x000fe40007b9e013 */
[----:B------:R-:W-:Y:S02]  /*37510*/  IADD3.X R76, PT, PT, R110, R53, R74, P0, P1 ;  /* 0x000000356e4c7210 */ /* 0x000fe400007e244a */
[C-C-:B------:R-:W-:Y:S02]  /*37520*/  SHF.L.W.U32.HI R53, R72.reuse, 0x1f, R103.reuse ;  /* 0x0000001f48357819 */ /* 0x140fe40000010e67 */
[----:B------:R-:W-:-:S02]  /*37530*/  SHF.L.W.U32.HI R74, R72, 0x18, R103 ;  /* 0x00000018484a7819 */ /* 0x000fc40000010e67 */
[----:B------:R-:W-:Y:S02]  /*37540*/  SHF.R.U64 R110, R72, 0x7, R103 ;  /* 0x00000007486e7819 */ /* 0x000fe40000001267 */
[----:B------:R-:W-:Y:S02]  /*37550*/  IADD3.X R33, PT, PT, R116, R33, R10, P4, P3 ;  /* 0x0000002174217210 */ /* 0x000fe400027e640a */
[----:B------:R-:W-:Y:S02]  /*37560*/  LOP3.LUT R53, R110, R53, R74, 0x96, !PT ;  /* 0x000000356e357212 */ /* 0x000fe400078e964a */
[----:B------:R-:W-:Y:S02]  /*37570*/  IADD3 R74, P0, P1, R24, UR6, R101 ;  /* 0x00000006184a7c10 */ /* 0x000fe4000f91e065 */
[----:B------:R-:W-:Y:S02]  /*37580*/  IADD3 R16, P2, PT, R113, R16, RZ ;  /* 0x0000001071107210 */ /* 0x000fe40007f5e0ff */
[----:B------:R-:W-:Y:S01]  /*37590*/  IADD3.X R89, PT, PT, R99, UR7, R76, P0, P1 ;  /* 0x0000000763597c10 */ /* 0x000fe200087e244c */
[----:B------:R-:W1:Y:S01]  /*375a0*/  LDCU.128 UR4, c[0x3][0x5a00] ;  /* 0x00cb4000ff0477ac */ /* 0x000e620008000c00 */
[----:B------:R-:W-:Y:S01]  /*375b0*/  IADD3 R101, P0, PT, R74, R31, RZ ;  /* 0x0000001f4a657210 */ /* 0x000fe20007f1e0ff */
[----:B------:R-:W-:-:S04]  /*375c0*/  IMAD.X R91, R54, 0x1, R91, P2 ;  /* 0x00000001365b7824 */ /* 0x000fc800010e065b */
[----:B------:R-:W-:-:S05]  /*375d0*/  IMAD.X R76, R89, 0x1, R6, P0 ;  /* 0x00000001594c7824 */ /* 0x000fca00000e0606 */
[C-C-:B------:R-:W-:Y:S02]  /*375e0*/  SHF.L.W.U32.HI R80, R101.reuse, 0x12, R76.reuse ;  /* 0x0000001265507819 */ /* 0x140fe40000010e4c */
[----:B------:R-:W-:Y:S02]  /*375f0*/  SHF.L.W.U32.HI R121, R101, 0xe, R76 ;  /* 0x0000000e65797819 */ /* 0x000fe40000010e4c */
[C-C-:B------:R-:W-:Y:S02]  /*37600*/  SHF.L.W.U32.HI R110, R76.reuse, 0x17, R101.reuse ;  /* 0x000000174c6e7819 */ /* 0x140fe40000010e65 */
[----:B------:R-:W-:Y:S02]  /*37610*/  SHF.L.W.U32.HI R8, R76, 0x12, R101 ;  /* 0x000000124c087819 */ /* 0x000fe40000010e65 */
[----:B------:R-:W-:Y:S02]  /*37620*/  LOP3.LUT R80, R110, R80, R121, 0x96, !PT ;  /* 0x000000506e507212 */ /* 0x000fe400078e9679 */
[----:B------:R-:W-:-:S02]  /*37630*/  LOP3.LUT R121, R35, R101, R34, 0xb8, !PT ;  /* 0x0000006523797212 */ /* 0x000fc400078eb822 */
[----:B------:R-:W-:Y:S02]  /*37640*/  SHF.L.W.U32.HI R25, R76, 0xe, R101 ;  /* 0x0000000e4c197819 */ /* 0x000fe40000010e65 */
[----:B------:R-:W-:Y:S02]  /*37650*/  IADD3 R121, P1, P0, R80, R121, R112 ;  /* 0x0000007950797210 */ /* 0x000fe4000783e070 */
[----:B------:R-:W-:-:S04]  /*37660*/  SHF.L.W.U32.HI R80, R101, 0x17, R76 ;  /* 0x0000001765507819 */ /* 0x000fc80000010e4c */
[----:B------:R-:W-:Y:S02]  /*37670*/  LOP3.LUT R25, R80, R8, R25, 0x96, !PT ;  /* 0x0000000850197212 */ /* 0x000fe400078e9619 */
[----:B------:R-:W-:-:S04]  /*37680*/  LOP3.LUT R8, R30, R76, R119, 0xb8, !PT ;  /* 0x0000004c1e087212 */ /* 0x000fc800078eb877 */
[----:B------:R-:W-:Y:S02]  /*37690*/  IADD3.X R8, PT, PT, R25, R8, R29, P1, P0 ;  /* 0x0000000819087210 */ /* 0x000fe40000fe041d */
[----:B-1----:R-:W-:Y:S02]  /*376a0*/  IADD3 R121, P1, P5, R72, UR4, R121 ;  /* 0x0000000448797c10 */ /* 0x002fe4000fd3e079 */
[----:B------:R-:W-:Y:S02]  /*376b0*/  IADD3 R85, P0, PT, R85, R98, RZ ;  /* 0x0000006255557210 */ /* 0x000fe40007f1e0ff */
[----:B------:R-:W-:Y:S02]  /*376c0*/  IADD3.X R10, PT, PT, R103, UR5, R8, P1, P5 ;  /* 0x00000005670a7c10 */ /* 0x000fe40008fea408 */
[----:B------:R-:W-:Y:S01]  /*376d0*/  IADD3 R8, P4, PT, R121, R120, RZ ;  /* 0x0000007879087210 */ /* 0x000fe20007f9e0ff */
[----:B------:R-:W-:Y:S01]  /*376e0*/  IMAD.X R88, R77, 0x1, R88, P0 ;  /* 0x000000014d587824 */ /* 0x000fe200000e0658 */
[----:B------:R-:W-:-:S02]  /*376f0*/  IADD3 R97, P2, P3, R85, R97, R4 ;  /* 0x0000006155617210 */ /* 0x000fc40007b5e004 */
[C-C-:B------:R-:W-:Y:S01]  /*37700*/  SHF.L.W.U32.HI R4, R103.reuse, 0x1f, R72.reuse ;  /* 0x0000001f67047819 */ /* 0x140fe20000010e48 */
[----:B------:R-:W-:Y:S01]  /*37710*/  IMAD.X R19, R10, 0x1, R33, P4 ;  /* 0x000000010a137824 */ /* 0x000fe200020e0621 */
[----:B------:R-:W-:Y:S02]  /*37720*/  SHF.L.W.U32.HI R25, R103, 0x18, R72 ;  /* 0x0000001867197819 */ /* 0x000fe40000010e48 */
[----:B------:R-:W-:Y:S02]  /*37730*/  IADD3 R107, P0, P1, R16, R107, R90 ;  /* 0x0000006b106b7210 */ /* 0x000fe4000791e05a */
[C-C-:B------:R-:W-:Y:S02]  /*37740*/  SHF.L.W.U32.HI R29, R8.reuse, 0x12, R19.reuse ;  /* 0x00000012081d7819 */ /* 0x140fe40000010e13 */
[----:B------:R-:W-:Y:S02]  /*37750*/  SHF.L.W.U32.HI R54, R8, 0xe, R19 ;  /* 0x0000000e08367819 */ /* 0x000fe40000010e13 */
[----:B------:R-:W-:-:S02]  /*37760*/  SHF.L.W.U32.HI R72, R19, 0x17, R8 ;  /* 0x0000001713487819 */ /* 0x000fc40000010e08 */
[----:B------:R-:W-:Y:S02]  /*37770*/  SHF.R.U32.HI R103, RZ, 0x7, R103 ;  /* 0x00000007ff677819 */ /* 0x000fe40000011667 */
[----:B------:R-:W-:Y:S02]  /*37780*/  IADD3.X R26, PT, PT, R91, R26, R75, P0, P1 ;  /* 0x0000001a5b1a7210 */ /* 0x000fe400007e244b */
[----:B------:R-:W-:Y:S02]  /*37790*/  LOP3.LUT R98, R72, R29, R54, 0x96, !PT ;  /* 0x0000001d48627212 */ /* 0x000fe400078e9636 */
[----:B------:R-:W-:Y:S02]  /*377a0*/  SHF.L.W.U32.HI R29, R120, 0x4, R33 ;  /* 0x00000004781d7819 */ /* 0x000fe40000010e21 */
[C-C-:B------:R-:W-:Y:S02]  /*377b0*/  SHF.L.W.U32.HI R72, R33.reuse, 0x1e, R120.reuse ;  /* 0x0000001e21487819 */ /* 0x140fe40000010e78 */
[----:B------:R-:W-:-:S02]  /*377c0*/  SHF.L.W.U32.HI R75, R33, 0x19, R120 ;  /* 0x00000019214b7819 */ /* 0x000fc40000010e78 */
[----:B------:R-:W-:Y:S02]  /*377d0*/  LOP3.LUT R4, R103, R4, R25, 0x96, !PT ;  /* 0x0000000467047212 */ /* 0x000fe400078e9619 */
[----:B------:R-:W-:Y:S02]  /*377e0*/  IADD3.X R94, PT, PT, R88, R94, R83, P2, P3 ;  /* 0x0000005e585e7210 */ /* 0x000fe400017e6453 */
        /* <DEDUP_REMOVED lines=8> */
[----:B------:R-:W-:Y:S02]  /*37870*/  IADD3 R75, P2, P3, R98, R90, R35 ;  /* 0x0000005a624b7210 */ /* 0x000fe40007b5e023 */
[----:B------:R-:W-:-:S02]  /*37880*/  LOP3.LUT R54, R103, R54, R25, 0x96, !PT ;  /* 0x0000003667367212 */ /* 0x000fc400078e9619 */
[----:B------:R-:W-:Y:S02]  /*37890*/  LOP3.LUT R83, R83, R77, R80, 0x96, !PT ;  /* 0x0000004d53537212 */ /* 0x000fe400078e9650 */
        /* <DEDUP_REMOVED lines=19> */
[----:B------:R-:W-:Y:S02]  /*379d0*/  IADD3 R84, P2, P3, R84, UR6, R75 ;  /* 0x0000000654547c10 */ /* 0x000fe4000fb5e04b */
[----:B------:R-:W-:Y:S02]  /*379e0*/  IADD3.X R30, PT, PT, R9, R90, R30, P0, P1 ;  /* 0x0000005a091e7210 */ /* 0x000fe400007e241e */
[----:B------:R-:W-:Y:S02]  /*379f0*/  LOP3.LUT R72, R77, R72, R25, 0x96, !PT ;  /* 0x000000484d487212 */ /* 0x000fe400078e9619 */
[----:B------:R-:W-:-:S02]  /*37a00*/  LOP3.LUT R55, R83, R14, R55, 0x96, !PT ;  /* 0x0000000e53377212 */ /* 0x000fc400078e9637 */
[----:B------:R-:W-:Y:S01]  /*37a10*/  IADD3.X R105, PT, PT, R105, UR7, R80, P2, P3 ;  /* 0x0000000769697c10 */ /* 0x000fe200097e6450 */
[----:B------:R-:W1:Y:S01]  /*37a20*/  LDCU.128 UR4, c[0x3][0x5a10] ;  /* 0x00cb4200ff0477ac */ /* 0x000e620008000c00 */
[----:B------:R-:W-:Y:S02]  /*37a30*/  SHF.L.W.U32.HI R14, R29, 0x4, R30 ;  /* 0x000000041d0e7819 */ /* 0x000fe40000010e1e */
[C-C-:B------:R-:W-:Y:S02]  /*37a40*/  SHF.L.W.U32.HI R77, R30.reuse, 0x1e, R29.reuse ;  /* 0x0000001e1e4d7819 */ /* 0x140fe40000010e1d */
[----:B------:R-:W-:Y:S02]  /*37a50*/  SHF.L.W.U32.HI R90, R30, 0x19, R29 ;  /* 0x000000191e5a7819 */ /* 0x000fe40000010e1d */
[----:B------:R-:W-:Y:S02]  /*37a60*/  IADD3 R9, P0, PT, R84, R29, RZ ;  /* 0x0000001d54097210 */ /* 0x000fe40007f1e0ff */
[----:B------:R-:W-:-:S02]  /*37a70*/  LOP3.LUT R98, R90, R14, R77, 0x96, !PT ;  /* 0x0000000e5a627212 */ /* 0x000fc400078e964d */
[--C-:B------:R-:W-:Y:S01]  /*37a80*/  SHF.L.W.U32.HI R75, R30, 0x4, R29.reuse ;  /* 0x000000041e4b7819 */ /* 0x100fe20000010e1d */
[--C-:B------:R-:W-:Y:S01]  /*37a90*/  IMAD.X R14, R105, 0x1, R30.reuse, P0 ;  /* 0x00000001690e7824 */ /* 0x100fe200000e061e */
[C-C-:B------:R-:W-:Y:S02]  /*37aa0*/  SHF.L.W.U32.HI R80, R29.reuse, 0x1e, R30.reuse ;  /* 0x0000001e1d507819 */ /* 0x140fe40000010e1e */
[----:B------:R-:W-:Y:S02]  /*37ab0*/  SHF.L.W.U32.HI R83, R29, 0x19, R30 ;  /* 0x000000191d537819 */ /* 0x000fe40000010e1e */
[----:B------:R-:W-:Y:S02]  /*37ac0*/  LOP3.LUT R90, R120, R31, R29, 0xe8, !PT ;  /* 0x0000001f785a7212 */ /* 0x000fe400078ee81d */
[----:B------:R-:W-:Y:S02]  /*37ad0*/  LOP3.LUT R83, R83, R75, R80, 0x96, !PT ;  /* 0x0000004b53537212 */ /* 0x000fe400078e9650 */
[----:B------:R-:W-:-:S02]  /*37ae0*/  SHF.L.W.U32.HI R31, R9, 0x12, R14 ;  /* 0x00000012091f7819 */ /* 0x000fc40000010e0e */
[--C-:B------:R-:W-:Y:S02]  /*37af0*/  SHF.L.W.U32.HI R80, R9, 0xe, R14.reuse ;  /* 0x0000000e09507819 */ /* 0x100fe40000010e0e */
[C-C-:B------:R-:W-:Y:S02]  /*37b00*/  SHF.L.W.U32.HI R77, R14.reuse, 0x17, R9.reuse ;  /* 0x000000170e4d7819 */ /* 0x140fe40000010e09 */
[----:B------:R-:W-:Y:S02]  /*37b10*/  IADD3 R25, P1, PT, R5, R54, RZ ;  /* 0x0000003605197210 */ /* 0x000fe40007f3e0ff */
[C-C-:B------:R-:W-:Y:S02]  /*37b20*/  SHF.L.W.U32.HI R5, R14.reuse, 0x12, R9.reuse ;  /* 0x000000120e057819 */ /* 0x140fe40000010e09 */
[----:B------:R-:W-:Y:S01]  /*37b30*/  SHF.L.W.U32.HI R54, R14, 0xe, R9 ;  /* 0x0000000e0e367819 */ /* 0x000fe20000010e09 */
[----:B------:R-:W-:Y:S01]  /*37b40*/  IMAD.X R28, R28, 0x1, R35, P1 ;  /* 0x000000011c1c7824 */ /* 0x000fe200008e0623 */
[----:B------:R-:W-:-:S02]  /*37b50*/  SHF.L.W.U32.HI R75, R9, 0x17, R14 ;  /* 0x00000017094b7819 */ /* 0x000fc40000010e0e */
[----:B------:R-:W-:Y:S02]  /*37b60*/  LOP3.LUT R77, R77, R31, R80, 0x96, !PT ;  /* 0x0000001f4d4d7212 */ /* 0x000fe400078e9650 */
[----:B------:R-:W-:Y:S02]  /*37b70*/  LOP3.LUT R31, R101, R9, R8, 0xb8, !PT ;  /* 0x00000009651f7212 */ /* 0x000fe400078eb808 */
[----:B------:R-:W-:Y:S02]  /*37b80*/  LOP3.LUT R54, R75, R5, R54, 0x96, !PT ;  /* 0x000000054b367212 */ /* 0x000fe400078e9636 */
[----:B------:R-:W-:Y:S02]  /*37b90*/  IADD3 R111, P2, P3, R111, R98, R90 ;  /* 0x000000626f6f7210 */ /* 0x000fe40007b5e05a */
[----:B------:R-:W-:Y:S02]  /*37ba0*/  LOP3.LUT R75, R33, R6, R30, 0xe8, !PT ;  /* 0x00000006214b7212 */ /* 0x000fe400078ee81e */
[----:B------:R-:W-:-:S02]  /*37bb0*/  IADD3 R5, P4, P5, R77, R31, R34 ;  /* 0x0000001f4d057210 */ /* 0x000fc40007d9e022 */
[----:B------:R-:W-:Y:S02]  /*37bc0*/  LOP3.LUT R6, R76, R14, R19, 0xb8, !PT ;  /* 0x0000000e4c067212 */ /* 0x000fe400078eb813 */
[----:B------:R-:W-:Y:S02]  /*37bd0*/  IADD3.X R34, PT, PT, R12, R83, R75, P2, P3 ;  /* 0x000000530c227210 */ /* 0x000fe400017e644b */
[----:B------:R-:W-:Y:S02]  /*37be0*/  IADD3.X R6, PT, PT, R54, R6, R119, P4, P5 ;  /* 0x0000000636067210 */ /* 0x000fe400027ea477 */
[----:B-1----:R-:W-:Y:S02]  /*37bf0*/  IADD3 R16, P1, P2, R16, UR4, R5 ;  /* 0x0000000410107c10 */ /* 0x002fe4000fa3e005 */
[----:B------:R-:W-:Y:S02]  /*37c00*/  SHF.L.W.U32.HI R5, R111, 0x4, R34 ;  /* 0x000000046f057819 */ /* 0x000fe40000010e22 */
[----:B------:R-:W-:-:S02]  /*37c10*/  IADD3.X R91, PT, PT, R91, UR5, R6, P1, P2 ;  /* 0x000000055b5b7c10 */ /* 0x000fc40008fe4406 */
[C-C-:B------:R-:W-:Y:S02]  /*37c20*/  SHF.L.W.U32.HI R12, R34.reuse, 0x1e, R111.reuse ;  /* 0x0000001e220c7819 */ /* 0x140fe40000010e6f */
[--C-:B------:R-:W-:Y:S02]  /*37c30*/  SHF.L.W.U32.HI R31, R34, 0x19, R111.reuse ;  /* 0x00000019221f7819 */ /* 0x100fe40000010e6f */
[----:B------:R-:W-:Y:S02]  /*37c40*/  IADD3 R6, P1, PT, R16, R111, RZ ;  /* 0x0000006f10067210 */ /* 0x000fe40007f3e0ff */
[----:B------:R-:W-:Y:S02]  /*37c50*/  IADD3 R73, P0, PT, R73, R72, RZ ;  /* 0x0000004849497210 */ /* 0x000fe40007f1e0ff */
[----:B------:R-:W-:Y:S01]  /*37c60*/  LOP3.LUT R77, R31, R5, R12, 0x96, !PT ;  /* 0x000000051f4d7212 */ /* 0x000fe200078e960c */
[----:B------:R-:W-:Y:S01]  /*37c70*/  IMAD.X R5, R91, 0x1, R34, P1 ;  /* 0x000000015b057824 */ /* 0x000fe200008e0622 */
[----:B------:R-:W-:Y:S01]  /*37c80*/  LOP3.LUT R75, R29, R120, R111, 0xe8, !PT ;  /* 0x000000781d4b7212 */ /* 0x000fe200078ee86f */
[----:B------:R-:W-:Y:S01]  /*37c90*/  IMAD.X R32, R32, 0x1, R55, P0 ;  /* 0x0000000120207824 */ /* 0x000fe200000e0637 */
        /* <DEDUP_REMOVED lines=9> */
[C-C-:B------:R-:W-:Y:S02]  /*37d30*/  SHF.L.W.U32.HI R12, R5.reuse, 0x12, R6.reuse ;  /* 0x00000012050c7819 */ /* 0x140fe40000010e06 */
[----:B------:R-:W-:Y:S02]  /*37d40*/  SHF.L.W.U32.HI R31, R5, 0xe, R6 ;  /* 0x0000000e051f7819 */ /* 0x000fe40000010e06 */
[----:B------:R-:W-:Y:S02]  /*37d50*/  SHF.L.W.U32.HI R33, R6, 0x17, R5 ;  /* 0x0000001706217819 */ /* 0x000fe40000010e05 */
[----:B------:R-:W-:-:S02]  /*37d60*/  LOP3.LUT R54, R72, R54, R55, 0x96, !PT ;  /* 0x0000003648367212 */ /* 0x000fc400078e9637 */
[----:B------:R-:W-:Y:S02]  /*37d70*/  IADD3.X R89, PT, PT, R89, R35, R80, P2, P3 ;  /* 0x0000002359597210 */ /* 0x000fe400017e6450 */
[----:B------:R-:W-:Y:S02]  /*37d80*/  LOP3.LUT R72, R8, R6, R9, 0xb8, !PT ;  /* 0x0000000608487212 */ /* 0x000fe400078eb809 */
[----:B------:R-:W-:Y:S02]  /*37d90*/  IADD3 R96, P2, P3, R73, R96, R17 ;  /* 0x0000006049607210 */ /* 0x000fe40007b5e011 */
[----:B------:R-:W-:Y:S02]  /*37da0*/  LOP3.LUT R33, R33, R12, R31, 0x96, !PT ;  /* 0x0000000c21217212 */ /* 0x000fe400078e961f */
[----:B------:R-:W-:Y:S02]  /*37db0*/  SHF.L.W.U32.HI R12, R74, 0x4, R89 ;  /* 0x000000044a0c7819 */ /* 0x000fe40000010e59 */
[----:B------:R-:W-:-:S02]  /*37dc0*/  SHF.L.W.U32.HI R17, R89, 0x1e, R74 ;  /* 0x0000001e59117819 */ /* 0x000fc40000010e4a */
[----:B------:R-:W-:Y:S02]  /*37dd0*/  SHF.L.W.U32.HI R31, R89, 0x19, R74 ;  /* 0x00000019591f7819 */ /* 0x000fe40000010e4a */
[----:B------:R-:W-:Y:S02]  /*37de0*/  IADD3 R72, P4, P5, R54, R72, R101 ;  /* 0x0000004836487210 */ /* 0x000fe40007d9e065 */
[----:B------:R-:W-:Y:S02]  /*37df0*/  LOP3.LUT R35, R19, R5, R14, 0xb8, !PT ;  /* 0x0000000513237212 */ /* 0x000fe400078eb80e */
[----:B------:R-:W-:Y:S02]  /*37e00*/  IADD3.X R87, PT, PT, R32, R87, R102, P2, P3 ;  /* 0x0000005720577210 */ /* 0x000fe400017e6466 */
[----:B------:R-:W-:Y:S02]  /*37e10*/  LOP3.LUT R55, R31, R12, R17, 0x96, !PT ;  /* 0x0000000c1f377212 */ /* 0x000fe400078e9611 */
[----:B------:R-:W-:-:S02]  /*37e20*/  IADD3.X R35, PT, PT, R33, R35, R76, P4, P5 ;  /* 0x0000002321237210 */ /* 0x000fc400027ea44c */
[C-C-:B------:R-:W-:Y:S02]  /*37e30*/  SHF.L.W.U32.HI R12, R25.reuse, 0xd, R28.reuse ;  /* 0x0000000d190c7819 */ /* 0x140fe40000010e1c */
[----:B------:R-:W-:Y:S02]  /*37e40*/  SHF.L.W.U32.HI R17, R28, 0x3, R25 ;  /* 0x000000031c117819 */ /* 0x000fe40000010e19 */
[----:B------:R-:W-:Y:S02]  /*37e50*/  SHF.R.U64 R75, R25, 0x6, R28 ;  /* 0x00000006194b7819 */ /* 0x000fe4000000121c */
[----:B------:R-:W-:Y:S02]  /*37e60*/  IADD3 R85, P2, P3, R85, UR6, R72 ;  /* 0x0000000655557c10 */ /* 0x000fe4000fb5e048 */
[----:B------:R-:W-:Y:S02]  /*37e70*/  LOP3.LUT R76, R111, R29, R74, 0xe8, !PT ;  /* 0x0000001d6f4c7212 */ /* 0x000fe400078ee84a */
[----:B------:R-:W-:-:S02]  /*37e80*/  LOP3.LUT R29, R75, R12, R17, 0x96, !PT ;  /* 0x0000000c4b1d7212 */ /* 0x000fc400078e9611 */
[----:B------:R-:W-:Y:S01]  /*37e90*/  IADD3.X R88, PT, PT, R88, UR7, R35, P2, P3 ;  /* 0x0000000758587c10 */ /* 0x000fe200097e6423 */
[----:B------:R-:W1:Y:S01]  /*37ea0*/  LDCU.128 UR4, c[0x3][0x5a20] ;  /* 0x00cb4400ff0477ac */ /* 0x000e620008000c00 */
[----:B------:R-:W-:Y:S02]  /*37eb0*/  IADD3 R17, P2, PT, R85, R74, RZ ;  /* 0x0000004a55117210 */ /* 0x000fe40007f5e0ff */
[----:B------:R-:W-:Y:S02]  /*37ec0*/  IADD3 R92, P1, P0, R25, R92, R79 ;  /* 0x0000005c195c7210 */ /* 0x000fe4000783e04f */
[----:B------:R-:W-:Y:S01]  /*37ed0*/  SHF.L.W.U32.HI R31, R89, 0x4, R74 ;  /* 0x00000004591f7819 */ /* 0x000fe20000010e4a */
[--C-:B------:R-:W-:Y:S01]  /*37ee0*/  IMAD.X R12, R88, 0x1, R89.reuse, P2 ;  /* 0x00000001580c7824 */ /* 0x100fe200010e0659 */
[C-C-:B------:R-:W-:Y:S02]  /*37ef0*/  SHF.L.W.U32.HI R54, R74.reuse, 0x1e, R89.reuse ;  /* 0x0000001e4a367819 */ /* 0x140fe40000010e59 */
[----:B------:R-:W-:-:S02]  /*37f00*/  SHF.L.W.U32.HI R33, R74, 0x19, R89 ;  /* 0x000000194a217819 */ /* 0x000fc40000010e59 */
[----:B------:R-:W-:Y:S02]  /*37f10*/  IADD3.X R11, PT, PT, R28, R11, R78, P1, P0 ;  /* 0x0000000b1c0b7210 */ /* 0x000fe40000fe044e */
[----:B------:R-:W-:Y:S02]  /*37f20*/  LOP3.LUT R77, R33, R31, R54, 0x96, !PT ;  /* 0x0000001f214d7212 */ /* 0x000fe400078e9636 */
[----:B------:R-:W-:Y:S02]  /*37f30*/  IADD3 R121, P0, P1, R121, R55, R76 ;  /* 0x0000003779797210 */ /* 0x000fe4000791e04c */
[----:B------:R-:W-:Y:S02]  /*37f40*/  LOP3.LUT R75, R34, R30, R89, 0xe8, !PT ;  /* 0x0000001e224b7212 */ /* 0x000fe400078ee859 */
[----:B------:R-:W-:Y:S02]  /*37f50*/  SHF.L.W.U32.HI R54, R28, 0xd, R25 ;  /* 0x0000000d1c367819 */ /* 0x000fe40000010e19 */
[----:B------:R-:W-:-:S02]  /*37f60*/  SHF.L.W.U32.HI R31, R25, 0x3, R28 ;  /* 0x00000003191f7819 */ /* 0x000fc40000010e1c */
[----:B------:R-:W-:Y:S02]  /*37f70*/  SHF.R.U32.HI R78, RZ, 0x6, R28 ;  /* 0x00000006ff4e7819 */ /* 0x000fe4000001161c */
[C-C-:B------:R-:W-:Y:S02]  /*37f80*/  SHF.L.W.U32.HI R33, R73.reuse, 0xd, R32.reuse ;  /* 0x0000000d49217819 */ /* 0x140fe40000010e20 */
[----:B------:R-:W-:Y:S02]  /*37f90*/  SHF.L.W.U32.HI R72, R32, 0x3, R73 ;  /* 0x0000000320487819 */ /* 0x000fe40000010e49 */
[----:B------:R-:W-:Y:S02]  /*37fa0*/  SHF.R.U64 R80, R73, 0x6, R32 ;  /* 0x0000000649507819 */ /* 0x000fe40000001220 */
[C-C-:B------:R-:W-:Y:S02]  /*37fb0*/  SHF.L.W.U32.HI R35, R17.reuse, 0x12, R12.reuse ;  /* 0x0000001211237819 */ /* 0x140fe40000010e0c */
[----:B------:R-:W-:-:S02]  /*37fc0*/  SHF.L.W.U32.HI R76, R17, 0xe, R12 ;  /* 0x0000000e114c7819 */ /* 0x000fc40000010e0c */
[----:B------:R-:W-:Y:S02]  /*37fd0*/  SHF.L.W.U32.HI R55, R12, 0x17, R17 ;  /* 0x000000170c377819 */ /* 0x000fe40000010e11 */
[----:B------:R-:W-:Y:S02]  /*37fe0*/  IADD3.X R30, PT, PT, R10, R77, R75, P0, P1 ;  /* 0x0000004d0a1e7210 */ /* 0x000fe400007e244b */
[----:B------:R-:W-:Y:S02]  /*37ff0*/  LOP3.LUT R54, R78, R54, R31, 0x96, !PT ;  /* 0x000000364e367212 */ /* 0x000fe400078e961f */
[----:B------:R-:W-:Y:S02]  /*38000*/  LOP3.LUT R80, R80, R33, R72, 0x96, !PT ;  /* 0x0000002150507212 */ /* 0x000fe400078e9648 */
        /* <DEDUP_REMOVED lines=15> */
[----:B------:R-:W-:Y:S02]  /*38100*/  LOP3.LUT R72, R14, R12, R5, 0xb8, !PT ;  /* 0x0000000c0e487212 */ /* 0x000fe400078eb805 */
[----:B------:R-:W-:Y:S02]  /*38110*/  LOP3.LUT R111, R74, R111, R121, 0xe8, !PT ;  /* 0x0000006f4a6f7212 */ /* 0x000fe400078ee879 */
[----:B------:R-:W-:Y:S02]  /*38120*/  LOP3.LUT R76, R89, R34, R30, 0xe8, !PT ;  /* 0x00000022594c7212 */ /* 0x000fe400078ee81e */
[----:B------:R-:W-:Y:S02]  /*38130*/  IADD3.X R33, PT, PT, R33, R72, R19, P2, P3 ;  /* 0x0000004821217210 */ /* 0x000fe400017e6413 */
[----:B------:R-:W-:-:S02]  /*38140*/  SHF.L.W.U32.HI R31, R32, 0xd, R73 ;  /* 0x0000000d201f7819 */ /* 0x000fc40000010e49 */
[--C-:B------:R-:W-:Y:S02]  /*38150*/  SHF.L.W.U32.HI R8, R73, 0x3, R32.reuse ;  /* 0x0000000349087819 */ /* 0x100fe40000010e20 */
[----:B------:R-:W-:Y:S02]  /*38160*/  SHF.R.U32.HI R75, RZ, 0x6, R32 ;  /* 0x00000006ff4b7819 */ /* 0x000fe40000011620 */
[----:B-1----:R-:W-:Y:S02]  /*38170*/  IADD3 R34, P2, P3, R25, UR4, R10 ;  /* 0x0000000419227c10 */ /* 0x002fe4000fb5e00a */
[----:B------:R-:W-:Y:S02]  /*38180*/  IADD3 R84, P0, P1, R84, R55, R111 ;  /* 0x0000003754547210 */ /* 0x000fe4000791e06f */
[----:B------:R-:W-:Y:S02]  /*38190*/  LOP3.LUT R31, R75, R31, R8, 0x96, !PT ;  /* 0x0000001f4b1f7212 */ /* 0x000fe400078e9608 */
[----:B------:R-:W-:-:S02]  /*381a0*/  IADD3.X R25, PT, PT, R28, UR5, R33, P2, P3 ;  /* 0x000000051c197c10 */ /* 0x000fc400097e6421 */
[----:B------:R-:W-:Y:S02]  /*381b0*/  IADD3 R8, P2, PT, R34, R121, RZ ;  /* 0x0000007922087210 */ /* 0x000fe40007f5e0ff */
[----:B------:R-:W-:Y:S02]  /*381c0*/  IADD3.X R105, PT, PT, R105, R35, R76, P0, P1 ;  /* 0x0000002369697210 */ /* 0x000fe400007e244c */
[----:B------:R-:W-:Y:S02]  /*381d0*/  IADD3 R118, P1, PT, R118, R29, RZ ;  /* 0x0000001d76767210 */ /* 0x000fe40007f3e0ff */
[----:B------:R-:W-:Y:S01]  /*381e0*/  IADD3 R19, P0, PT, R13, R80, RZ ;  /* 0x000000500d137210 */ /* 0x000fe20007f1e0ff */
[----:B------:R-:W-:Y:S01]  /*381f0*/  IMAD.X R13, R25, 0x1, R30, P2 ;  /* 0x00000001190d7824 */ /* 0x000fe200010e061e */
[----:B------:R-:W-:Y:S01]  /*38200*/  SHF.L.W.U32.HI R28, R84, 0x4, R105 ;  /* 0x00000004541c7819 */ /* 0x000fe20000010e69 */
[----:B------:R-:W-:Y:S01]  /*38210*/  IMAD.X R15, R15, 0x1, R54, P1 ;  /* 0x000000010f0f7824 */ /* 0x000fe200008e0636 */
[C-C-:B------:R-:W-:Y:S01]  /*38220*/  SHF.L.W.U32.HI R33, R105.reuse, 0x1e, R84.reuse ;  /* 0x0000001e69217819 */ /* 0x140fe20000010e54 */
[----:B------:R-:W-:Y:S01]  /*38230*/  IMAD.X R18, R18, 0x1, R31, P0 ;  /* 0x0000000112127824 */ /* 0x000fe200000e061f */
[----:B------:R-:W-:-:S02]  /*38240*/  SHF.L.W.U32.HI R55, R105, 0x19, R84 ;  /* 0x0000001969377819 */ /* 0x000fc40000010e54 */
[----:B------:R-:W-:Y:S02]  /*38250*/  SHF.L.W.U32.HI R10, R105, 0x4, R84 ;  /* 0x00000004690a7819 */ /* 0x000fe40000010e54 */
[C-C-:B------:R-:W-:Y:S02]  /*38260*/  SHF.L.W.U32.HI R29, R84.reuse, 0x1e, R105.reuse ;  /* 0x0000001e541d7819 */ /* 0x140fe40000010e69 */
[----:B------:R-:W-:Y:S02]  /*38270*/  SHF.L.W.U32.HI R35, R84, 0x19, R105 ;  /* 0x0000001954237819 */ /* 0x000fe40000010e69 */
[----:B------:R-:W-:Y:S02]  /*38280*/  LOP3.LUT R72, R55, R28, R33, 0x96, !PT ;  /* 0x0000001c37487212 */ /* 0x000fe400078e9621 */
[----:B------:R-:W-:Y:S02]  /*38290*/  LOP3.LUT R75, R35, R10, R29, 0x96, !PT ;  /* 0x0000000a234b7212 */ /* 0x000fe400078e961d */
[----:B------:R-:W-:-:S02]  /*382a0*/  SHF.L.W.U32.HI R28, R8, 0x12, R13 ;  /* 0x00000012081c7819 */ /* 0x000fc40000010e0d */
        /* <DEDUP_REMOVED lines=10> */
[----:B------:R-:W-:Y:S02]  /*38350*/  IADD3 R10, P3, P4, R54, R28, R9 ;  /* 0x0000001c360a7210 */ /* 0x000fe40007c7e009 */
[----:B------:R-:W-:-:S02]  /*38360*/  LOP3.LUT R16, R30, R89, R105, 0xe8, !PT ;  /* 0x000000591e107212 */ /* 0x000fc400078ee869 */
[----:B------:R-:W-:Y:S02]  /*38370*/  LOP3.LUT R9, R5, R13, R12, 0xb8, !PT ;  /* 0x0000000d05097212 */ /* 0x000fe400078eb80c */
[----:B------:R-:W-:Y:S02]  /*38380*/  IADD3.X R16, PT, PT, R91, R75, R16, P1, P2 ;  /* 0x0000004b5b107210 */ /* 0x000fe40000fe4410 */
[----:B------:R-:W-:Y:S02]  /*38390*/  IADD3.X R9, PT, PT, R33, R9, R14, P3, P4 ;  /* 0x0000000921097210 */ /* 0x000fe40001fe840e */
[----:B------:R-:W-:Y:S02]  /*383a0*/  IADD3 R73, P2, P3, R73, UR6, R10 ;  /* 0x0000000649497c10 */ /* 0x000fe4000fb5e00a */
[----:B------:R-:W-:Y:S02]  /*383b0*/  SHF.L.W.U32.HI R10, R29, 0x4, R16 ;  /* 0x000000041d0a7819 */ /* 0x000fe40000010e10 */
[----:B------:R-:W-:Y:S01]  /*383c0*/  IADD3.X R32, PT, PT, R32, UR7, R9, P2, P3 ;  /* 0x0000000720207c10 */ /* 0x000fe200097e6409 */
[----:B------:R-:W1:Y:S01]  /*383d0*/  LDCU.128 UR4, c[0x3][0x5a30] ;  /* 0x00cb4600ff0477ac */ /* 0x000e620008000c00 */
[----:B------:R-:W-:-:S02]  /*383e0*/  SHF.L.W.U32.HI R31, R16, 0x1e, R29 ;  /* 0x0000001e101f7819 */ /* 0x000fc40000010e1d */
[----:B------:R-:W-:Y:S02]  /*383f0*/  SHF.L.W.U32.HI R14, R16, 0x19, R29 ;  /* 0x00000019100e7819 */ /* 0x000fe40000010e1d */
[----:B------:R-:W-:Y:S02]  /*38400*/  IADD3 R9, P4, PT, R73, R84, RZ ;  /* 0x0000005449097210 */ /* 0x000fe40007f9e0ff */
[----:B------:R-:W-:Y:S02]  /*38410*/  LOP3.LUT R35, R14, R10, R31, 0x96, !PT ;  /* 0x0000000a0e237212 */ /* 0x000fe400078e961f */
[----:B------:R-:W-:Y:S01]  /*38420*/  IADD3 R27, P0, P1, R118, R27, R52 ;  /* 0x0000001b761b7210 */ /* 0x000fe2000791e034 */
[----:B------:R-:W-:Y:S01]  /*38430*/  IMAD.X R10, R32, 0x1, R105, P4 ;  /* 0x00000001200a7824 */ /* 0x000fe200020e0669 */
[----:B------:R-:W-:Y:S02]  /*38440*/  IADD3 R86, P3, P2, R19, R86, R7 ;  /* 0x0000005613567210 */ /* 0x000fe40007a7e007 */
[----:B------:R-:W-:-:S02]  /*38450*/  SHF.L.W.U32.HI R7, R16, 0x4, R29 ;  /* 0x0000000410077819 */ /* 0x000fc40000010e1d */
[C-C-:B------:R-:W-:Y:S02]  /*38460*/  SHF.L.W.U32.HI R31, R9.reuse, 0x12, R10.reuse ;  /* 0x00000012091f7819 */ /* 0x140fe40000010e0a */
        /* <DEDUP_REMOVED lines=12> */
[----:B------:R-:W-:Y:S02]  /*38530*/  IADD3 R14, P4, P5, R85, R35, R54 ;  /* 0x00000023550e7210 */ /* 0x000fe40007d9e036 */
[----:B------:R-:W-:Y:S02]  /*38540*/  IADD3.X R82, PT, PT, R15, R82, R81, P0, P1 ;  /* 0x000000520f527210 */ /* 0x000fe400007e2451 */
[----:B------:R-:W-:Y:S02]  /*38550*/  IADD3 R33, P0, P1, R52, R33, R6 ;  /* 0x0000002134217210 */ /* 0x000fe4000791e006 */
[----:B------:R-:W-:Y:S02]  /*38560*/  LOP3.LUT R28, R30, R7, R28, 0x96, !PT ;  /* 0x000000071e1c7212 */ /* 0x000fe400078e961c */
[----:B------:R-:W-:-:S02]  /*38570*/  LOP3.LUT R52, R12, R10, R13, 0xb8, !PT ;  /* 0x0000000a0c347212 */ /* 0x000fc400078eb80d */
[----:B------:R-:W-:Y:S02]  /*38580*/  IADD3.X R31, PT, PT, R88, R55, R31, P4, P5 ;  /* 0x00000037581f7210 */ /* 0x000fe400027ea41f */
[----:B------:R-:W-:Y:S02]  /*38590*/  IADD3.X R52, PT, PT, R28, R52, R5, P0, P1 ;  /* 0x000000341c347210 */ /* 0x000fe400007e2405 */
[----:B------:R-:W-:Y:S02]  /*385a0*/  SHF.L.W.U32.HI R6, R14, 0x4, R31 ;  /* 0x000000040e067819 */ /* 0x000fe40000010e1f */
[C-C-:B------:R-:W-:Y:S02]  /*385b0*/  SHF.L.W.U32.HI R7, R31.reuse, 0x1e, R14.reuse ;  /* 0x0000001e1f077819 */ /* 0x140fe40000010e0e */
[----:B------:R-:W-:Y:S02]  /*385c0*/  SHF.L.W.U32.HI R30, R31, 0x19, R14 ;  /* 0x000000191f1e7819 */ /* 0x000fe40000010e0e */
[----:B-1----:R-:W-:-:S02]  /*385d0*/  IADD3 R28, P0, P1, R118, UR4, R33 ;  /* 0x00000004761c7c10 */ /* 0x002fc4000f91e021 */
[----:B------:R-:W-:Y:S02]  /*385e0*/  LOP3.LUT R74, R30, R6, R7, 0x96, !PT ;  /* 0x000000061e4a7212 */ /* 0x000fe400078e9607 */
[C---:B------:R-:W-:Y:S02]  /*385f0*/  IADD3.X R35, PT, PT, R15.reuse, UR5, R52, P0, P1 ;  /* 0x000000050f237c10 */ /* 0x040fe400087e2434 */
[----:B------:R-:W-:Y:S02]  /*38600*/  IADD3 R6, P0, PT, R28, R29, RZ ;  /* 0x0000001d1c067210 */ /* 0x000fe40007f1e0ff */
[C-C-:B------:R-:W-:Y:S02]  /*38610*/  SHF.L.W.U32.HI R55, R118.reuse, 0xd, R15.reuse ;  /* 0x0000000d76377819 */ /* 0x140fe40000010e0f */
[----:B------:R-:W-:Y:S01]  /*38620*/  SHF.L.W.U32.HI R30, R15, 0x3, R118 ;  /* 0x000000030f1e7819 */ /* 0x000fe20000010e76 */
[----:B------:R-:W-:Y:S01]  /*38630*/  IMAD.X R5, R35, 0x1, R16, P0 ;  /* 0x0000000123057824 */ /* 0x000fe200000e0610 */
[----:B------:R-:W-:-:S02]  /*38640*/  SHF.R.U64 R76, R118, 0x6, R15 ;  /* 0x00000006764c7819 */ /* 0x000fc4000000120f */
[--C-:B------:R-:W-:Y:S02]  /*38650*/  SHF.L.W.U32.HI R7, R31, 0x4, R14.reuse ;  /* 0x000000041f077819 */ /* 0x100fe40000010e0e */
[C-C-:B------:R-:W-:Y:S02]  /*38660*/  SHF.L.W.U32.HI R52, R14.reuse, 0x1e, R31.reuse ;  /* 0x0000001e0e347819 */ /* 0x140fe40000010e1f */
[----:B------:R-:W-:Y:S02]  /*38670*/  SHF.L.W.U32.HI R33, R14, 0x19, R31 ;  /* 0x000000190e217819 */ /* 0x000fe40000010e1f */
[----:B------:R-:W-:Y:S02]  /*38680*/  LOP3.LUT R77, R29, R84, R14, 0xe8, !PT ;  /* 0x000000541d4d7212 */ /* 0x000fe400078ee80e */
[C-C-:B------:R-:W-:Y:S02]  /*38690*/  SHF.L.W.U32.HI R54, R6.reuse, 0x12, R5.reuse ;  /* 0x0000001206367819 */ /* 0x140fe40000010e05 */
[----:B------:R-:W-:-:S02]  /*386a0*/  SHF.L.W.U32.HI R75, R6, 0xe, R5 ;  /* 0x0000000e064b7819 */ /* 0x000fc40000010e05 */
[----:B------:R-:W-:Y:S02]  /*386b0*/  SHF.L.W.U32.HI R72, R5, 0x17, R6 ;  /* 0x0000001705487819 */ /* 0x000fe40000010e06 */
        /* <DEDUP_REMOVED lines=9> */
[----:B------:R-:W-:Y:S02]  /*38750*/  SHF.L.W.U32.HI R34, R5, 0xe, R6 ;  /* 0x0000000e05227819 */ /* 0x000fe40000010e06 */
[----:B------:R-:W-:-:S02]  /*38760*/  SHF.L.W.U32.HI R52, R6, 0x17, R5 ;  /* 0x0000001706347819 */ /* 0x000fc40000010e05 */
[----:B------:R-:W-:Y:S02]  /*38770*/  IADD3.X R30, PT, PT, R25, R76, R30, P0, P1 ;  /* 0x0000004c191e7210 */ /* 0x000fe400007e241e */
[----:B------:R-:W-:Y:S02]  /*38780*/  LOP3.LUT R74, R8, R6, R9, 0xb8, !PT ;  /* 0x00000006084a7212 */ /* 0x000fe400078eb809 */
[----:B------:R-:W-:Y:S02]  /*38790*/  LOP3.LUT R76, R52, R15, R34, 0x96, !PT ;  /* 0x0000000f344c7212 */ /* 0x000fe400078e9622 */
[----:B------:R-:W-:Y:S02]  /*387a0*/  LOP3.LUT R118, R72, R7, R118, 0x96, !PT ;  /* 0x0000000748767212 */ /* 0x000fe400078e9676 */
[----:B------:R-:W-:Y:S02]  /*387b0*/  SHF.L.W.U32.HI R15, R30, 0x4, R33 ;  /* 0x000000041e0f7819 */ /* 0x000fe40000010e21 */
[----:B------:R-:W-:-:S02]  /*387c0*/  SHF.L.W.U32.HI R52, R33, 0x1e, R30 ;  /* 0x0000001e21347819 */ /* 0x000fc40000010e1e */
[----:B------:R-:W-:Y:S02]  /*387d0*/  SHF.L.W.U32.HI R25, R33, 0x19, R30 ;  /* 0x0000001921197819 */ /* 0x000fe40000010e1e */
[----:B------:R-:W-:Y:S02]  /*387e0*/  IADD3 R74, P0, P1, R54, R74, R17 ;  /* 0x0000004a364a7210 */ /* 0x000fe4000791e011 */
[C-C-:B------:R-:W-:Y:S02]  /*387f0*/  SHF.L.W.U32.HI R7, R19.reuse, 0xd, R18.reuse ;  /* 0x0000000d13077819 */ /* 0x140fe40000010e12 */
[----:B------:R-:W-:Y:S02]  /*38800*/  SHF.L.W.U32.HI R34, R18, 0x3, R19 ;  /* 0x0000000312227819 */ /* 0x000fe40000010e13 */
[----:B------:R-:W-:Y:S02]  /*38810*/  SHF.R.U64 R78, R19, 0x6, R18 ;  /* 0x00000006134e7819 */ /* 0x000fe40000001212 */
[----:B------:R-:W-:-:S02]  /*38820*/  LOP3.LUT R75, R13, R5, R10, 0xb8, !PT ;  /* 0x000000050d4b7212 */ /* 0x000fc400078eb80a */
[----:B------:R-:W-:Y:S02]  /*38830*/  LOP3.LUT R25, R25, R15, R52, 0x96, !PT ;  /* 0x0000000f19197212 */ /* 0x000fe400078e9634 */
[----:B------:R-:W-:Y:S02]  /*38840*/  SHF.L.W.U32.HI R17, R33, 0x4, R30 ;  /* 0x0000000421117819 */ /* 0x000fe40000010e1e */
[C-C-:B------:R-:W-:Y:S02]  /*38850*/  SHF.L.W.U32.HI R54, R30.reuse, 0x1e, R33.reuse ;  /* 0x0000001e1e367819 */ /* 0x140fe40000010e21 */
[----:B------:R-:W-:Y:S02]  /*38860*/  SHF.L.W.U32.HI R72, R30, 0x19, R33 ;  /* 0x000000191e487819 */ /* 0x000fe40000010e21 */
[----:B------:R-:W-:Y:S02]  /*38870*/  LOP3.LUT R78, R78, R7, R34, 0x96, !PT ;  /* 0x000000074e4e7212 */ /* 0x000fe400078e9622 */
[----:B------:R-:W-:-:S02]  /*38880*/  IADD3.X R15, PT, PT, R76, R75, R12, P0, P1 ;  /* 0x0000004b4c0f7210 */ /* 0x000fc400007e240c */
[C---:B------:R-:W-:Y:S02]  /*38890*/  IADD3.X R93, PT, PT, R18.reuse, R93, R100, P3, P2 ;  /* 0x0000005d125d7210 */ /* 0x040fe40001fe4464 */
[----:B------:R-:W-:Y:S02]  /*388a0*/  SHF.L.W.U32.HI R7, R18, 0xd, R19 ;  /* 0x0000000d12077819 */ /* 0x000fe40000010e13 */
[C-C-:B------:R-:W-:Y:S02]  /*388b0*/  SHF.L.W.U32.HI R12, R19.reuse, 0x3, R18.reuse ;  /* 0x00000003130c7819 */ /* 0x140fe40000010e12 */
[----:B------:R-:W-:Y:S02]  /*388c0*/  SHF.R.U32.HI R75, RZ, 0x6, R18 ;  /* 0x00000006ff4b7819 */ /* 0x000fe40000011612 */
[----:B------:R-:W-:Y:S02]  /*388d0*/  IADD3 R19, P2, P3, R19, UR6, R74 ;  /* 0x0000000613137c10 */ /* 0x000fe4000fb5e04a */
[----:B------:R-:W-:-:S02]  /*388e0*/  LOP3.LUT R17, R72, R17, R54, 0x96, !PT ;  /* 0x0000001148117212 */ /* 0x000fc400078e9636 */
[----:B------:R-:W-:Y:S02]  /*388f0*/  LOP3.LUT R34, R14, R29, R33, 0xe8, !PT ;  /* 0x0000001d0e227212 */ /* 0x000fe400078ee821 */
[----:B------:R-:W-:Y:S02]  /*38900*/  LOP3.LUT R75, R75, R7, R12, 0x96, !PT ;  /* 0x000000074b4b7212 */ /* 0x000fe400078e960c */
[----:B------:R-:W-:Y:S01]  /*38910*/  IADD3.X R18, PT, PT, R18, UR7, R15, P2, P3 ;  /* 0x0000000712127c10 */ /* 0x000fe200097e640f */
[----:B------:R-:W1:Y:S01]  /*38920*/  LDCU.128 UR4, c[0x3][0x5a40] ;  /* 0x00cb4800ff0477ac */ /* 0x000e620008000c00 */
[----:B------:R-:W-:Y:S02]  /*38930*/  IADD3 R7, P2, PT, R19, R14, RZ ;  /* 0x0000000e13077210 */ /* 0x000fe40007f5e0ff */
[----:B------:R-:W-:Y:S02]  /*38940*/  IADD3 R34, P0, P1, R73, R17, R34 ;  /* 0x0000001149227210 */ /* 0x000fe4000791e022 */
[----:B------:R-:W-:Y:S01]  /*38950*/  LOP3.LUT R17, R31, R16, R30, 0xe8, !PT ;  /* 0x000000101f117212 */ /* 0x000fe200078ee81e */
[----:B------:R-:W-:Y:S01]  /*38960*/  IMAD.X R12, R18, 0x1, R31, P2 ;  /* 0x00000001120c7824 */ /* 0x000fe200010e061f */
[----:B------:R-:W-:-:S02]  /*38970*/  LOP3.LUT R73, R33, R14, R34, 0xe8, !PT ;  /* 0x0000000e21497212 */ /* 0x000fc400078ee822 */
[----:B------:R-:W-:Y:S02]  /*38980*/  IADD3.X R15, PT, PT, R32, R25, R17, P0, P1 ;  /* 0x00000019200f7210 */ /* 0x000fe400007e2411 */
[----:B------:R-:W-:Y:S02]  /*38990*/  IADD3 R77, P1, PT, R114, R55, RZ ;  /* 0x00000037724d7210 */ /* 0x000fe40007f3e0ff */
[----:B------:R-:W-:Y:S02]  /*389a0*/  SHF.L.W.U32.HI R16, R34, 0x4, R15 ;  /* 0x0000000422107819 */ /* 0x000fe40000010e0f */
[----:B------:R-:W-:Y:S01]  /*389b0*/  SHF.L.W.U32.HI R17, R15, 0x1e, R34 ;  /* 0x0000001e0f117819 */ /* 0x000fe20000010e22 */
[----:B------:R-:W-:Y:S01]  /*389c0*/  IMAD.X R72, R95, 0x1, R118, P1 ;  /* 0x000000015f487824 */ /* 0x000fe200008e0676 */
[----:B------:R-:W-:Y:S02]  /*389d0*/  SHF.L.W.U32.HI R25, R15, 0x19, R34 ;  /* 0x000000190f197819 */ /* 0x000fe40000010e22 */
[----:B------:R-:W-:-:S02]  /*389e0*/  SHF.L.W.U32.HI R29, R7, 0x12, R12 ;  /* 0x00000012071d7819 */ /* 0x000fc40000010e0c */
[----:B------:R-:W-:Y:S02]  /*389f0*/  SHF.L.W.U32.HI R32, R7, 0xe, R12 ;  /* 0x0000000e07207819 */ /* 0x000fe40000010e0c */
[----:B------:R-:W-:Y:S02]  /*38a00*/  SHF.L.W.U32.HI R52, R12, 0x17, R7 ;  /* 0x000000170c347819 */ /* 0x000fe40000010e07 */
[----:B------:R-:W-:Y:S02]  /*38a10*/  IADD3 R53, P1, P2, R77, R53, R24 ;  /* 0x000000354d357210 */ /* 0x000fe40007a3e018 */
[----:B------:R-:W-:Y:S02]  /*38a20*/  LOP3.LUT R54, R25, R16, R17, 0x96, !PT ;  /* 0x0000001019367212 */ /* 0x000fe400078e9611 */
[----:B------:R-:W-:Y:S02]  /*38a30*/  LOP3.LUT R32, R52, R29, R32, 0x96, !PT ;  /* 0x0000001d34207212 */ /* 0x000fe400078e9620 */
[----:B------:R-:W-:-:S02]  /*38a40*/  SHF.L.W.U32.HI R24, R12, 0x12, R7 ;  /* 0x000000120c187819 */ /* 0x000fc40000010e07 */
[----:B------:R-:W-:Y:S02]  /*38a50*/  SHF.L.W.U32.HI R25, R12, 0xe, R7 ;  /* 0x0000000e0c197819 */ /* 0x000fe40000010e07 */
[----:B------:R-:W-:Y:S02]  /*38a60*/  SHF.L.W.U32.HI R29, R7, 0x17, R12 ;  /* 0x00000017071d7819 */ /* 0x000fe40000010e0c */
[----:B------:R-:W-:Y:S02]  /*38a70*/  LOP3.LUT R55, R9, R7, R6, 0xb8, !PT ;  /* 0x0000000709377212 */ /* 0x000fe400078eb806 */
[----:B------:R-:W-:Y:S02]  /*38a80*/  IADD3 R107, P0, PT, R107, R78, RZ ;  /* 0x0000004e6b6b7210 */ /* 0x000fe40007f1e0ff */
[----:B------:R-:W-:Y:S02]  /*38a90*/  LOP3.LUT R29, R29, R24, R25, 0x96, !PT ;  /* 0x000000181d1d7212 */ /* 0x000fe400078e9619 */
[----:B------:R-:W-:Y:S01]  /*38aa0*/  IADD3 R24, P5, P6, R32, R55, R8 ;  /* 0x0000003720187210 */ /* 0x000fe20007ebe008 */
[----:B------:R-:W-:Y:S01]  /*38ab0*/  IMAD.X R26, R26, 0x1, R75, P0 ;  /* 0x000000011a1a7824 */ /* 0x000fe200000e064b */
[----:B------:R-:W-:-:S02]  /*38ac0*/  LOP3.LUT R8, R10, R12, R5, 0xb8, !PT ;  /* 0x0000000c0a087212 */ /* 0x000fc400078eb805 */
[----:B------:R-:W-:Y:S02]  /*38ad0*/  IADD3.X R4, PT, PT, R72, R4, R99, P1, P2 ;  /* 0x0000000448047210 */ /* 0x000fe40000fe4463 */
[----:B------:R-:W-:Y:S02]  /*38ae0*/  IADD3.X R29, PT, PT, R29, R8, R13, P5, P6 ;  /* 0x000000081d1d7210 */ /* 0x000fe40002fec40d */
[----:B-1----:R-:W-:Y:S02]  /*38af0*/  IADD3 R24, P0, P1, R77, UR4, R24 ;  /* 0x000000044d187c10 */ /* 0x002fe4000f91e018 */
[----:B------:R-:W-:Y:S02]  /*38b00*/  SHF.L.W.U32.HI R14, R15, 0x4, R34 ;  /* 0x000000040f0e7819 */ /* 0x000fe40000010e22 */
[C-C-:B------:R-:W-:Y:S02]  /*38b10*/  SHF.L.W.U32.HI R17, R34.reuse, 0x1e, R15.reuse ;  /* 0x0000001e22117819 */ /* 0x140fe40000010e0f */
[----:B------:R-:W-:-:S02]  /*38b20*/  SHF.L.W.U32.HI R16, R34, 0x19, R15 ;  /* 0x0000001922107819 */ /* 0x000fc40000010e0f */
[----:B------:R-:W-:Y:S02]  /*38b30*/  IADD3.X R29, PT, PT, R72, UR5, R29, P0, P1 ;  /* 0x00000005481d7c10 */ /* 0x000fe400087e241d */
[----:B------:R-:W-:Y:S02]  /*38b40*/  IADD3 R8, P0, PT, R24, R33, RZ ;  /* 0x0000002118087210 */ /* 0x000fe40007f1e0ff */
[----:B------:R-:W-:Y:S02]  /*38b50*/  LOP3.LUT R16, R16, R14, R17, 0x96, !PT ;  /* 0x0000000e10107212 */ /* 0x000fe400078e9611 */
[----:B------:R-:W-:Y:S01]  /*38b60*/  IADD3 R17, P3, P4, R28, R54, R73 ;  /* 0x000000361c117210 */ /* 0x000fe20007c7e049 */
[----:B------:R-:W-:Y:S01]  /*38b70*/  IMAD.X R13, R29, 0x1, R30, P0 ;  /* 0x000000011d0d7824 */ /* 0x000fe200000e061e */
[----:B------:R-:W-:Y:S02]  /*38b80*/  LOP3.LUT R14, R30, R31, R15, 0xe8, !PT ;  /* 0x0000001f1e0e7212 */ /* 0x000fe400078ee80f */
[----:B------:R-:W-:-:S02]  /*38b90*/  SHF.L.W.U32.HI R25, R72, 0x3, R77 ;  /* 0x0000000348197819 */ /* 0x000fc40000010e4d */
[----:B------:R-:W-:Y:S02]  /*38ba0*/  IADD3.X R14, PT, PT, R35, R16, R14, P3, P4 ;  /* 0x00000010230e7210 */ /* 0x000fe40001fe840e */
        /* <DEDUP_REMOVED lines=27> */
[----:B------:R-:W-:Y:S02]  /*38d60*/  SHF.L.W.U32.HI R19, R107, 0xd, R26 ;  /* 0x0000000d6b137819 */ /* 0x000fe40000010e1a */
[----:B------:R-:W-:-:S02]  /*38d70*/  SHF.L.W.U32.HI R32, R26, 0x3, R107 ;  /* 0x000000031a207819 */ /* 0x000fc40000010e6b */
[C-C-:B------:R-:W-:Y:S02]  /*38d80*/  SHF.R.U64 R73, R107.reuse, 0x6, R26.reuse ;  /* 0x000000066b497819 */ /* 0x140fe4000000121a */
[----:B------:R-:W-:Y:S02]  /*38d90*/  SHF.L.W.U32.HI R9, R26, 0xd, R107 ;  /* 0x0000000d1a097819 */ /* 0x000fe40000010e6b */
[----:B------:R-:W-:Y:S02]  /*38da0*/  SHF.L.W.U32.HI R28, R107, 0x3, R26 ;  /* 0x000000036b1c7819 */ /* 0x000fe40000010e1a */
[----:B------:R-:W-:Y:S02]  /*38db0*/  LOP3.LUT R35, R15, R30, R14, 0xe8, !PT ;  /* 0x0000001e0f237212 */ /* 0x000fe400078ee80e */
[----:B------:R-:W-:Y:S02]  /*38dc0*/  SHF.R.U32.HI R54, RZ, 0x6, R26 ;  /* 0x00000006ff367819 */ /* 0x000fe4000001161a */
[----:B------:R-:W-:-:S02]  /*38dd0*/  LOP3.LUT R25, R5, R13, R12, 0xb8, !PT ;  /* 0x0000000d05197212 */ /* 0x000fc400078eb80c */
[----:B------:R-:W-:Y:S02]  /*38de0*/  LOP3.LUT R73, R73, R19, R32, 0x96, !PT ;  /* 0x0000001349497212 */ /* 0x000fe400078e9620 */
[----:B------:R-:W-:Y:S02]  /*38df0*/  IADD3.X R19, PT, PT, R18, R55, R35, P0, P1 ;  /* 0x0000003712137210 */ /* 0x000fe400007e2423 */
[----:B------:R-:W-:Y:S02]  /*38e00*/  LOP3.LUT R54, R54, R9, R28, 0x96, !PT ;  /* 0x0000000936367212 */ /* 0x000fe400078e961c */
[----:B------:R-:W-:Y:S02]  /*38e10*/  IADD3.X R9, PT, PT, R33, R25, R10, P2, P3 ;  /* 0x0000001921097210 */ /* 0x000fe400017e640a */
[----:B------:R-:W-:Y:S02]  /*38e20*/  IADD3 R107, P0, P1, R107, UR6, R52 ;  /* 0x000000066b6b7c10 */ /* 0x000fe4000f91e034 */
[----:B------:R-:W-:-:S02]  /*38e30*/  SHF.L.W.U32.HI R10, R16, 0x4, R19 ;  /* 0x00000004100a7819 */ /* 0x000fc40000010e13 */
[----:B------:R-:W-:Y:S01]  /*38e40*/  IADD3.X R26, PT, PT, R26, UR7, R9, P0, P1 ;  /* 0x000000071a1a7c10 */ /* 0x000fe200087e2409 */
[----:B------:R-:W1:Y:S01]  /*38e50*/  LDCU.128 UR4, c[0x3][0x5a50] ;  /* 0x00cb4a00ff0477ac */ /* 0x000e620008000c00 */
[C-C-:B------:R-:W-:Y:S02]  /*38e60*/  SHF.L.W.U32.HI R25, R19.reuse, 0x1e, R16.reuse ;  /* 0x0000001e13197819 */ /* 0x140fe40000010e10 */
[--C-:B------:R-:W-:Y:S02]  /*38e70*/  SHF.L.W.U32.HI R18, R19, 0x19, R16.reuse ;  /* 0x0000001913127819 */ /* 0x100fe40000010e10 */
[----:B------:R-:W-:Y:S02]  /*38e80*/  IADD3 R9, P1, PT, R107, R34, RZ ;  /* 0x000000226b097210 */ /* 0x000fe40007f3e0ff */
[----:B------:R-:W-:Y:S02]  /*38e90*/  LOP3.LUT R52, R18, R10, R25, 0x96, !PT ;  /* 0x0000000a12347212 */ /* 0x000fe400078e9619 */
[----:B------:R-:W-:Y:S01]  /*38ea0*/  SHF.L.W.U32.HI R18, R19, 0x4, R16 ;  /* 0x0000000413127819 */ /* 0x000fe20000010e10 */
[----:B------:R-:W-:Y:S01]  /*38eb0*/  IMAD.X R10, R26, 0x1, R15, P1 ;  /* 0x000000011a0a7824 */ /* 0x000fe200008e060f */
[----:B------:R-:W-:-:S02]  /*38ec0*/  SHF.L.W.U32.HI R25, R16, 0x1e, R19 ;  /* 0x0000001e10197819 */ /* 0x000fc40000010e13 */
[----:B------:R-:W-:Y:S02]  /*38ed0*/  SHF.L.W.U32.HI R28, R16, 0x19, R19 ;  /* 0x00000019101c7819 */ /* 0x000fe40000010e13 */
[----:B------:R-:W-:Y:S02]  /*38ee0*/  LOP3.LUT R35, R17, R34, R16, 0xe8, !PT ;  /* 0x0000002211237212 */ /* 0x000fe400078ee810 */
[----:B------:R-:W-:Y:S02]  /*38ef0*/  IADD3 R97, P0, PT, R97, R74, RZ ;  /* 0x0000004a61617210 */ /* 0x000fe40007f1e0ff */
[C-C-:B------:R-:W-:Y:S02]  /*38f00*/  SHF.L.W.U32.HI R30, R9.reuse, 0x12, R10.reuse ;  /* 0x00000012091e7819 */ /* 0x140fe40000010e0a */
[----:B------:R-:W-:Y:S01]  /*38f10*/  SHF.L.W.U32.HI R33, R9, 0xe, R10 ;  /* 0x0000000e09217819 */ /* 0x000fe20000010e0a */
[----:B------:R-:W-:Y:S01]  /*38f20*/  IMAD.X R94, R94, 0x1, R31, P0 ;  /* 0x000000015e5e7824 */ /* 0x000fe200000e061f */
        /* <DEDUP_REMOVED lines=9> */
[----:B------:R-:W-:Y:S02]  /*38fc0*/  IADD3.X R18, PT, PT, R29, R34, R18, P2, P3 ;  /* 0x000000221d127210 */ /* 0x000fe400017e6412 */
[----:B------:R-:W-:Y:S02]  /*38fd0*/  IADD3 R92, P1, PT, R92, R73, RZ ;  /* 0x000000495c5c7210 */ /* 0x000fe40007f3e0ff */
[----:B------:R-:W-:Y:S02]  /*38fe0*/  LOP3.LUT R55, R28, R15, R24, 0x96, !PT ;  /* 0x0000000f1c377212 */ /* 0x000fe400078e9618 */
[----:B------:R-:W-:Y:S01]  /*38ff0*/  IADD3 R34, P0, P2, R30, R33, R6 ;  /* 0x000000211e227210 */ /* 0x000fe20007a1e006 */
[----:B------:R-:W-:Y:S01]  /*39000*/  IMAD.X R29, R11, 0x1, R54, P1 ;  /* 0x000000010b1d7824 */ /* 0x000fe200008e0636 */
        /* <DEDUP_REMOVED lines=9> */
[----:B------:R-:W-:Y:S02]  /*390a0*/  IADD3.X R55, PT, PT, R55, R30, R5, P0, P2 ;  /* 0x0000001e37377210 */ /* 0x000fe400007e4405 */
[----:B------:R-:W-:Y:S02]  /*390b0*/  SHF.L.W.U32.HI R11, R18, 0x4, R25 ;  /* 0x00000004120b7819 */ /* 0x000fe40000010e19 */
[C-C-:B------:R-:W-:Y:S02]  /*390c0*/  SHF.L.W.U32.HI R24, R25.reuse, 0x1e, R18.reuse ;  /* 0x0000001e19187819 */ /* 0x140fe40000010e12 */
[----:B------:R-:W-:-:S02]  /*390d0*/  SHF.L.W.U32.HI R15, R25, 0x19, R18 ;  /* 0x00000019190f7819 */ /* 0x000fc40000010e12 */
[----:B------:R-:W-:Y:S02]  /*390e0*/  SHF.L.W.U32.HI R5, R94, 0xd, R97 ;  /* 0x0000000d5e057819 */ /* 0x000fe40000010e61 */
[C-C-:B------:R-:W-:Y:S02]  /*390f0*/  SHF.L.W.U32.HI R6, R97.reuse, 0x3, R94.reuse ;  /* 0x0000000361067819 */ /* 0x140fe40000010e5e */
[----:B------:R-:W-:Y:S02]  /*39100*/  SHF.R.U32.HI R52, RZ, 0x6, R94 ;  /* 0x00000006ff347819 */ /* 0x000fe4000001165e */
[----:B------:R-:W-:Y:S02]  /*39110*/  LOP3.LUT R28, R16, R17, R25, 0xe8, !PT ;  /* 0x00000011101c7212 */ /* 0x000fe400078ee819 */
[----:B-1----:R-:W-:Y:S02]  /*39120*/  IADD3 R34, P2, P3, R97, UR4, R34 ;  /* 0x0000000461227c10 */ /* 0x002fe4000fb5e022 */
[----:B------:R-:W-:-:S02]  /*39130*/  LOP3.LUT R32, R15, R11, R24, 0x96, !PT ;  /* 0x0000000b0f207212 */ /* 0x000fc400078e9618 */
[----:B------:R-:W-:Y:S02]  /*39140*/  LOP3.LUT R52, R52, R5, R6, 0x96, !PT ;  /* 0x0000000534347212 */ /* 0x000fe400078e9606 */
[----:B------:R-:W-:Y:S02]  /*39150*/  IADD3 R24, P0, P1, R107, R31, R28 ;  /* 0x0000001f6b187210 */ /* 0x000fe4000791e01c */
[----:B------:R-:W-:Y:S02]  /*39160*/  IADD3.X R55, PT, PT, R94, UR5, R55, P2, P3 ;  /* 0x000000055e377c10 */ /* 0x000fe400097e6437 */
[----:B------:R-:W-:Y:S02]  /*39170*/  SHF.L.W.U32.HI R5, R29, 0xd, R92 ;  /* 0x0000000d1d057819 */ /* 0x000fe40000010e5c */
[--C-:B------:R-:W-:Y:S02]  /*39180*/  SHF.L.W.U32.HI R28, R92, 0x3, R29.reuse ;  /* 0x000000035c1c7819 */ /* 0x100fe40000010e1d */
[----:B------:R-:W-:-:S02]  /*39190*/  SHF.R.U32.HI R73, RZ, 0x6, R29 ;  /* 0x00000006ff497819 */ /* 0x000fc4000001161d */
[----:B------:R-:W-:Y:S02]  /*391a0*/  IADD3 R6, P2, PT, R34, R17, RZ ;  /* 0x0000001122067210 */ /* 0x000fe40007f5e0ff */
[----:B------:R-:W-:Y:S02]  /*391b0*/  LOP3.LUT R73, R73, R5, R28, 0x96, !PT ;  /* 0x0000000549497212 */ /* 0x000fe400078e961c */
[C-C-:B------:R-:W-:Y:S01]  /*391c0*/  SHF.L.W.U32.HI R15, R92.reuse, 0xd, R29.reuse ;  /* 0x0000000d5c0f7819 */ /* 0x140fe20000010e1d */
[----:B------:R-:W-:Y:S01]  /*391d0*/  IMAD.X R5, R55, 0x1, R14, P2 ;  /* 0x0000000137057824 */ /* 0x000fe200010e060e */
[----:B------:R-:W-:Y:S02]  /*391e0*/  SHF.L.W.U32.HI R30, R29, 0x3, R92 ;  /* 0x000000031d1e7819 */ /* 0x000fe40000010e5c */
[----:B------:R-:W-:Y:S02]  /*391f0*/  SHF.R.U64 R31, R92, 0x6, R29 ;  /* 0x000000065c1f7819 */ /* 0x000fe4000000121d */
[----:B------:R-:W-:-:S02]  /*39200*/  LOP3.LUT R11, R19, R14, R18, 0xe8, !PT ;  /* 0x0000000e130b7212 */ /* 0x000fc400078ee812 */
[----:B------:R-:W-:Y:S02]  /*39210*/  LOP3.LUT R30, R31, R15, R30, 0x96, !PT ;  /* 0x0000000f1f1e7212 */ /* 0x000fe400078e961e */
[----:B------:R-:W-:Y:S02]  /*39220*/  IADD3.X R11, PT, PT, R26, R32, R11, P0, P1 ;  /* 0x000000201a0b7210 */ /* 0x000fe400007e240b */
[C-C-:B------:R-:W-:Y:S02]  /*39230*/  SHF.L.W.U32.HI R26, R6.reuse, 0x12, R5.reuse ;  /* 0x00000012061a7819 */ /* 0x140fe40000010e05 */
[----:B------:R-:W-:Y:S02]  /*39240*/  SHF.L.W.U32.HI R31, R6, 0xe, R5 ;  /* 0x0000000e061f7819 */ /* 0x000fe40000010e05 */
[----:B------:R-:W-:Y:S02]  /*39250*/  SHF.L.W.U32.HI R28, R5, 0x17, R6 ;  /* 0x00000017051c7819 */ /* 0x000fe40000010e06 */
[----:B------:R-:W-:-:S02]  /*39260*/  IADD3 R27, P1, PT, R27, R30, RZ ;  /* 0x0000001e1b1b7210 */ /* 0x000fc40007f3e0ff */
[----:B------:R-:W-:Y:S02]  /*39270*/  SHF.L.W.U32.HI R14, R24, 0x4, R11 ;  /* 0x00000004180e7819 */ /* 0x000fe40000010e0b */
[C-C-:B------:R-:W-:Y:S01]  /*39280*/  SHF.L.W.U32.HI R15, R11.reuse, 0x1e, R24.reuse ;  /* 0x0000001e0b0f7819 */ /* 0x140fe20000010e18 */
[----:B------:R-:W-:Y:S01]  /*39290*/  IMAD.X R82, R82, 0x1, R73, P1 ;  /* 0x0000000152527824 */ /* 0x000fe200008e0649 */
[----:B------:R-:W-:Y:S02]  /*392a0*/  SHF.L.W.U32.HI R17, R11, 0x19, R24 ;  /* 0x000000190b117819 */ /* 0x000fe40000010e18 */
[----:B------:R-:W-:Y:S02]  /*392b0*/  IADD3 R96, P0, PT, R96, R33, RZ ;  /* 0x0000002160607210 */ /* 0x000fe40007f1e0ff */
[----:B------:R-:W-:Y:S02]  /*392c0*/  LOP3.LUT R35, R28, R26, R31, 0x96, !PT ;  /* 0x0000001a1c237212 */ /* 0x000fe400078e961f */
[----:B------:R-:W-:Y:S01]  /*392d0*/  LOP3.LUT R30, R8, R6, R9, 0xb8, !PT ;  /* 0x00000006081e7212 */ /* 0x000fe200078eb809 */
[----:B------:R-:W-:Y:S01]  /*392e0*/  IMAD.X R87, R87, 0x1, R52, P0 ;  /* 0x0000000157577824 */ /* 0x000fe200000e0634 */
[----:B------:R-:W-:-:S02]  /*392f0*/  SHF.L.W.U32.HI R26, R5, 0x12, R6 ;  /* 0x00000012051a7819 */ /* 0x000fc40000010e06 */
[----:B------:R-:W-:Y:S02]  /*39300*/  SHF.L.W.U32.HI R31, R5, 0xe, R6 ;  /* 0x0000000e051f7819 */ /* 0x000fe40000010e06 */
[----:B------:R-:W-:Y:S02]  /*39310*/  SHF.L.W.U32.HI R28, R6, 0x17, R5 ;  /* 0x00000017061c7819 */ /* 0x000fe40000010e05 */
        /* <DEDUP_REMOVED lines=12> */
[----:B------:R-:W-:Y:S02]  /*393e0*/  SHF.L.W.U32.HI R7, R87, 0xd, R96 ;  /* 0x0000000d57077819 */ /* 0x000fe40000010e60 */
[--C-:B------:R-:W-:Y:S02]  /*393f0*/  SHF.L.W.U32.HI R26, R96, 0x3, R87.reuse ;  /* 0x00000003601a7819 */ /* 0x100fe40000010e57 */
[----:B------:R-:W-:Y:S02]  /*39400*/  SHF.R.U32.HI R72, RZ, 0x6, R87 ;  /* 0x00000006ff487819 */ /* 0x000fe40000011657 */
[----:B------:R-:W-:-:S02]  /*39410*/  IADD3 R35, P0, P1, R92, UR6, R35 ;  /* 0x000000065c237c10 */ /* 0x000fc4000f91e023 */
[----:B------:R-:W-:Y:S02]  /*39420*/  IADD3.X R14, PT, PT, R55, R17, R14, P2, P3 ;  /* 0x00000011370e7210 */ /* 0x000fe400017e640e */
[----:B------:R-:W-:Y:S02]  /*39430*/  LOP3.LUT R72, R72, R7, R26, 0x96, !PT ;  /* 0x0000000748487212 */ /* 0x000fe400078e961a */
[----:B------:R-:W-:Y:S01]  /*39440*/  IADD3.X R52, PT, PT, R29, UR7, R52, P0, P1 ;  /* 0x000000071d347c10 */ /* 0x000fe200087e2434 */
[----:B------:R-:W1:Y:S01]  /*39450*/  LDCU.128 UR4, c[0x3][0x5a60] ;  /* 0x00cb4c00ff0477ac */ /* 0x000e620008000c00 */
[C-C-:B------:R-:W-:Y:S02]  /*39460*/  SHF.L.W.U32.HI R12, R96.reuse, 0xd, R87.reuse ;  /* 0x0000000d600c7819 */ /* 0x140fe40000010e57 */
[----:B------:R-:W-:Y:S02]  /*39470*/  SHF.L.W.U32.HI R17, R87, 0x3, R96 ;  /* 0x0000000357117819 */ /* 0x000fe40000010e60 */
[----:B------:R-:W-:-:S02]  /*39480*/  SHF.R.U64 R55, R96, 0x6, R87 ;  /* 0x0000000660377819 */ /* 0x000fc40000001257 */
[----:B------:R-:W-:Y:S02]  /*39490*/  IADD3 R7, P0, PT, R35, R16, RZ ;  /* 0x0000001023077210 */ /* 0x000fe40007f1e0ff */
[----:B------:R-:W-:Y:S02]  /*394a0*/  SHF.L.W.U32.HI R28, R15, 0x4, R14 ;  /* 0x000000040f1c7819 */ /* 0x000fe40000010e0e */
[C-C-:B------:R-:W-:Y:S02]  /*394b0*/  SHF.L.W.U32.HI R31, R14.reuse, 0x1e, R15.reuse ;  /* 0x0000001e0e1f7819 */ /* 0x140fe40000010e0f */
[----:B------:R-:W-:Y:S02]  /*394c0*/  SHF.L.W.U32.HI R30, R14, 0x19, R15 ;  /* 0x000000190e1e7819 */ /* 0x000fe40000010e0f */
[----:B------:R-:W-:Y:S01]  /*394d0*/  LOP3.LUT R55, R55, R12, R17, 0x96, !PT ;  /* 0x0000000c37377212 */ /* 0x000fe200078e9611 */
[----:B------:R-:W-:Y:S01]  /*394e0*/  IMAD.X R12, R52, 0x1, R19, P0 ;  /* 0x00000001340c7824 */ /* 0x000fe200000e0613 */
[----:B------:R-:W-:-:S02]  /*394f0*/  LOP3.LUT R33, R30, R28, R31, 0x96, !PT ;  /* 0x0000001c1e217212 */ /* 0x000fc400078e961f */
[C-C-:B------:R-:W-:Y:S02]  /*39500*/  SHF.L.W.U32.HI R17, R27.reuse, 0xd, R82.reuse ;  /* 0x0000000d1b117819 */ /* 0x140fe40000010e52 */
[----:B------:R-:W-:Y:S02]  /*39510*/  SHF.L.W.U32.HI R16, R82, 0x3, R27 ;  /* 0x0000000352107819 */ /* 0x000fe40000010e1b */
[----:B------:R-:W-:Y:S02]  /*39520*/  SHF.R.U64 R54, R27, 0x6, R82 ;  /* 0x000000061b367819 */ /* 0x000fe40000001252 */
        /* <DEDUP_REMOVED lines=11> */
[----:B------:R-:W-:Y:S02]  /*395e0*/  LOP3.LUT R32, R31, R29, R30, 0x96, !PT ;  /* 0x0000001d1f207212 */ /* 0x000fe400078e961e */
[C-C-:B------:R-:W-:Y:S02]  /*395f0*/  SHF.L.W.U32.HI R28, R12.reuse, 0x12, R7.reuse ;  /* 0x000000120c1c7819 */ /* 0x140fe40000010e07 */
[----:B------:R-:W-:Y:S02]  /*39600*/  SHF.L.W.U32.HI R29, R12, 0xe, R7 ;  /* 0x0000000e0c1d7819 */ /* 0x000fe40000010e07 */
[----:B------:R-:W-:-:S02]  /*39610*/  SHF.L.W.U32.HI R30, R7, 0x17, R12 ;  /* 0x00000017071e7819 */ /* 0x000fc40000010e0c */
[----:B------:R-:W-:Y:S02]  /*39620*/  SHF.L.W.U32.HI R19, R82, 0xd, R27 ;  /* 0x0000000d52137819 */ /* 0x000fe40000010e1b */
[--C-:B------:R-:W-:Y:S02]  /*39630*/  SHF.L.W.U32.HI R26, R27, 0x3, R82.reuse ;  /* 0x000000031b1a7819 */ /* 0x100fe40000010e52 */
[----:B------:R-:W-:Y:S02]  /*39640*/  SHF.R.U32.HI R35, RZ, 0x6, R82 ;  /* 0x00000006ff237819 */ /* 0x000fe40000011652 */
        /* <DEDUP_REMOVED lines=10> */
[----:B------:R-:W-:Y:S02]  /*396f0*/  IADD3.X R26, PT, PT, R33, R30, R13, P2, P3 ;  /* 0x0000001e211a7210 */ /* 0x000fe400017e640d */
[----:B-1----:R-:W-:Y:S02]  /*39700*/  IADD3 R96, P2, P3, R96, UR4, R29 ;  /* 0x0000000460607c10 */ /* 0x002fe4000fb5e01d */
[----:B------:R-:W-:Y:S02]  /*39710*/  LOP3.LUT R29, R15, R24, R16, 0xe8, !PT ;  /* 0x000000180f1d7212 */ /* 0x000fe400078ee810 */
[----:B------:R-:W-:Y:S02]  /*39720*/  IADD3.X R87, PT, PT, R87, UR5, R26, P2, P3 ;  /* 0x0000000557577c10 */ /* 0x000fe400097e641a */
[----:B------:R-:W-:-:S02]  /*39730*/  SHF.L.W.U32.HI R8, R17, 0x4, R16 ;  /* 0x0000000411087819 */ /* 0x000fc40000010e10 */
[C-C-:B------:R-:W-:Y:S02]  /*39740*/  SHF.L.W.U32.HI R13, R16.reuse, 0x1e, R17.reuse ;  /* 0x0000001e100d7819 */ /* 0x140fe40000010e11 */
[----:B------:R-:W-:Y:S02]  /*39750*/  SHF.L.W.U32.HI R19, R16, 0x19, R17 ;  /* 0x0000001910137819 */ /* 0x000fe40000010e11 */
[C---:B------:R-:W-:Y:S02]  /*39760*/  IADD3 R26, P2, PT, R96.reuse, R25, RZ ;  /* 0x00000019601a7210 */ /* 0x040fe40007f5e0ff */
[----:B------:R-:W-:Y:S02]  /*39770*/  IADD3 R53, P0, PT, R53, R54, RZ ;  /* 0x0000003635357210 */ /* 0x000fe40007f1e0ff */
[----:B------:R-:W-:Y:S01]  /*39780*/  IADD3 R29, P3, P4, R96, R28, R29 ;  /* 0x0000001c601d7210 */ /* 0x000fe20007c7e01d */
[----:B------:R-:W-:Y:S01]  /*39790*/  IMAD.X R31, R87, 0x1, R18, P2 ;  /* 0x00000001571f7824 */ /* 0x000fe200010e0612 */
[----:B------:R-:W-:Y:S01]  /*397a0*/  LOP3.LUT R13, R19, R8, R13, 0x96, !PT ;  /* 0x00000008130d7212 */ /* 0x000fe200078e960d */
[----:B------:R-:W-:Y:S01]  /*397b0*/  IMAD.X R8, R4, 0x1, R35, P0 ;  /* 0x0000000104087824 */ /* 0x000fe200000e0623 */
[----:B------:R-:W-:-:S02]  /*397c0*/  LOP3.LUT R28, R14, R11, R17, 0xe8, !PT ;  /* 0x0000000b0e1c7212 */ /* 0x000fc400078ee811 */
[----:B------:R-:W-:Y:S02]  /*397d0*/  IADD3 R86, P1, PT, R86, R55, RZ ;  /* 0x0000003756567210 */ /* 0x000fe40007f3e0ff */
[----:B------:R-:W-:Y:S02]  /*397e0*/  IADD3.X R28, PT, PT, R87, R13, R28, P3, P4 ;  /* 0x0000000d571c7210 */ /* 0x000fe40001fe841c */
[----:B------:R-:W-:Y:S01]  /*397f0*/  IADD3 R52, P0, PT, R29, 0x5f1d36f1, RZ ;  /* 0x5f1d36f11d347810 */ /* 0x000fe20007f1e0ff */
[----:B------:R-:W-:Y:S01]  /*39800*/  IMAD.X R93, R93, 0x1, R72, P1 ;  /* 0x000000015d5d7824 */ /* 0x000fe200008e0648 */
[C-C-:B------:R-:W-:Y:S02]  /*39810*/  SHF.L.W.U32.HI R13, R26.reuse, 0x12, R31.reuse ;  /* 0x000000121a0d7819 */ /* 0x140fe40000010e1f */
[----:B------:R-:W-:Y:S02]  /*39820*/  SHF.L.W.U32.HI R18, R26, 0xe, R31 ;  /* 0x0000000e1a127819 */ /* 0x000fe40000010e1f */
[----:B------:R-:W-:-:S02]  /*39830*/  SHF.L.W.U32.HI R30, R31, 0x17, R26 ;  /* 0x000000171f1e7819 */ /* 0x000fc40000010e1a */
[C-C-:B------:R-:W-:Y:S02]  /*39840*/  SHF.L.W.U32.HI R4, R31.reuse, 0x12, R26.reuse ;  /* 0x000000121f047819 */ /* 0x140fe40000010e1a */
[----:B------:R-:W-:Y:S02]  /*39850*/  SHF.L.W.U32.HI R19, R31, 0xe, R26 ;  /* 0x0000000e1f137819 */ /* 0x000fe40000010e1a */
[----:B------:R-:W-:Y:S02]  /*39860*/  SHF.L.W.U32.HI R25, R26, 0x17, R31 ;  /* 0x000000171a197819 */ /* 0x000fe40000010e1f */
[C---:B------:R-:W-:Y:S02]  /*39870*/  IADD3.X R35, PT, PT, R28.reuse, -0x5ab00ac6, RZ, P0, !PT ;  /* 0xa54ff53a1c237810 */ /* 0x040fe400007fe4ff */
[----:B------:R-:W-:Y:S02]  /*39880*/  SHF.L.W.U32.HI R32, R29, 0x4, R28 ;  /* 0x000000041d207819 */ /* 0x000fe40000010e1c */
[----:B------:R-:W-:-:S02]  /*39890*/  SHF.L.W.U32.HI R33, R28, 0x1e, R29 ;  /* 0x0000001e1c217819 */ /* 0x000fc40000010e1d */
[----:B------:R-:W-:Y:S02]  /*398a0*/  SHF.L.W.U32.HI R34, R28, 0x19, R29 ;  /* 0x000000191c227819 */ /* 0x000fe40000010e1d */
[----:B------:R-:W-:Y:S02]  /*398b0*/  LOP3.LUT R72, R30, R13, R18, 0x96, !PT ;  /* 0x0000000d1e487212 */ /* 0x000fe400078e9612 */
[----:B------:R-:W-:Y:S02]  /*398c0*/  LOP3.LUT R73, R25, R4, R19, 0x96, !PT ;  /* 0x0000000419497212 */ /* 0x000fe400078e9613 */
[----:B------:R-:W-:Y:S02]  /*398d0*/  SHF.L.W.U32.HI R4, R28, 0x4, R29 ;  /* 0x000000041c047819 */ /* 0x000fe40000010e1d */
[C-C-:B------:R-:W-:Y:S02]  /*398e0*/  SHF.L.W.U32.HI R13, R29.reuse, 0x1e, R28.reuse ;  /* 0x0000001e1d0d7819 */ /* 0x140fe40000010e1c */
[----:B------:R-:W-:-:S02]  /*398f0*/  SHF.L.W.U32.HI R18, R29, 0x19, R28 ;  /* 0x000000191d127819 */ /* 0x000fc40000010e1c */
[----:B------:R-:W-:Y:S02]  /*39900*/  SHF.R.U64 R19, R52, 0x8, R35 ;  /* 0x0000000834137819 */ /* 0x000fe40000001223 */
[----:B------:R-:W-:Y:S02]  /*39910*/  LOP3.LUT R54, R6, R26, R7, 0xb8, !PT ;  /* 0x0000001a06367212 */ /* 0x000fe400078eb807 */
[----:B------:R-:W-:Y:S02]  /*39920*/  LOP3.LUT R55, R34, R32, R33, 0x96, !PT ;  /* 0x0000002022377212 */ /* 0x000fe400078e9621 */
[C-C-:B------:R-:W-:Y:S02]  /*39930*/  SHF.R.U64 R30, R52.reuse, 0x18, R35.reuse ;  /* 0x00000018341e7819 */ /* 0x140fe40000001223 */
[----:B------:R-:W-:Y:S02]  /*39940*/  SHF.R.U64 R25, R52, 0x10, R35 ;  /* 0x0000001034197819 */ /* 0x000fe40000001223 */
[----:B------:R-:W-:-:S02]  /*39950*/  LOP3.LUT R34, R18, R4, R13, 0x96, !PT ;  /* 0x0000000412227212 */ /* 0x000fc400078e960d */
[----:B------:R-:W-:Y:S02]  /*39960*/  PRMT R13, R19, 0x3340, R52 ;  /* 0x00003340130d7816 */ /* 0x000fe40000000034 */
[----:B------:R-:W-:Y:S02]  /*39970*/  SHF.R.U32.HI R4, RZ, 0x8, R35 ;  /* 0x00000008ff047819 */ /* 0x000fe40000011623 */
[----:B------:R-:W-:Y:S02]  /*39980*/  IADD3 R54, P0, P1, R72, R54, R9 ;  /* 0x0000003648367210 */ /* 0x000fe4000791e009 */
[----:B------:R-:W-:Y:S02]  /*39990*/  LOP3.LUT R19, R5, R31, R12, 0xb8, !PT ;  /* 0x0000001f05137212 */ /* 0x000fe400078eb80c */
[----:B------:R-:W-:Y:S02]  /*399a0*/  PRMT R18, R30, 0x3340, R25 ;  /* 0x000033401e127816 */ /* 0x000fe40000000019 */
[----:B------:R-:W-:-:S02]  /*399b0*/  IADD3 R32, P2, PT, R26, 0x137e2179, RZ ;  /* 0x137e21791a207810 */ /* 0x000fc40007f5e0ff */
[--C-:B------:R-:W-:Y:S02]  /*399c0*/  SHF.R.U32.HI R30, RZ, 0x18, R35.reuse ;  /* 0x00000018ff1e7819 */ /* 0x100fe40000011623 */
[--C-:B------:R-:W-:Y:S02]  /*399d0*/  SHF.R.U32.HI R9, RZ, 0x10, R35.reuse ;  /* 0x00000010ff097819 */ /* 0x100fe40000011623 */
[----:B------:R-:W-:Y:S02]  /*399e0*/  PRMT R4, R4, 0x3340, R35 ;  /* 0x0000334004047816 */ /* 0x000fe40000000023 */
[----:B------:R-:W-:Y:S02]  /*399f0*/  IADD3.X R35, PT, PT, R73, R19, R10, P0, P1 ;  /* 0x0000001349237210 */ /* 0x000fe400007e240a */
[----:B------:R-:W-:Y:S02]  /*39a00*/  IADD3 R27, P0, P1, R27, UR6, R54 ;  /* 0x000000061b1b7c10 */ /* 0x000fe4000f91e036 */
[----:B------:R-:W-:-:S02]  /*39a10*/  LOP3.LUT R54, R16, R15, R29, 0xe8, !PT ;  /* 0x0000000f10367212 */ /* 0x000fc400078ee81d */
[----:B------:R-:W-:Y:S02]  /*39a20*/  IADD3.X R33, PT, PT, R31, 0x5be0cd19, RZ, P2, !PT ;  /* 0x5be0cd191f217810 */ /* 0x000fe400017fe4ff */
[----:B------:R-:W-:Y:S01]  /*39a30*/  IADD3.X R82, PT, PT, R82, UR7, R35, P0, P1 ;  /* 0x0000000752527c10 */ /* 0x000fe200087e2423 */
[----:B------:R-:W1:Y:S01]  /*39a40*/  LDCU.128 UR4, c[0x3][0x5a70] ;  /* 0x00cb4e00ff0477ac */ /* 0x000e620008000c00 */
[----:B------:R-:W-:Y:S02]  /*39a50*/  IADD3 R54, P1, P2, R27, R55, R54 ;  /* 0x000000371b367210 */ /* 0x000fe40007a3e036 */
[----:B------:R-:W-:Y:S02]  /*39a60*/  LOP3.LUT R83, R17, R14, R28, 0xe8, !PT ;  /* 0x0000000e11537212 */ /* 0x000fe400078ee81c */
[C-C-:B------:R-:W-:Y:S02]  /*39a70*/  SHF.R.U64 R25, R32.reuse, 0x18, R33.reuse ;  /* 0x0000001820197819 */ /* 0x140fe40000001221 */
[----:B------:R-:W-:-:S02]  /*39a80*/  SHF.R.U64 R10, R32, 0x10, R33 ;  /* 0x00000010200a7819 */ /* 0x000fc40000001221 */
[----:B------:R-:W-:Y:S02]  /*39a90*/  IADD3 R55, P0, PT, R27, R24, RZ ;  /* 0x000000181b377210 */ /* 0x000fe40007f1e0ff */
[C---:B------:R-:W-:Y:S02]  /*39aa0*/  IADD3.X R83, PT, PT, R82.reuse, R34, R83, P1, P2 ;  /* 0x0000002252537210 */ /* 0x040fe40000fe4453 */
[----:B------:R-:W-:Y:S01]  /*39ab0*/  PRMT R10, R25, 0x3340, R10 ;  /* 0x00003340190a7816 */ /* 0x000fe2000000000a */
[----:B------:R-:W-:Y:S01]  /*39ac0*/  IMAD.X R72, R82, 0x1, R11, P0 ;  /* 0x0000000152487824 */ /* 0x000fe200000e060b */
[--C-:B------:R-:W-:Y:S02]  /*39ad0*/  SHF.R.U64 R19, R32, 0x8, R33.reuse ;  /* 0x0000000820137819 */ /* 0x100fe40000001221 */
[--C-:B------:R-:W-:Y:S02]  /*39ae0*/  SHF.R.U32.HI R27, RZ, 0x18, R33.reuse ;  /* 0x00000018ff1b7819 */ /* 0x100fe40000011621 */
[----:B------:R-:W-:-:S02]  /*39af0*/  SHF.R.U32.HI R24, RZ, 0x10, R33 ;  /* 0x00000010ff187819 */ /* 0x000fc40000011621 */
[----:B------:R-:W-:Y:S02]  /*39b00*/  SHF.R.U32.HI R25, RZ, 0x8, R33 ;  /* 0x00000008ff197819 */ /* 0x000fe40000011621 */
[C---:B------:R-:W-:Y:S02]  /*39b10*/  SHF.L.W.U32.HI R35, R54.reuse, 0x4, R83 ;  /* 0x0000000436237819 */ /* 0x040fe40000010e53 */
[C-C-:B------:R-:W-:Y:S02]  /*39b20*/  SHF.L.W.U32.HI R52, R83.reuse, 0x1e, R54.reuse ;  /* 0x0000001e53347819 */ /* 0x140fe40000010e36 */
[----:B------:R-:W-:Y:S02]  /*39b30*/  SHF.L.W.U32.HI R73, R83, 0x19, R54 ;  /* 0x0000001953497819 */ /* 0x000fe40000010e36 */
[----:B------:R-:W-:Y:S02]  /*39b40*/  IADD3 R75, P0, PT, R54, -0x16b07d5, RZ ;  /* 0xfe94f82b364b7810 */ /* 0x000fe40007f1e0ff */
[----:B------:R-:W-:-:S02]  /*39b50*/  PRMT R9, R30, 0x3340, R9 ;  /* 0x000033401e097816 */ /* 0x000fc40000000009 */
[----:B------:R-:W-:Y:S02]  /*39b60*/  PRMT R19, R19, 0x3340, R32 ;  /* 0x0000334013137816 */ /* 0x000fe40000000020 */
[----:B------:R-:W-:Y:S02]  /*39b70*/  PRMT R24, R27, 0x3340, R24 ;  /* 0x000033401b187816 */ /* 0x000fe40000000018 */
[----:B------:R-:W-:Y:S02]  /*39b80*/  PRMT R25, R25, 0x3340, R33 ;  /* 0x0000334019197816 */ /* 0x000fe40000000021 */
[C-C-:B------:R-:W-:Y:S02]  /*39b90*/  SHF.L.W.U32.HI R27, R55.reuse, 0x12, R72.reuse ;  /* 0x00000012371b7819 */ /* 0x140fe40000010e48 */
[----:B------:R-:W-:Y:S02]  /*39ba0*/  SHF.L.W.U32.HI R32, R55, 0xe, R72 ;  /* 0x0000000e37207819 */ /* 0x000fe40000010e48 */
[----:B------:R-:W-:-:S02]  /*39bb0*/  SHF.L.W.U32.HI R34, R72, 0x17, R55 ;  /* 0x0000001748227819 */ /* 0x000fc40000010e37 */
[C-C-:B------:R-:W-:Y:S02]  /*39bc0*/  SHF.L.W.U32.HI R11, R72.reuse, 0x12, R55.reuse ;  /* 0x00000012480b7819 */ /* 0x140fe40000010e37 */
[----:B------:R-:W-:Y:S02]  /*39bd0*/  SHF.L.W.U32.HI R30, R72, 0xe, R55 ;  /* 0x0000000e481e7819 */ /* 0x000fe40000010e37 */
[----:B------:R-:W-:Y:S02]  /*39be0*/  SHF.L.W.U32.HI R33, R55, 0x17, R72 ;  /* 0x0000001737217819 */ /* 0x000fe40000010e48 */
[----:B------:R-:W-:Y:S02]  /*39bf0*/  LOP3.LUT R74, R73, R35, R52, 0x96, !PT ;  /* 0x00000023494a7212 */ /* 0x000fe400078e9634 */
[----:B------:R-:W-:Y:S02]  /*39c00*/  IADD3.X R52, PT, PT, R83, 0x3c6ef372, RZ, P0, !PT ;  /* 0x3c6ef37253347810 */ /* 0x000fe400007fe4ff */
[----:B------:R-:W-:-:S02]  /*39c10*/  LOP3.LUT R76, R34, R27, R32, 0x96, !PT ;  /* 0x0000001b224c7212 */ /* 0x000fc400078e9620 */
[----:B------:R-:W-:Y:S02]  /*39c20*/  LOP3.LUT R78, R33, R11, R30, 0x96, !PT ;  /* 0x0000000b214e7212 */ /* 0x000fe400078e961e */
[----:B------:R-:W-:Y:S02]  /*39c30*/  SHF.L.W.U32.HI R11, R83, 0x4, R54 ;  /* 0x00000004530b7819 */ /* 0x000fe40000010e36 */
[C-C-:B------:R-:W-:Y:S02]  /*39c40*/  SHF.L.W.U32.HI R30, R54.reuse, 0x1e, R83.reuse ;  /* 0x0000001e361e7819 */ /* 0x140fe40000010e53 */
[----:B------:R-:W-:Y:S02]  /*39c50*/  SHF.L.W.U32.HI R27, R54, 0x19, R83 ;  /* 0x00000019361b7819 */ /* 0x000fe40000010e53 */
[C-C-:B------:R-:W-:Y:S02]  /*39c60*/  SHF.R.U64 R34, R75.reuse, 0x18, R52.reuse ;  /* 0x000000184b227819 */ /* 0x140fe40000001234 */
[----:B------:R-:W-:-:S02]  /*39c70*/  SHF.R.U64 R33, R75, 0x10, R52 ;  /* 0x000000104b217819 */ /* 0x000fc40000001234 */
[----:B------:R-:W-:Y:S02]  /*39c80*/  LOP3.LUT R79, R7, R55, R26, 0xb8, !PT ;  /* 0x00000037074f7212 */ /* 0x000fe400078eb81a */
[----:B------:R-:W-:Y:S02]  /*39c90*/  LOP3.LUT R77, R27, R11, R30, 0x96, !PT ;  /* 0x0000000b1b4d7212 */ /* 0x000fe400078e961e */
[--C-:B------:R-:W-:Y:S02]  /*39ca0*/  SHF.R.U64 R32, R75, 0x8, R52.reuse ;  /* 0x000000084b207819 */ /* 0x100fe40000001234 */
[----:B------:R-:W-:Y:S02]  /*39cb0*/  PRMT R27, R34, 0x3340, R33 ;  /* 0x00003340221b7816 */ /* 0x000fe40000000021 */
[----:B------:R-:W-:Y:S02]  /*39cc0*/  SHF.R.U32.HI R33, RZ, 0x8, R52 ;  /* 0x00000008ff217819 */ /* 0x000fe40000011634 */
[----:B------:R-:W-:-:S02]  /*39cd0*/  IADD3 R79, P0, P1, R76, R79, R6 ;  /* 0x0000004f4c4f7210 */ /* 0x000fc4000791e006 */
[----:B------:R-:W-:Y:S02]  /*39ce0*/  LOP3.LUT R34, R12, R72, R31, 0xb8, !PT ;  /* 0x000000480c227212 */ /* 0x000fe400078eb81f */
[----:B------:R-:W-:Y:S02]  /*39cf0*/  PRMT R30, R32, 0x3340, R75 ;  /* 0x00003340201e7816 */ /* 0x000fe4000000004b */
[----:B------:R-:W-:Y:S02]  /*39d00*/  IADD3 R6, P2, PT, R55, -0x4be4295, RZ ;  /* 0xfb41bd6b37067810 */ /* 0x000fe40007f5e0ff */
[--C-:B------:R-:W-:Y:S02]  /*39d10*/  SHF.R.U32.HI R11, RZ, 0x18, R52.reuse ;  /* 0x00000018ff0b7819 */ /* 0x100fe40000011634 */
[--C-:B------:R-:W-:Y:S02]  /*39d20*/  SHF.R.U32.HI R32, RZ, 0x10, R52.reuse ;  /* 0x00000010ff207819 */ /* 0x100fe40000011634 */
[----:B------:R-:W-:-:S02]  /*39d30*/  PRMT R33, R33, 0x3340, R52 ;  /* 0x0000334021217816 */ /* 0x000fc40000000034 */
[----:B------:R-:W-:Y:S02]  /*39d40*/  IADD3.X R52, PT, PT, R78, R34, R5, P0, P1 ;  /* 0x000000224e347210 */ /* 0x000fe400007e2405 */
[----:B-1----:R-:W-:Y:S02]  /*39d50*/  IADD3 R86, P0, P1, R86, UR4, R79 ;  /* 0x0000000456567c10 */ /* 0x002fe4000f91e04f */
[----:B------:R-:W-:Y:S02]  /*39d60*/  IADD3.X R73, PT, PT, R72, 0x1f83d9ab, RZ, P2, !PT ;  /* 0x1f83d9ab48497810 */ /* 0x000fe400017fe4ff */
[----:B------:R-:W-:Y:S02]  /*39d70*/  LOP3.LUT R79, R29, R16, R54, 0xe8, !PT ;  /* 0x000000101d4f7212 */ /* 0x000fe400078ee836 */
[----:B------:R-:W-:Y:S02]  /*39d80*/  IADD3.X R93, PT, PT, R93, UR5, R52, P0, P1 ;  /* 0x000000055d5d7c10 */ /* 0x000fe400087e2434 */
[----:B------:R-:W-:-:S02]  /*39d90*/  SHF.R.U64 R5, R6, 0x18, R73 ;  /* 0x0000001806057819 */ /* 0x000fc40000001249 */
[C-C-:B------:R-:W-:Y:S02]  /*39da0*/  SHF.R.U64 R34, R6.reuse, 0x10, R73.reuse ;  /* 0x0000001006227819 */ /* 0x140fe40000001249 */
[----:B------:R-:W-:Y:S02]  /*39db0*/  SHF.R.U64 R35, R6, 0x8, R73 ;  /* 0x0000000806237819 */ /* 0x000fe40000001249 */
[C---:B------:R-:W-:Y:S02]  /*39dc0*/  IADD3 R81, P0, PT, R86.reuse, R15, RZ ;  /* 0x0000000f56517210 */ /* 0x040fe40007f1e0ff */
[----:B------:R-:W-:Y:S02]  /*39dd0*/  IADD3 R79, P1, P2, R86, R74, R79 ;  /* 0x0000004a564f7210 */ /* 0x000fe40007a3e04f */
[----:B------:R-:W-:Y:S01]  /*39de0*/  LOP3.LUT R82, R28, R17, R83, 0xe8, !PT ;  /* 0x000000111c527212 */ /* 0x000fe200078ee853 */
[----:B------:R-:W-:Y:S01]  /*39df0*/  IMAD.X R84, R93, 0x1, R14, P0 ;  /* 0x000000015d547824 */ /* 0x000fe200000e060e */
[----:B------:R-:W-:-:S02]  /*39e00*/  PRMT R34, R5, 0x3340, R34 ;  /* 0x0000334005227816 */ /* 0x000fc40000000022 */
[----:B------:R-:W-:Y:S02]  /*39e10*/  PRMT R35, R35, 0x3340, R6 ;  /* 0x0000334023237816 */ /* 0x000fe40000000006 */
[--C-:B------:R-:W-:Y:S02]  /*39e20*/  SHF.R.U32.HI R6, RZ, 0x18, R73.reuse ;  /* 0x00000018ff067819 */ /* 0x100fe40000011649 */
[----:B------:R-:W-:Y:S02]  /*39e30*/  SHF.R.U32.HI R5, RZ, 0x10, R73 ;  /* 0x00000010ff057819 */ /* 0x000fe40000011649 */
[----:B------:R-:W-:Y:S02]  /*39e40*/  IADD3.X R82, PT, PT, R93, R77, R82, P1, P2 ;  /* 0x0000004d5d527210 */ /* 0x000fe40000fe4452 */
[----:B------:R-:W-:Y:S02]  /*39e50*/  PRMT R32, R11, 0x3340, R32 ;  /* 0x000033400b207816 */ /* 0x000fe40000000020 */
[----:B------:R-:W-:-:S02]  /*39e60*/  PRMT R15, R6, 0x3340, R5 ;  /* 0x00003340060f7816 */ /* 0x000fc40000000005 */
[----:B------:R-:W-:Y:S02]  /*39e70*/  LOP3.LUT R78, R83, R28, R82, 0xe8, !PT ;  /* 0x0000001c534e7212 */ /* 0x000fe400078ee852 */
[----:B------:R-:W-:Y:S02]  /*39e80*/  IADD3 R74, P0, PT, R79, -0x7b3558c5, RZ ;  /* 0x84caa73b4f4a7810 */ /* 0x000fe40007f1e0ff */
[----:B------:R-:W-:Y:S02]  /*39e90*/  SHF.R.U32.HI R52, RZ, 0x8, R73 ;  /* 0x00000008ff347819 */ /* 0x000fe40000011649 */
[C-C-:B------:R-:W-:Y:S02]  /*39ea0*/  SHF.L.W.U32.HI R6, R81.reuse, 0x12, R84.reuse ;  /* 0x0000001251067819 */ /* 0x140fe40000010e54 */
[----:B------:R-:W-:Y:S02]  /*39eb0*/  SHF.L.W.U32.HI R11, R81, 0xe, R84 ;  /* 0x0000000e510b7819 */ /* 0x000fe40000010e54 */
[----:B------:R-:W-:-:S02]  /*39ec0*/  SHF.L.W.U32.HI R28, R84, 0x17, R81 ;  /* 0x00000017541c7819 */ /* 0x000fc40000010e51 */
[----:B------:R-:W-:Y:S02]  /*39ed0*/  LOP3.LUT R80, R26, R81, R55, 0xb8, !PT ;  /* 0x000000511a507212 */ /* 0x000fe400078eb837 */
[----:B------:R-:W-:Y:S02]  /*39ee0*/  LOP3.LUT R76, R54, R29, R79, 0xe8, !PT ;  /* 0x0000001d364c7212 */ /* 0x000fe400078ee84f */
[C-C-:B------:R-:W-:Y:S02]  /*39ef0*/  SHF.L.W.U32.HI R5, R84.reuse, 0x12, R81.reuse ;  /* 0x0000001254057819 */ /* 0x140fe40000010e51 */
[----:B------:R-:W-:Y:S02]  /*39f00*/  SHF.L.W.U32.HI R14, R84, 0xe, R81 ;  /* 0x0000000e540e7819 */ /* 0x000fe40000010e51 */
[----:B------:R-:W-:Y:S02]  /*39f10*/  SHF.L.W.U32.HI R26, R81, 0x17, R84 ;  /* 0x00000017511a7819 */ /* 0x000fe40000010e54 */
[----:B------:R-:W-:-:S02]  /*39f20*/  SHF.L.W.U32.HI R29, R82, 0x4, R79 ;  /* 0x00000004521d7819 */ /* 0x000fc40000010e4f */
[C-C-:B------:R-:W-:Y:S02]  /*39f30*/  SHF.L.W.U32.HI R54, R79.reuse, 0x1e, R82.reuse ;  /* 0x0000001e4f367819 */ /* 0x140fe40000010e52 */
[----:B------:R-:W-:Y:S02]  /*39f40*/  IADD3.X R75, PT, PT, R82, -0x4498517b, RZ, P0, !PT ;  /* 0xbb67ae85524b7810 */ /* 0x000fe400007fe4ff */
[----:B------:R-:W-:Y:S02]  /*39f50*/  SHF.L.W.U32.HI R55, R79, 0x19, R82 ;  /* 0x000000194f377819 */ /* 0x000fe40000010e52 */
[----:B------:R-:W-:Y:S02]  /*39f60*/  PRMT R52, R52, 0x3340, R73 ;  /* 0x0000334034347816 */ /* 0x000fe40000000049 */
[----:B------:R-:W-:Y:S02]  /*39f70*/  LOP3.LUT R77, R31, R84, R72, 0xb8, !PT ;  /* 0x000000541f4d7212 */ /* 0x000fe400078eb848 */
[----:B------:R-:W-:-:S02]  /*39f80*/  LOP3.LUT R6, R28, R6, R11, 0x96, !PT ;  /* 0x000000061c067212 */ /* 0x000fc400078e960b */
[----:B------:R-:W-:Y:S02]  /*39f90*/  SHF.L.W.U32.HI R31, R79, 0x4, R82 ;  /* 0x000000044f1f7819 */ /* 0x000fe40000010e52 */
[C-C-:B------:R-:W-:Y:S02]  /*39fa0*/  SHF.L.W.U32.HI R72, R82.reuse, 0x1e, R79.reuse ;  /* 0x0000001e52487819 */ /* 0x140fe40000010e4f */
[----:B------:R-:W-:Y:S02]  /*39fb0*/  SHF.L.W.U32.HI R73, R82, 0x19, R79 ;  /* 0x0000001952497819 */ /* 0x000fe40000010e4f */
[----:B------:R-:W-:Y:S02]  /*39fc0*/  LOP3.LUT R79, R26, R5, R14, 0x96, !PT ;  /* 0x000000051a4f7212 */ /* 0x000fe400078e960e */
[C-C-:B------:R-:W-:Y:S02]  /*39fd0*/  SHF.R.U64 R5, R74.reuse, 0x18, R75.reuse ;  /* 0x000000184a057819 */ /* 0x140fe4000000124b */
[----:B------:R-:W-:-:S02]  /*39fe0*/  SHF.R.U64 R14, R74, 0x10, R75 ;  /* 0x000000104a0e7819 */ /* 0x000fc4000000124b */
[----:B------:R-:W-:Y:S02]  /*39ff0*/  LOP3.LUT R11, R55, R29, R54, 0x96, !PT ;  /* 0x0000001d370b7212 */ /* 0x000fe400078e9636 */
[----:B------:R-:W-:Y:S02]  /*3a000*/  IADD3 R54, P0, P1, R6, R80, R7 ;  /* 0x0000005006367210 */ /* 0x000fe4000791e007 */
[----:B------:R-:W-:Y:S02]  /*3a010*/  PRMT R14, R5, 0x3340, R14 ;  /* 0x00003340050e7816 */ /* 0x000fe4000000000e */
[----:B------:R-:W-:Y:S02]  /*3a020*/  IADD3 R5, P2, PT, R81, 0x2b3e6c1f, RZ ;  /* 0x2b3e6c1f51057810 */ /* 0x000fe40007f5e0ff */
[----:B------:R-:W-:Y:S02]  /*3a030*/  IADD3.X R7, PT, PT, R79, R77, R12, P0, P1 ;  /* 0x0000004d4f077210 */ /* 0x000fe400007e240c */
[----:B------:R-:W-:-:S02]  /*3a040*/  IADD3 R53, P0, P1, R53, UR6, R54 ;  /* 0x0000000635357c10 */ /* 0x000fc4000f91e036 */
[----:B------:R-:W-:Y:S02]  /*3a050*/  IADD3.X R26, PT, PT, R84, -0x64fa9774, RZ, P2, !PT ;  /* 0x9b05688c541a7810 */ /* 0x000fe400017fe4ff */
[----:B------:R-:W-:Y:S02]  /*3a060*/  IADD3.X R12, PT, PT, R8, UR7, R7, P0, P1 ;  /* 0x00000007080c7c10 */ /* 0x000fe400087e2407 */
[----:B------:R-:W-:Y:S02]  /*3a070*/  IADD3 R7, P2, P3, R53, -0x52197d2f, R16 ;  /* 0xade682d135077810 */ /* 0x000fe40007b5e010 */
[----:B------:R-:W-:Y:S02]  /*3a080*/  LOP3.LUT R73, R73, R31, R72, 0x96, !PT ;  /* 0x0000001f49497212 */ /* 0x000fe400078e9648 */
[--C-:B------:R-:W-:Y:S02]  /*3a090*/  SHF.R.U32.HI R6, RZ, 0x18, R75.reuse ;  /* 0x00000018ff067819 */ /* 0x100fe4000001164b */
[----:B------:R-:W-:-:S02]  /*3a0a0*/  SHF.R.U32.HI R55, RZ, 0x10, R75 ;  /* 0x00000010ff377819 */ /* 0x000fc4000001164b */
[----:B------:R-:W-:Y:S02]  /*3a0b0*/  SHF.R.U32.HI R28, RZ, 0x8, R75 ;  /* 0x00000008ff1c7819 */ /* 0x000fe4000001164b */
[----:B------:R-:W-:Y:S02]  /*3a0c0*/  SHF.R.U64 R72, R5, 0x8, R26 ;  /* 0x0000000805487819 */ /* 0x000fe4000000121a */
[----:B------:R-:W-:Y:S02]  /*3a0d0*/  IADD3.X R16, PT, PT, R12, 0x510e527f, R17, P2, P3 ;  /* 0x510e527f0c107810 */ /* 0x000fe400017e6411 */
[----:B------:R-:W-:Y:S02]  /*3a0e0*/  SHF.R.U64 R31, R74, 0x8, R75 ;  /* 0x000000084a1f7819 */ /* 0x000fe4000000124b */
[----:B------:R-:W-:Y:S02]  /*3a0f0*/  PRMT R55, R6, 0x3340, R55 ;  /* 0x0000334006377816 */ /* 0x000fe40000000037 */
[----:B------:R-:W-:-:S02]  /*3a100*/  PRMT R28, R28, 0x3340, R75 ;  /* 0x000033401c1c7816 */ /* 0x000fc4000000004b */
[C-C-:B------:R-:W-:Y:S02]  /*3a110*/  SHF.R.U64 R6, R5.reuse, 0x18, R26.reuse ;  /* 0x0000001805067819 */ /* 0x140fe4000000121a */
[----:B------:R-:W-:Y:S02]  /*3a120*/  SHF.R.U64 R75, R5, 0x10, R26 ;  /* 0x00000010054b7819 */ /* 0x000fe4000000121a */
[----:B------:R-:W-:Y:S02]  /*3a130*/  PRMT R72, R72, 0x3340, R5 ;  /* 0x0000334048487816 */ /* 0x000fe40000000005 */
[----:B------:R-:W-:Y:S02]  /*3a140*/  IADD3 R5, P0, P1, R53, R73, R76 ;  /* 0x0000004935057210 */ /* 0x000fe4000791e04c */
[C-C-:B------:R-:W-:Y:S02]  /*3a150*/  SHF.R.U64 R8, R7.reuse, 0x18, R16.reuse ;  /* 0x0000001807087819 */ /* 0x140fe40000001210 */
[----:B------:R-:W-:-:S02]  /*3a160*/  SHF.R.U64 R53, R7, 0x10, R16 ;  /* 0x0000001007357819 */ /* 0x000fc40000001210 */
[----:B------:R-:W-:Y:S02]  /*3a170*/  PRMT R75, R6, 0x3340, R75 ;  /* 0x00003340064b7816 */ /* 0x000fe4000000004b */
[--C-:B------:R-:W-:Y:S02]  /*3a180*/  SHF.R.U32.HI R6, RZ, 0x18, R26.reuse ;  /* 0x00000018ff067819 */ /* 0x100fe4000001161a */
[----:B------:R-:W-:Y:S02]  /*3a190*/  SHF.R.U32.HI R77, RZ, 0x10, R26 ;  /* 0x00000010ff4d7819 */ /* 0x000fe4000001161a */
[----:B------:R-:W-:Y:S02]  /*3a1a0*/  IADD3.X R11, PT, PT, R12, R11, R78, P0, P1 ;  /* 0x0000000b0c0b7210 */ /* 0x000fe400007e244e */
[----:B------:R-:W-:Y:S02]  /*3a1b0*/  PRMT R53, R8, 0x3340, R53 ;  /* 0x0000334008357816 */ /* 0x000fe40000000035 */
[----:B------:R-:W-:-:S02]  /*3a1c0*/  IADD3 R8, P0, PT, R5, -0xc4336f8, RZ ;  /* 0xf3bcc90805087810 */ /* 0x000fc40007f1e0ff */
[----:B------:R-:W-:Y:S02]  /*3a1d0*/  PRMT R77, R6, 0x3340, R77 ;  /* 0x00003340064d7816 */ /* 0x000fe4000000004d */
[----:B------:R-:W-:Y:S02]  /*3a1e0*/  PRMT R31, R31, 0x3340, R74 ;  /* 0x000033401f1f7816 */ /* 0x000fe4000000004a */
[--C-:B------:R-:W-:Y:S02]  /*3a1f0*/  SHF.R.U32.HI R6, RZ, 0x18, R16.reuse ;  /* 0x00000018ff067819 */ /* 0x100fe40000011610 */
[--C-:B------:R-:W-:Y:S02]  /*3a200*/  SHF.R.U32.HI R73, RZ, 0x10, R16.reuse ;  /* 0x00000010ff497819 */ /* 0x100fe40000011610 */
[----:B------:R-:W-:Y:S02]  /*3a210*/  SHF.R.U32.HI R54, RZ, 0x8, R16 ;  /* 0x00000008ff367819 */ /* 0x000fe40000011610 */
[----:B------:R-:W-:-:S02]  /*3a220*/  SHF.R.U32.HI R74, RZ, 0x8, R26 ;  /* 0x00000008ff4a7819 */ /* 0x000fc4000001161a */
[----:B------:R-:W-:Y:S02]  /*3a230*/  IADD3.X R11, PT, PT, R11, 0x6a09e667, RZ, P0, !PT ;  /* 0x6a09e6670b0b7810 */ /* 0x000fe400007fe4ff */
[--C-:B------:R-:W-:Y:S02]  /*3a240*/  SHF.R.U64 R12, R7, 0x8, R16.reuse ;  /* 0x00000008070c7819 */ /* 0x100fe40000001210 */
[----:B------:R-:W-:Y:S02]  /*3a250*/  PRMT R73, R6, 0x3340, R73 ;  /* 0x0000334006497816 */ /* 0x000fe40000000049 */
[----:B------:R-:W-:Y:S02]  /*3a260*/  PRMT R54, R54, 0x3340, R16 ;  /* 0x0000334036367816 */ /* 0x000fe40000000010 */
[----:B------:R-:W-:Y:S02]  /*3a270*/  PRMT R74, R74, 0x3340, R26 ;  /* 0x000033404a4a7816 */ /* 0x000fe4000000001a */
[----:B------:R-:W-:-:S02]  /*3a280*/  SHF.R.U64 R5, R8, 0x18, R11 ;  /* 0x0000001808057819 */ /* 0x000fc4000000120b */
[C-C-:B------:R-:W-:Y:S02]  /*3a290*/  SHF.R.U64 R16, R8.reuse, 0x10, R11.reuse ;  /* 0x0000001008107819 */ /* 0x140fe4000000120b */
[--C-:B------:R-:W-:Y:S02]  /*3a2a0*/  SHF.R.U64 R17, R8, 0x8, R11.reuse ;  /* 0x0000000808117819 */ /* 0x100fe4000000120b */
[--C-:B------:R-:W-:Y:S02]  /*3a2b0*/  SHF.R.U32.HI R6, RZ, 0x18, R11.reuse ;  /* 0x00000018ff067819 */ /* 0x100fe4000001160b */
[--C-:B------:R-:W-:Y:S02]  /*3a2c0*/  SHF.R.U32.HI R29, RZ, 0x10, R11.reuse ;  /* 0x00000010ff1d7819 */ /* 0x100fe4000001160b */
[----:B------:R-:W-:Y:S02]  /*3a2d0*/  SHF.R.U32.HI R26, RZ, 0x8, R11 ;  /* 0x00000008ff1a7819 */ /* 0x000fe4000001160b */
        /* <DEDUP_REMOVED lines=11> */
[----:B------:R-:W-:Y:S01]  /*3a390*/  IMAD.MOV.U32 R24, RZ, RZ, 0x40 ;  /* 0x00000040ff187424 */ /* 0x000fe200078e00ff */
[----:B------:R-:W-:Y:S01]  /*3a3a0*/  PRMT R9, R34, 0x5410, R35 ;  /* 0x0000541022097816 */ /* 0x000fe20000000023 */
[----:B------:R1:W-:Y:S01]  /*3a3b0*/  STL.128 [R1+0x10], R4 ;  /* 0x0000100401007387 */ /* 0x0003e20000100c00 */
[----:B------:R-:W-:Y:S01]  /*3a3c0*/  PRMT R8, R15, 0x5410, R52 ;  /* 0x000054100f087816 */ /* 0x000fe20000000034 */
[----:B------:R-:W-:Y:S01]  /*3a3d0*/  IMAD.MOV.U32 R25, RZ, RZ, R1 ;  /* 0x000000ffff197224 */ /* 0x000fe200078e0001 */
[----:B------:R-:W-:-:S02]  /*3a3e0*/  PRMT R19, R14, 0x5410, R31 ;  /* 0x000054100e137816 */ /* 0x000fc4000000001f */
[----:B------:R-:W-:Y:S01]  /*3a3f0*/  PRMT R13, R53, 0x5410, R12 ;  /* 0x00005410350d7816 */ /* 0x000fe2000000000c */
[----:B------:R1:W-:Y:S01]  /*3a400*/  STL.128 [R1+0x30], R8 ;  /* 0x0000300801007387 */ /* 0x0003e20000100c00 */
[----:B------:R-:W-:Y:S02]  /*3a410*/  PRMT R15, R75, 0x5410, R72 ;  /* 0x000054104b0f7816 */ /* 0x000fe40000000048 */
[----:B------:R-:W-:Y:S02]  /*3a420*/  PRMT R14, R77, 0x5410, R74 ;  /* 0x000054104d0e7816 */ /* 0x000fe4000000004a */
[----:B------:R-:W-:Y:S02]  /*3a430*/  PRMT R12, R73, 0x5410, R54 ;  /* 0x00005410490c7816 */ /* 0x000fe40000000036 */
[----:B------:R-:W-:Y:S02]  /*3a440*/  PRMT R17, R16, 0x5410, R17 ;  /* 0x0000541010117816 */ /* 0x000fe40000000011 */
[----:B------:R-:W-:Y:S01]  /*3a450*/  PRMT R18, R55, 0x5410, R28 ;  /* 0x0000541037127816 */ /* 0x000fe2000000001c */
[----:B------:R1:W-:Y:S01]  /*3a460*/  STL.128 [R1+0x20], R12 ;  /* 0x0000200c01007387 */ /* 0x0003e20000100c00 */
[----:B------:R-:W-:-:S05]  /*3a470*/  PRMT R16, R29, 0x5410, R26 ;  /* 0x000054101d107816 */ /* 0x000fca000000001a */
[----:B------:R1:W-:Y:S02]  /*3a480*/  STL.128 [R1], R16 ;  /* 0x0000001001007387 */ /* 0x0003e40000100c00 */
.L_x_68:
[----:B------:R-:W-:Y:S05]  /*3a490*/  BSYNC.RECONVERGENT B0 ;  /* 0x0000000000007941 */ /* 0x000fea0003800200 */
.L_x_67:
[----:B------:R-:W-:Y:S01]  /*3a4a0*/  ISETP.GE.AND P0, PT, R24, 0x1, PT ;  /* 0x000000011800780c */ /* 0x000fe20003f06270 */
[----:B------:R-:W-:-:S12]  /*3a4b0*/  BSSY.RECONVERGENT B0, `(.L_x_69) ;  /* 0x0000041000007945 */ /* 0x000fd80003800200 */
[----:B------:R-:W-:Y:S05]  /*3a4c0*/  @!P0 BRA `(.L_x_70) ;  /* 0x0000000000fc8947 */ /* 0x000fea0003800000 */
[C---:B------:R-:W-:Y:S01]  /*3a4d0*/  ISETP.GE.U32.AND P0, PT, R24.reuse, 0x4, PT ;  /* 0x000000041800780c */ /* 0x040fe20003f06070 */
[----:B------:R-:W-:Y:S01]  /*3a4e0*/  BSSY.RECONVERGENT B1, `(.L_x_71) ;  /* 0x0000024000017945 */ /* 0x000fe20003800200 */
[----:B-1----:R-:W-:Y:S01]  /*3a4f0*/  LOP3.LUT P1, R16, R24, 0x3, RZ, 0xc0, !PT ;  /* 0x0000000318107812 */ /* 0x002fe2000782c0ff */
[----:B------:R-:W-:-:S10]  /*3a500*/  IMAD.MOV.U32 R4, RZ, RZ, RZ ;  /* 0x000000ffff047224 */ /* 0x000fd400078e00ff */
[----:B------:R-:W-:Y:S05]  /*3a510*/  @!P0 BRA `(.L_x_72) ;  /* 0x0000000000808947 */ /* 0x000fea0003800000 */
[----:B------:R-:W-:-:S07]  /*3a520*/  CS2R R4, SRZ ;  /* 0x0000000000047805 */ /* 0x000fce000001ff00 */
.L_x_73:
[----:B------:R-:W-:-:S05]  /*3a530*/  IMAD.IADD R14, R4, 0x1, R25 ;  /* 0x00000001040e7824 */ /* 0x000fca00078e0219 */
[----:B------:R-:W2:Y:S01]  /*3a540*/  LDL.U8 R6, [R14] ;  /* 0x000000000e067983 */ /* 0x000ea20000100000 */
[----:B------:R-:W-:Y:S01]  /*3a550*/  IMAD.IADD R15, R1, 0x1, R4 ;  /* 0x00000001010f7824 */ /* 0x000fe200078e0204 */
[----:B--2---:R-:W-:-:S05]  /*3a560*/  LOP3.LUT R6, R6, 0x36, RZ, 0x3c, !PT ;  /* 0x0000003606067812 */ /* 0x004fca00078e3cff */
[----:B------:R1:W-:Y:S04]  /*3a570*/  STL.U8 [R15], R6 ;  /* 0x000000060f007387 */ /* 0x0003e80000100000 */
[----:B------:R-:W2:Y:S02]  /*3a580*/  LDL.U8 R7, [R14+0x1] ;  /* 0x000001000e077983 */ /* 0x000ea40000100000 */
[----:B--2---:R-:W-:Y:S02]  /*3a590*/  LOP3.LUT R8, R7, 0x36, RZ, 0x3c, !PT ;  /* 0x0000003607087812 */ /* 0x004fe400078e3cff */
[----:B------:R-:W2:Y:S04]  /*3a5a0*/  LDL.U8 R7, [R14] ;  /* 0x000000000e077983 */ /* 0x000ea80000100000 */
[----:B------:R3:W-:Y:S04]  /*3a5b0*/  STL.U8 [R15+0x1], R8 ;  /* 0x000001080f007387 */ /* 0x0007e80000100000 */
[----:B------:R-:W4:Y:S02]  /*3a5c0*/  LDL.U8 R9, [R14+0x2] ;  /* 0x000002000e097983 */ /* 0x000f240000100000 */
[----:B----4-:R-:W-:-:S02]  /*3a5d0*/  LOP3.LUT R10, R9, 0x36, RZ, 0x3c, !PT ;  /* 0x00000036090a7812 */ /* 0x010fc400078e3cff */
[----:B------:R-:W1:Y:S04]  /*3a5e0*/  LDL.U8 R9, [R14+0x1] ;  /* 0x000001000e097983 */ /* 0x000e680000100000 */
[----:B------:R4:W-:Y:S04]  /*3a5f0*/  STL.U8 [R15+0x2], R10 ;  /* 0x0000020a0f007387 */ /* 0x0009e80000100000 */
[----:B------:R-:W5:Y:S02]  /*3a600*/  LDL.U8 R11, [R14+0x3] ;  /* 0x000003000e0b7983 */ /* 0x000f640000100000 */
[----:B-----5:R-:W-:-:S02]  /*3a610*/  LOP3.LUT R12, R11, 0x36, RZ, 0x3c, !PT ;  /* 0x000000360b0c7812 */ /* 0x020fc400078e3cff */
[----:B------:R-:W5:Y:S04]  /*3a620*/  LDL.U8 R11, [R14+0x2] ;  /* 0x000002000e0b7983 */ /* 0x000f680000100000 */
[----:B------:R4:W-:Y:S04]  /*3a630*/  STL.U8 [R15+0x3], R12 ;  /* 0x0000030c0f007387 */ /* 0x0009e80000100000 */
[----:B------:R-:W3:Y:S01]  /*3a640*/  LDL.U8 R13, [R14+0x3] ;  /* 0x000003000e0d7983 */ /* 0x000ee20000100000 */
[----:B--2---:R-:W-:Y:S01]  /*3a650*/  LOP3.LUT R7, R7, 0x5c, RZ, 0x3c, !PT ;  /* 0x0000005c07077812 */ /* 0x004fe200078e3cff */
[----:B------:R-:W-:Y:S01]  /*3a660*/  VIADD R5, R5, 0x4 ;  /* 0x0000000405057836 */ /* 0x000fe20000000000 */
[----:B-1----:R-:W-:Y:S01]  /*3a670*/  LOP3.LUT R6, R9, 0x5c, RZ, 0x3c, !PT ;  /* 0x0000005c09067812 */ /* 0x002fe200078e3cff */
[----:B------:R-:W-:-:S03]  /*3a680*/  VIADD R4, R4, 0x4 ;  /* 0x0000000404047836 */ /* 0x000fc60000000000 */
[----:B------:R-:W-:Y:S02]  /*3a690*/  PRMT R6, R7, 0x3340, R6 ;  /* 0x0000334007067816 */ /* 0x000fe40000000006 */
[----:B-----5:R-:W-:Y:S02]  /*3a6a0*/  LOP3.LUT R11, R11, 0x5c, RZ, 0x3c, !PT ;  /* 0x0000005c0b0b7812 */ /* 0x020fe400078e3cff */
[----:B---3--:R-:W-:-:S04]  /*3a6b0*/  LOP3.LUT R8, R13, 0x5c, RZ, 0x3c, !PT ;  /* 0x0000005c0d087812 */ /* 0x008fc800078e3cff */
[----:B------:R-:W-:Y:S02]  /*3a6c0*/  PRMT R11, R11, 0x3340, R8 ;  /* 0x000033400b0b7816 */ /* 0x000fe40000000008 */
[----:B------:R-:W-:Y:S02]  /*3a6d0*/  LOP3.LUT R8, R24, 0x7ffffffc, RZ, 0xc0, !PT ;  /* 0x7ffffffc18087812 */ /* 0x000fe400078ec0ff */
[----:B------:R-:W-:Y:S02]  /*3a6e0*/  PRMT R6, R6, 0x5410, R11 ;  /* 0x0000541006067816 */ /* 0x000fe4000000000b */
[----:B------:R-:W-:-:S03]  /*3a6f0*/  ISETP.NE.AND P0, PT, R5, R8, PT ;  /* 0x000000080500720c */ /* 0x000fc60003f05270 */
[----:B------:R4:W-:Y:S10]  /*3a700*/  STL [R15+0x1e0], R6 ;  /* 0x0001e0060f007387 */ /* 0x0009f40000100800 */
[----:B----4-:R-:W-:Y:S05]  /*3a710*/  @P0 BRA `(.L_x_73) ;  /* 0xfffffffc00840947 */ /* 0x010fea000383ffff */
.L_x_72:
[----:B------:R-:W-:Y:S05]  /*3a720*/  BSYNC.RECONVERGENT B1 ;  /* 0x0000000000017941 */ /* 0x000fea0003800200 */
.L_x_71:
[----:B------:R-:W-:Y:S05]  /*3a730*/  @!P1 BRA `(.L_x_70) ;  /* 0x0000000000609947 */ /* 0x000fea0003800000 */
[----:B------:R-:W-:-:S05]  /*3a740*/  IMAD.IADD R6, R4, 0x1, R25 ;  /* 0x0000000104067824 */ /* 0x000fca00078e0219 */
[----:B------:R-:W2:Y:S01]  /*3a750*/  LDL.U8 R5, [R6] ;  /* 0x0000000006057983 */ /* 0x000ea20000100000 */
[----:B------:R-:W-:Y:S01]  /*3a760*/  IMAD.IADD R7, R1, 0x1, R4 ;  /* 0x0000000101077824 */ /* 0x000fe200078e0204 */
[----:B--2---:R-:W-:-:S05]  /*3a770*/  LOP3.LUT R5, R5, 0x36, RZ, 0x3c, !PT ;  /* 0x0000003605057812 */ /* 0x004fca00078e3cff */
[----:B------:R2:W-:Y:S04]  /*3a780*/  STL.U8 [R7], R5 ;  /* 0x0000000507007387 */ /* 0x0005e80000100000 */
[----:B------:R-:W3:Y:S01]  /*3a790*/  LDL.U8 R4, [R6] ;  /* 0x0000000006047983 */ /* 0x000ee20000100000 */
[----:B------:R-:W-:Y:S02]  /*3a7a0*/  ISETP.NE.AND P0, PT, R16, 0x1, PT ;  /* 0x000000011000780c */ /* 0x000fe40003f05270 */
[----:B---3--:R-:W-:-:S05]  /*3a7b0*/  LOP3.LUT R4, R4, 0x5c, RZ, 0x3c, !PT ;  /* 0x0000005c04047812 */ /* 0x008fca00078e3cff */
[----:B------:R2:W-:Y:S06]  /*3a7c0*/  STL.U8 [R7+0x1e0], R4 ;  /* 0x0001e00407007387 */ /* 0x0005ec0000100000 */
[----:B------:R-:W-:Y:S05]  /*3a7d0*/  @!P0 BRA `(.L_x_70) ;  /* 0x0000000000388947 */ /* 0x000fea0003800000 */
[----:B--2---:R-:W2:Y:S02]  /*3a7e0*/  LDL.U8 R4, [R6+0x1] ;  /* 0x0000010006047983 */ /* 0x004ea40000100000 */
[----:B--2---:R-:W-:-:S05]  /*3a7f0*/  LOP3.LUT R4, R4, 0x36, RZ, 0x3c, !PT ;  /* 0x0000003604047812 */ /* 0x004fca00078e3cff */
[----:B------:R3:W-:Y:S04]  /*3a800*/  STL.U8 [R7+0x1], R4 ;  /* 0x0000010407007387 */ /* 0x0007e80000100000 */
[----:B------:R-:W2:Y:S01]  /*3a810*/  LDL.U8 R5, [R6+0x1] ;  /* 0x0000010006057983 */ /* 0x000ea20000100000 */
[----:B------:R-:W-:Y:S02]  /*3a820*/  ISETP.NE.AND P0, PT, R16, 0x2, PT ;  /* 0x000000021000780c */ /* 0x000fe40003f05270 */
[----:B--2---:R-:W-:-:S05]  /*3a830*/  LOP3.LUT R5, R5, 0x5c, RZ, 0x3c, !PT ;  /* 0x0000005c05057812 */ /* 0x004fca00078e3cff */
[----:B------:R3:W-:Y:S06]  /*3a840*/  STL.U8 [R7+0x1e1], R5 ;  /* 0x0001e10507007387 */ /* 0x0007ec0000100000 */
[----:B------:R-:W-:Y:S05]  /*3a850*/  @!P0 BRA `(.L_x_70) ;  /* 0x0000000000188947 */ /* 0x000fea0003800000 */
[----:B---3--:R-:W2:Y:S02]  /*3a860*/  LDL.U8 R4, [R6+0x2] ;  /* 0x0000020006047983 */ /* 0x008ea40000100000 */
[----:B--2---:R-:W-:-:S05]  /*3a870*/  LOP3.LUT R4, R4, 0x36, RZ, 0x3c, !PT ;  /* 0x0000003604047812 */ /* 0x004fca00078e3cff */
[----:B------:R4:W-:Y:S04]  /*3a880*/  STL.U8 [R7+0x2], R4 ;  /* 0x0000020407007387 */ /* 0x0009e80000100000 */
[----:B------:R-:W2:Y:S02]  /*3a890*/  LDL.U8 R5, [R6+0x2] ;  /* 0x0000020006057983 */ /* 0x000ea40000100000 */
[----:B--2---:R-:W-:-:S05]  /*3a8a0*/  LOP3.LUT R5, R5, 0x5c, RZ, 0x3c, !PT ;  /* 0x0000005c05057812 */ /* 0x004fca00078e3cff */
[----:B------:R4:W-:Y:S02]  /*3a8b0*/  STL.U8 [R7+0x1e2], R5 ;  /* 0x0001e20507007387 */ /* 0x0009e40000100000 */
.L_x_70:
[----:B------:R-:W-:Y:S05]  /*3a8c0*/  BSYNC.RECONVERGENT B0 ;  /* 0x0000000000007941 */ /* 0x000fea0003800200 */
.L_x_69:
[----:B------:R-:W-:Y:S01]  /*3a8d0*/  ISETP.GT.AND P0, PT, R24, 0x7f, PT ;  /* 0x0000007f1800780c */ /* 0x000fe20003f04270 */
[----:B------:R-:W-:-:S12]  /*3a8e0*/  BSSY.RECONVERGENT B0, `(.L_x_74) ;  /* 0x000006c000007945 */ /* 0x000fd80003800200 */
[----:B------:R-:W-:Y:S05]  /*3a8f0*/  @P0 BRA `(.L_x_75) ;  /* 0x0000000400a80947 */ /* 0x000fea0003800000 */
[C---:B-1234-:R-:W-:Y:S01]  /*3a900*/  VIADD R4, R24.reuse, 0xffffff8f ;  /* 0xffffff8f18047836 */ /* 0x05efe20000000000 */
[----:B------:R-:W-:Y:S01]  /*3a910*/  IADD3 R6, PT, PT, -R24, 0x80, RZ ;  /* 0x0000008018067810 */ /* 0x000fe20007ffe1ff */
[----:B------:R-:W-:Y:S03]  /*3a920*/  BSSY.RECONVERGENT B1, `(.L_x_76) ;  /* 0x000002d000017945 */ /* 0x000fe60003800200 */
[----:B------:R-:W-:Y:S02]  /*3a930*/  ISETP.GE.U32.AND P0, PT, R4, 0xf, PT ;  /* 0x0000000f0400780c */ /* 0x000fe40003f06070 */
[----:B------:R-:W-:-:S11]  /*3a940*/  LOP3.LUT P1, R10, R6, 0xf, RZ, 0xc0, !PT ;  /* 0x0000000f060a7812 */ /* 0x000fd6000782c0ff */
[----:B------:R-:W-:Y:S05]  /*3a950*/  @!P0 BRA `(.L_x_77) ;  /* 0x0000000000a48947 */ /* 0x000fea0003800000 */
[----:B------:R-:W-:Y:S01]  /*3a960*/  IMAD.MOV.U32 R4, RZ, RZ, RZ ;  /* 0x000000ffff047224 */ /* 0x000fe200078e00ff */
[----:B------:R-:W-:-:S07]  /*3a970*/  LOP3.LUT R7, R6, 0xfffffff0, RZ, 0xc0, !PT ;  /* 0xfffffff006077812 */ /* 0x000fce00078ec0ff */
.L_x_78:
[----:B-1----:R-:W-:Y:S02]  /*3a980*/  IMAD.MOV.U32 R8, RZ, RZ, 0x36 ;  /* 0x00000036ff087424 */ /* 0x002fe400078e00ff */
[----:B------:R-:W-:Y:S02]  /*3a990*/  IMAD.IADD R5, R1, 0x1, R24 ;  /* 0x0000000101057824 */ /* 0x000fe400078e0218 */
        /* <DEDUP_REMOVED lines=37> */
.L_x_77:
[----:B------:R-:W-:Y:S05]  /*3abf0*/  BSYNC.RECONVERGENT B1 ;  /* 0x0000000000017941 */ /* 0x000fea0003800200 */
.L_x_76:
[----:B------:R-:W-:Y:S05]  /*3ac00*/  @!P1 BRA `(.L_x_75) ;  /* 0x0000000000e49947 */ /* 0x000fea0003800000 */
[----:B------:R-:W-:Y:S01]  /*3ac10*/  ISETP.GE.U32.AND P0, PT, R10, 0x8, PT ;  /* 0x000000080a00780c */ /* 0x000fe20003f06070 */
[----:B------:R-:W-:Y:S01]  /*3ac20*/  BSSY.RECONVERGENT B1, `(.L_x_79) ;  /* 0x0000018000017945 */ /* 0x000fe20003800200 */
[----:B-1----:R-:W-:-:S04]  /*3ac30*/  LOP3.LUT R8, R6, 0x7, RZ, 0xc0, !PT ;  /* 0x0000000706087812 */ /* 0x002fc800078ec0ff */
        /* <DEDUP_REMOVED lines=22> */
.L_x_80:
[----:B------:R-:W-:Y:S05]  /*3ada0*/  BSYNC.RECONVERGENT B1 ;  /* 0x0000000000017941 */ /* 0x000fea0003800200 */
.L_x_79:
[----:B------:R-:W-:Y:S05]  /*3adb0*/  @!P1 BRA `(.L_x_75) ;  /* 0x0000000000789947 */ /* 0x000fea0003800000 */
[----:B------:R-:W-:Y:S01]  /*3adc0*/  ISETP.GE.U32.AND P0, PT, R8, 0x4, PT ;  /* 0x000000040800780c */ /* 0x000fe20003f06070 */
[----:B------:R-:W-:Y:S01]  /*3add0*/  BSSY.RECONVERGENT B1, `(.L_x_81) ;  /* 0x0000010000017945 */ /* 0x000fe20003800200 */
[----:B------:R-:W-:-:S04]  /*3ade0*/  LOP3.LUT R6, R6, 0x3, RZ, 0xc0, !PT ;  /* 0x0000000306067812 */ /* 0x000fc800078ec0ff */
[----:B------:R-:W-:-:S07]  /*3adf0*/  ISETP.NE.AND P1, PT, R6, RZ, PT ;  /* 0x000000ff0600720c */ /* 0x000fce0003f25270 */
[----:B------:R-:W-:Y:S06]  /*3ae00*/  @!P0 BRA `(.L_x_82) ;  /* 0x0000000000308947 */ /* 0x000fec0003800000 */
[----:B-1----:R-:W-:Y:S02]  /*3ae10*/  IMAD.MOV.U32 R5, RZ, RZ, 0x36 ;  /* 0x00000036ff057424 */ /* 0x002fe400078e00ff */
        /* <DEDUP_REMOVED lines=11> */
.L_x_82:
[----:B------:R-:W-:Y:S05]  /*3aed0*/  BSYNC.RECONVERGENT B1 ;  /* 0x0000000000017941 */ /* 0x000fea0003800200 */
.L_x_81:
[----:B------:R-:W-:Y:S05]  /*3aee0*/  @!P1 BRA `(.L_x_75) ;  /* 0x00000000002c9947 */ /* 0x000fea0003800000 */
[----:B-12---:R-:W-:Y:S01]  /*3aef0*/  IMAD.MOV.U32 R5, RZ, RZ, 0x5c ;  /* 0x0000005cff057424 */ /* 0x006fe200078e00ff */
[----:B------:R-:W-:Y:S01]  /*3af00*/  ISETP.NE.AND P0, PT, R6, 0x1, PT ;  /* 0x000000010600780c */ /* 0x000fe20003f05270 */
[----:B------:R-:W-:-:S05]  /*3af10*/  IMAD.IADD R4, R1, 0x1, R24 ;  /* 0x0000000101047824 */ /* 0x000fca00078e0218 */
[----:B------:R1:W-:Y:S07]  /*3af20*/  STL.U8 [R4+0x1e0], R5 ;  /* 0x0001e00504007387 */ /* 0x0003ee0000100000 */
[----:B------:R-:W-:Y:S05]  /*3af30*/  @!P0 BRA `(.L_x_75) ;  /* 0x0000000000188947 */ /* 0x000fea0003800000 */
[----:B------:R-:W-:Y:S01]  /*3af40*/  ISETP.NE.AND P0, PT, R6, 0x2, PT ;  /* 0x000000020600780c */ /* 0x000fe20003f05270 */
[----:B------:R-:W-:Y:S01]  /*3af50*/  IMAD.MOV.U32 R6, RZ, RZ, 0x36 ;  /* 0x00000036ff067424 */ /* 0x000fe200078e00ff */
[----:B------:R2:W-:Y:S04]  /*3af60*/  STL.U8 [R4+0x1e1], R5 ;  /* 0x0001e10504007387 */ /* 0x0005e80000100000 */
[----:B------:R2:W-:Y:S07]  /*3af70*/  STL.U8 [R4+0x1], R6 ;  /* 0x0000010604007387 */ /* 0x0005ee0000100000 */
[----:B------:R2:W-:Y:S04]  /*3af80*/  @P0 STL.U8 [R4+0x1e2], R5 ;  /* 0x0001e20504000387 */ /* 0x0005e80000100000 */
[----:B------:R2:W-:Y:S02]  /*3af90*/  @P0 STL.U8 [R4+0x2], R6 ;  /* 0x0000020604000387 */ /* 0x0005e40000100000 */
.L_x_75:
[----:B------:R-:W-:Y:S05]  /*3afa0*/  BSYNC.RECONVERGENT B0 ;  /* 0x0000000000007941 */ /* 0x000fea0003800200 */
.L_x_74:
[----:B------:R-:W5:Y:S01]  /*3afb0*/  LDL.128 R52, [R1+0x1e0] ;  /* 0x0001e00001347983 */ /* 0x000f620000100c00 */
[----:B------:R-:W0:Y:S03]  /*3afc0*/  LDCU.128 UR4, c[0x3][0x5800] ;  /* 0x00cb0000ff0477ac */ /* 0x000e260008000c00 */
[----:B-1234-:R-:W2:Y:S04]  /*3afd0*/  LDL.128 R4, [R1+0x220] ;  /* 0x0002200001047983 */ /* 0x01eea80000100c00 */
[----:B------:R-:W3:Y:S04]  /*3afe0*/  LDL.128 R8, [R1+0x250] ;  /* 0x0002500001087983 */ /* 0x000ee80000100c00 */
[----:B------:R-:W4:Y:S04]  /*3aff0*/  LDL.128 R12, [R1+0x1f0] ;  /* 0x0001f000010c7983 */ /* 0x000f280000100c00 */
[----:B------:R-:W4:Y:S04]  /*3b000*/  LDL.128 R16, [R1+0x230] ;  /* 0x0002300001107983 */ /* 0x000f280000100c00 */
[----:B------:R-:W4:Y:S04]  /*3b010*/  LDL.128 R24, [R1+0x200] ;  /* 0x0002000001187983 */ /* 0x000f280000100c00 */
[----:B------:R-:W4:Y:S04]  /*3b020*/  LDL.128 R28, [R1+0x240] ;  /* 0x00024000011c7983 */ /* 0x000f280000100c00 */
[----:B------:R-:W4:Y:S01]  /*3b030*/  LDL.128 R32, [R1+0x210] ;  /* 0x0002100001207983 */ /* 0x000f220000100c00 */
[----:B------:R-:W-:Y:S01]  /*3b040*/  VIADD R58, R58, 0x1 ;  /* 0x000000013a3a7836 */ /* 0x000fe20000000000 */
[----:B-----5:R-:W-:-:S02]  /*3b050*/  PRMT R72, R54, 0x7771, RZ ;  /* 0x0000777136487816 */ /* 0x020fc400000000ff */
[----:B------:R-:W-:Y:S02]  /*3b060*/  PRMT R73, R52, 0x7771, RZ ;  /* 0x0000777134497816 */ /* 0x000fe400000000ff */
[----:B------:R-:W-:Y:S01]  /*3b070*/  PRMT R76, R53, 0x7770, RZ ;  /* 0x00007770354c7816 */ /* 0x000fe200000000ff */
[----:B------:R-:W-:Y:S01]  /*3b080*/  IMAD.U32 R75, R72, 0x10000, RZ ;  /* 0x00010000484b7824 */ /* 0x000fe200078e00ff */
[----:B------:R-:W-:Y:S01]  /*3b090*/  PRMT R72, R54, 0x7770, RZ ;  /* 0x0000777036487816 */ /* 0x000fe200000000ff */
[----:B------:R-:W-:Y:S01]  /*3b0a0*/  IMAD.U32 R74, R73, 0x10000, RZ ;  /* 0x00010000494a7824 */ /* 0x000fe200078e00ff */
[----:B------:R-:W-:Y:S02]  /*3b0b0*/  PRMT R73, R52, 0x7770, RZ ;  /* 0x0000777034497816 */ /* 0x000fe400000000ff */
[----:B------:R-:W-:Y:S02]  /*3b0c0*/  LOP3.LUT R75, R75, 0xff0000, RZ, 0xc0, !PT ;  /* 0x00ff00004b4b7812 */ /* 0x000fe400078ec0ff */
[----:B------:R-:W-:-:S02]  /*3b0d0*/  LOP3.LUT R74, R74, 0xff0000, RZ, 0xc0, !PT ;  /* 0x00ff00004a4a7812 */ /* 0x000fc400078ec0ff */
[----:B------:R-:W-:Y:S02]  /*3b0e0*/  PRMT R72, R75, 0x4210, R72 ;  /* 0x000042104b487816 */ /* 0x000fe40000000048 */
[----:B------:R-:W-:Y:S02]  /*3b0f0*/  PRMT R75, R52, 0x7772, RZ ;  /* 0x00007772344b7816 */ /* 0x000fe400000000ff */
[----:B------:R-:W-:Y:S02]  /*3b100*/  PRMT R73, R74, 0x4210, R73 ;  /* 0x000042104a497816 */ /* 0x000fe40000000049 */
[----:B------:R-:W-:Y:S01]  /*3b110*/  PRMT R74, R54, 0x7772, RZ ;  /* 0x00007772364a7816 */ /* 0x000fe200000000ff */
[----:B------:R-:W-:Y:S01]  /*3b120*/  IMAD.SHL.U32 R78, R75, 0x100, RZ ;  /* 0x000001004b4e7824 */ /* 0x000fe200078e00ff */
[C---:B------:R-:W-:Y:S02]  /*3b130*/  PRMT R77, R53.reuse, 0x7771, RZ ;  /* 0x00007771354d7816 */ /* 0x040fe400000000ff */
[----:B------:R-:W-:Y:S01]  /*3b140*/  PRMT R98, R53, 0x7772, RZ ;  /* 0x0000777235627816 */ /* 0x000fe200000000ff */
[----:B------:R-:W-:Y:S01]  /*3b150*/  IMAD.SHL.U32 R79, R74, 0x100, RZ ;  /* 0x000001004a4f7824 */ /* 0x000fe200078e00ff */
[----:B------:R-:W-:Y:S01]  /*3b160*/  LOP3.LUT R73, R73, 0xff00, R78, 0xf8, !PT ;  /* 0x0000ff0049497812 */ /* 0x000fe200078ef84e */
[----:B------:R-:W-:Y:S01]  /*3b170*/  IMAD.WIDE.U32 R74, R76, 0x1000000, RZ ;  /* 0x010000004c4a7825 */ /* 0x000fe200078e00ff */
[----:B------:R-:W-:-:S02]  /*3b180*/  PRMT R52, R52, 0x7773, RZ ;  /* 0x0000777334347816 */ /* 0x000fc400000000ff */
[----:B------:R-:W-:Y:S01]  /*3b190*/  PRMT R96, R53, 0x7773, RZ ;  /* 0x0000777335607816 */ /* 0x000fe200000000ff */
[----:B------:R-:W-:Y:S01]  /*3b1a0*/  IMAD.WIDE.U32 R76, R77, 0x10000, RZ ;  /* 0x000100004d4c7825 */ /* 0x000fe200078e00ff */
[----:B------:R-:W-:Y:S02]  /*3b1b0*/  LOP3.LUT R73, R73, 0xff, R52, 0xf8, !PT ;  /* 0x000000ff49497812 */ /* 0x000fe400078ef834 */
[----:B------:R-:W-:Y:S01]  /*3b1c0*/  LOP3.LUT R79, R72, 0xff00, R79, 0xf8, !PT ;  /* 0x0000ff00484f7812 */ /* 0x000fe200078ef84f */
[----:B------:R-:W-:Y:S01]  /*3b1d0*/  IMAD.WIDE.U32 R98, R98, 0x100, RZ ;  /* 0x0000010062627825 */ /* 0x000fe200078e00ff */
[----:B------:R-:W-:Y:S02]  /*3b1e0*/  PRMT R54, R54, 0x7773, RZ ;  /* 0x0000777336367816 */ /* 0x000fe400000000ff */
[----:B--2---:R-:W-:Y:S02]  /*3b1f0*/  PRMT R52, R6, 0x7771, RZ ;  /* 0x0000777106347816 */ /* 0x004fe400000000ff */
[----:B------:R-:W-:-:S02]  /*3b200*/  LOP3.LUT R53, R98, R74, R76, 0xfe, !PT ;  /* 0x0000004a62357212 */ /* 0x000fc400078efe4c */
[----:B------:R-:W-:Y:S01]  /*3b210*/  LOP3.LUT R83, R79, 0xff, R54, 0xf8, !PT ;  /* 0x000000ff4f537812 */ /* 0x000fe200078ef836 */
[----:B------:R-:W-:Y:S01]  /*3b220*/  IMAD.U32 R79, R52, 0x10000, RZ ;  /* 0x00010000344f7824 */ /* 0x000fe200078e00ff */
[----:B------:R-:W-:Y:S02]  /*3b230*/  LOP3.LUT R96, R53, 0xff, R96, 0xf8, !PT ;  /* 0x000000ff35607812 */ /* 0x000fe400078ef860 */
[----:B------:R-:W-:Y:S02]  /*3b240*/  PRMT R53, R4, 0x7771, RZ ;  /* 0x0000777104357816 */ /* 0x000fe400000000ff */
[----:B------:R-:W-:Y:S02]  /*3b250*/  LOP3.LUT R98, R77, R73, R75, 0xfe, !PT ;  /* 0x000000494d627212 */ /* 0x000fe400078efe4b */
[----:B------:R-:W-:Y:S01]  /*3b260*/  PRMT R72, R55, 0x7770, RZ ;  /* 0x0000777037487816 */ /* 0x000fe200000000ff */
[----:B------:R-:W-:Y:S01]  /*3b270*/  IMAD.U32 R75, R53, 0x10000, RZ ;  /* 0x00010000354b7824 */ /* 0x000fe200078e00ff */
[----:B------:R-:W-:-:S02]  /*3b280*/  PRMT R73, R55, 0x7771, RZ ;  /* 0x0000777137497816 */ /* 0x000fc400000000ff */
[----:B------:R-:W-:Y:S01]  /*3b290*/  PRMT R74, R55, 0x7772, RZ ;  /* 0x00007772374a7816 */ /* 0x000fe200000000ff */
[----:B------:R-:W-:Y:S01]  /*3b2a0*/  IMAD.WIDE.U32 R52, R72, 0x1000000, RZ ;  /* 0x0100000048347825 */ /* 0x000fe200078e00ff */
[C---:B------:R-:W-:Y:S02]  /*3b2b0*/  PRMT R54, R6.reuse, 0x7772, RZ ;  /* 0x0000777206367816 */ /* 0x040fe400000000ff */
[----:B------:R-:W-:Y:S01]  /*3b2c0*/  PRMT R76, R6, 0x7770, RZ ;  /* 0x00007770064c7816 */ /* 0x000fe200000000ff */
[----:B------:R-:W-:Y:S01]  /*3b2d0*/  IMAD.WIDE.U32 R72, R73, 0x10000, RZ ;  /* 0x0001000049487825 */ /* 0x000fe200078e00ff */
[----:B------:R-:W-:Y:S02]  /*3b2e0*/  LOP3.LUT R79, R79, 0xff0000, RZ, 0xc0, !PT ;  /* 0x00ff00004f4f7812 */ /* 0x000fe400078ec0ff */
[----:B------:R-:W-:Y:S01]  /*3b2f0*/  LOP3.LUT R81, R75, 0xff0000, RZ, 0xc0, !PT ;  /* 0x00ff00004b517812 */ /* 0x000fe200078ec0ff */
[----:B------:R-:W-:Y:S01]  /*3b300*/  IMAD.WIDE.U32 R74, R74, 0x100, RZ ;  /* 0x000001004a4a7825 */ /* 0x000fe200078e00ff */
[----:B------:R-:W-:-:S02]  /*3b310*/  PRMT R79, R79, 0x4210, R76 ;  /* 0x000042104f4f7816 */ /* 0x000fc4000000004c */
[----:B------:R-:W-:Y:S01]  /*3b320*/  PRMT R77, R4, 0x7772, RZ ;  /* 0x00007772044d7816 */ /* 0x000fe200000000ff */
[----:B------:R-:W-:Y:S01]  /*3b330*/  IMAD.SHL.U32 R76, R54, 0x100, RZ ;  /* 0x00000100364c7824 */ /* 0x000fe200078e00ff */
[----:B------:R-:W-:Y:S02]  /*3b340*/  PRMT R78, R4, 0x7770, RZ ;  /* 0x00007770044e7816 */ /* 0x000fe400000000ff */
[----:B------:R-:W-:Y:S01]  /*3b350*/  LOP3.LUT R54, R74, R52, R72, 0xfe, !PT ;  /* 0x000000344a367212 */ /* 0x000fe200078efe48 */
[----:B------:R-:W-:Y:S01]  /*3b360*/  IMAD.SHL.U32 R77, R77, 0x100, RZ ;  /* 0x000001004d4d7824 */ /* 0x000fe200078e00ff */
[----:B------:R-:W-:Y:S02]  /*3b370*/  LOP3.LUT R79, R79, 0xff00, R76, 0xf8, !PT ;  /* 0x0000ff004f4f7812 */ /* 0x000fe400078ef84c */
[----:B------:R-:W-:Y:S02]  /*3b380*/  PRMT R78, R81, 0x4210, R78 ;  /* 0x00004210514e7816 */ /* 0x000fe4000000004e */
[----:B------:R-:W-:-:S02]  /*3b390*/  PRMT R52, R5, 0x7770, RZ ;  /* 0x0000777005347816 */ /* 0x000fc400000000ff */
[C---:B------:R-:W-:Y:S02]  /*3b3a0*/  PRMT R72, R5.reuse, 0x7771, RZ ;  /* 0x0000777105487816 */ /* 0x040fe400000000ff */
[----:B------:R-:W-:Y:S02]  /*3b3b0*/  PRMT R76, R5, 0x7772, RZ ;  /* 0x00007772054c7816 */ /* 0x000fe400000000ff */
[----:B------:R-:W-:Y:S01]  /*3b3c0*/  LOP3.LUT R81, R73, R83, R53, 0xfe, !PT ;  /* 0x0000005349517212 */ /* 0x000fe200078efe35 */
[----:B------:R-:W-:Y:S01]  /*3b3d0*/  IMAD.WIDE.U32 R52, R52, 0x1000000, RZ ;  /* 0x0100000034347825 */ /* 0x000fe200078e00ff */
[----:B------:R-:W-:Y:S02]  /*3b3e0*/  LOP3.LUT R87, R78, 0xff00, R77, 0xf8, !PT ;  /* 0x0000ff004e577812 */ /* 0x000fe400078ef84d */
[----:B------:R-:W-:Y:S01]  /*3b3f0*/  PRMT R74, R4, 0x7773, RZ ;  /* 0x00007773044a7816 */ /* 0x000fe200000000ff */
[----:B------:R-:W-:Y:S01]  /*3b400*/  IMAD.WIDE.U32 R72, R72, 0x10000, RZ ;  /* 0x0001000048487825 */ /* 0x000fe200078e00ff */
[----:B------:R-:W-:-:S02]  /*3b410*/  PRMT R4, R6, 0x7773, RZ ;  /* 0x0000777306047816 */ /* 0x000fc400000000ff */
[----:B------:R-:W-:Y:S01]  /*3b420*/  LOP3.LUT R98, R98, R99, RZ, 0xfc, !PT ;  /* 0x0000006362627212 */ /* 0x000fe200078efcff */
[----:B------:R-:W-:Y:S01]  /*3b430*/  IMAD.WIDE.U32 R76, R76, 0x100, RZ ;  /* 0x000001004c4c7825 */ /* 0x000fe200078e00ff */
[----:B------:R-:W-:Y:S02]  /*3b440*/  LOP3.LUT R87, R87, 0xff, R74, 0xf8, !PT ;  /* 0x000000ff57577812 */ /* 0x000fe400078ef84a */
[----:B------:R-:W-:Y:S02]  /*3b450*/  LOP3.LUT R99, R79, 0xff, R4, 0xf8, !PT ;  /* 0x000000ff4f637812 */ /* 0x000fe400078ef804 */
[----:B------:R-:W-:Y:S02]  /*3b460*/  LOP3.LUT R4, R76, R52, R72, 0xfe, !PT ;  /* 0x000000344c047212 */ /* 0x000fe400078efe48 */
[----:B---3--:R-:W-:Y:S02]  /*3b470*/  PRMT R52, R10, 0x7771, RZ ;  /* 0x000077710a347816 */ /* 0x008fe400000000ff */
[----:B------:R-:W-:-:S02]  /*3b480*/  LOP3.LUT R87, R73, R87, R53, 0xfe, !PT ;  /* 0x0000005749577212 */ /* 0x000fc400078efe35 */
[----:B------:R-:W-:Y:S01]  /*3b490*/  PRMT R53, R8, 0x7771, RZ ;  /* 0x0000777108357816 */ /* 0x000fe200000000ff */
[----:B------:R-:W-:Y:S01]  /*3b4a0*/  IMAD.U32 R52, R52, 0x10000, RZ ;  /* 0x0001000034347824 */ /* 0x000fe200078e00ff */
[----:B------:R-:W-:Y:S02]  /*3b4b0*/  LOP3.LUT R6, R81, R75, RZ, 0xfc, !PT ;  /* 0x0000004b51067212 */ /* 0x000fe400078efcff */
[----:B------:R-:W-:Y:S01]  /*3b4c0*/  PRMT R81, R7, 0x7772, RZ ;  /* 0x0000777207517816 */ /* 0x000fe200000000ff */
[----:B------:R-:W-:Y:S01]  /*3b4d0*/  IMAD.U32 R53, R53, 0x10000, RZ ;  /* 0x0001000035357824 */ /* 0x000fe200078e00ff */
[----:B------:R-:W-:Y:S02]  /*3b4e0*/  PRMT R76, R10, 0x7772, RZ ;  /* 0x000077720a4c7816 */ /* 0x000fe400000000ff */
[C---:B------:R-:W-:Y:S02]  /*3b4f0*/  PRMT R74, R7.reuse, 0x7770, RZ ;  /* 0x00007770074a7816 */ /* 0x040fe400000000ff */
[----:B------:R-:W-:Y:S01]  /*3b500*/  PRMT R72, R7, 0x7771, RZ ;  /* 0x0000777107487816 */ /* 0x000fe200000000ff */
[----:B------:R-:W-:Y:S01]  /*3b510*/  IMAD.SHL.U32 R76, R76, 0x100, RZ ;  /* 0x000001004c4c7824 */ /* 0x000fe200078e00ff */
[----:B------:R-:W-:Y:S01]  /*3b520*/  PRMT R79, R8, 0x7772, RZ ;  /* 0x00007772084f7816 */ /* 0x000fe200000000ff */
[----:B------:R-:W-:Y:S01]  /*3b530*/  IMAD.WIDE.U32 R74, R74, 0x1000000, RZ ;  /* 0x010000004a4a7825 */ /* 0x000fe200078e00ff */
[----:B------:R-:W-:-:S02]  /*3b540*/  PRMT R78, R10, 0x7770, RZ ;  /* 0x000077700a4e7816 */ /* 0x000fc400000000ff */
[----:B------:R-:W-:Y:S01]  /*3b550*/  LOP3.LUT R83, R52, 0xff0000, RZ, 0xc0, !PT ;  /* 0x00ff000034537812 */ /* 0x000fe200078ec0ff */
[----:B------:R-:W-:Y:S01]  /*3b560*/  IMAD.WIDE.U32 R72, R72, 0x10000, RZ ;  /* 0x0001000048487825 */ /* 0x000fe200078e00ff */
[----:B------:R-:W-:Y:S02]  /*3b570*/  PRMT R80, R8, 0x7770, RZ ;  /* 0x0000777008507816 */ /* 0x000fe400000000ff */
[----:B------:R-:W-:Y:S01]  /*3b580*/  LOP3.LUT R85, R53, 0xff0000, RZ, 0xc0, !PT ;  /* 0x00ff000035557812 */ /* 0x000fe200078ec0ff */
[----:B------:R-:W-:Y:S01]  /*3b590*/  IMAD.WIDE.U32 R52, R81, 0x100, RZ ;  /* 0x0000010051347825 */ /* 0x000fe200078e00ff */
[----:B------:R-:W-:Y:S02]  /*3b5a0*/  PRMT R81, R83, 0x4210, R78 ;  /* 0x0000421053517816 */ /* 0x000fe4000000004e */
[----:B------:R-:W-:Y:S01]  /*3b5b0*/  PRMT R80, R85, 0x4210, R80 ;  /* 0x0000421055507816 */ /* 0x000fe20000000050 */
[----:B------:R-:W-:Y:S01]  /*3b5c0*/  IMAD.SHL.U32 R79, R79, 0x100, RZ ;  /* 0x000001004f4f7824 */ /* 0x000fe200078e00ff */
[----:B------:R-:W-:-:S02]  /*3b5d0*/  LOP3.LUT R81, R81, 0xff00, R76, 0xf8, !PT ;  /* 0x0000ff0051517812 */ /* 0x000fc400078ef84c */
[----:B------:R-:W-:Y:S02]  /*3b5e0*/  PRMT R10, R10, 0x7773, RZ ;  /* 0x000077730a0a7816 */ /* 0x000fe400000000ff */
[----:B------:R-:W-:Y:S02]  /*3b5f0*/  LOP3.LUT R97, R52, R74, R72, 0xfe, !PT ;  /* 0x0000004a34617212 */ /* 0x000fe400078efe48 */
[----:B------:R-:W-:Y:S02]  /*3b600*/  LOP3.LUT R79, R80, 0xff00, R79, 0xf8, !PT ;  /* 0x0000ff00504f7812 */ /* 0x000fe400078ef84f */
[----:B------:R-:W-:Y:S02]  /*3b610*/  PRMT R52, R8, 0x7773, RZ ;  /* 0x0000777308347816 */ /* 0x000fe400000000ff */
[----:B------:R-:W-:Y:S02]  /*3b620*/  LOP3.LUT R81, R81, 0xff, R10, 0xf8, !PT ;  /* 0x000000ff51517812 */ /* 0x000fe400078ef80a */
[----:B----4-:R-:W-:-:S02]  /*3b630*/  PRMT R10, R14, 0x7771, RZ ;  /* 0x000077710e0a7816 */ /* 0x010fc400000000ff */
[----:B------:R-:W-:Y:S02]  /*3b640*/  LOP3.LUT R83, R79, 0xff, R52, 0xf8, !PT ;  /* 0x000000ff4f537812 */ /* 0x000fe400078ef834 */
[----:B------:R-:W-:Y:S01]  /*3b650*/  PRMT R76, R12, 0x7771, RZ ;  /* 0x000077710c4c7816 */ /* 0x000fe200000000ff */
[----:B------:R-:W-:Y:S01]  /*3b660*/  IMAD.U32 R78, R10, 0x10000, RZ ;  /* 0x000100000a4e7824 */ /* 0x000fe200078e00ff */
[----:B------:R-:W-:Y:S02]  /*3b670*/  LOP3.LUT R99, R73, R99, R75, 0xfe, !PT ;  /* 0x0000006349637212 */ /* 0x000fe400078efe4b */
[C---:B------:R-:W-:Y:S01]  /*3b680*/  PRMT R74, R9.reuse, 0x7770, RZ ;  /* 0x00007770094a7816 */ /* 0x040fe200000000ff */
[----:B------:R-:W-:Y:S01]  /*3b690*/  IMAD.U32 R10, R76, 0x10000, RZ ;  /* 0x000100004c0a7824 */ /* 0x000fe200078e00ff */
[C---:B------:R-:W-:Y:S02]  /*3b6a0*/  PRMT R52, R9.reuse, 0x7771, RZ ;  /* 0x0000777109347816 */ /* 0x040fe400000000ff */
[----:B------:R-:W-:Y:S01]  /*3b6b0*/  PRMT R72, R9, 0x7772, RZ ;  /* 0x0000777209487816 */ /* 0x000fe200000000ff */
[----:B------:R-:W-:Y:S01]  /*3b6c0*/  IMAD.WIDE.U32 R74, R74, 0x1000000, RZ ;  /* 0x010000004a4a7825 */ /* 0x000fe200078e00ff */
[----:B------:R-:W-:-:S02]  /*3b6d0*/  LOP3.LUT R99, R99, R53, RZ, 0xfc, !PT ;  /* 0x0000003563637212 */ /* 0x000fc400078efcff */
[----:B------:R-:W-:Y:S01]  /*3b6e0*/  LOP3.LUT R79, R78, 0xff0000, RZ, 0xc0, !PT ;  /* 0x00ff00004e4f7812 */ /* 0x000fe200078ec0ff */
[----:B------:R-:W-:Y:S01]  /*3b6f0*/  IMAD.WIDE.U32 R52, R52, 0x10000, RZ ;  /* 0x0001000034347825 */ /* 0x000fe200078e00ff */
[----:B------:R-:W-:Y:S02]  /*3b700*/  PRMT R76, R14, 0x7770, RZ ;  /* 0x000077700e4c7816 */ /* 0x000fe400000000ff */
[----:B------:R-:W-:Y:S01]  /*3b710*/  LOP3.LUT R78, R10, 0xff0000, RZ, 0xc0, !PT ;  /* 0x00ff00000a4e7812 */ /* 0x000fe200078ec0ff */
[----:B------:R-:W-:Y:S01]  /*3b720*/  IMAD.WIDE.U32 R72, R72, 0x100, RZ ;  /* 0x0000010048487825 */ /* 0x000fe200078e00ff */
[----:B------:R-:W-:Y:S02]  /*3b730*/  LOP3.LUT R8, R87, R77, RZ, 0xfc, !PT ;  /* 0x0000004d57087212 */ /* 0x000fe400078efcff */
[----:B------:R-:W-:Y:S02]  /*3b740*/  LOP3.LUT R83, R53, R83, R75, 0xfe, !PT ;  /* 0x0000005335537212 */ /* 0x000fe400078efe4b */
[----:B------:R-:W-:-:S02]  /*3b750*/  LOP3.LUT R10, R72, R74, R52, 0xfe, !PT ;  /* 0x0000004a480a7212 */ /* 0x000fc400078efe34 */
[----:B------:R-:W-:Y:S02]  /*3b760*/  PRMT R52, R14, 0x7772, RZ ;  /* 0x000077720e347816 */ /* 0x000fe400000000ff */
[C---:B------:R-:W-:Y:S02]  /*3b770*/  PRMT R77, R12.reuse, 0x7770, RZ ;  /* 0x000077700c4d7816 */ /* 0x040fe400000000ff */
[----:B------:R-:W-:Y:S02]  /*3b780*/  PRMT R53, R12, 0x7772, RZ ;  /* 0x000077720c357816 */ /* 0x000fe400000000ff */
[----:B------:R-:W-:Y:S01]  /*3b790*/  PRMT R80, R79, 0x4210, R76 ;  /* 0x000042104f507816 */ /* 0x000fe2000000004c */
[----:B------:R-:W-:Y:S01]  /*3b7a0*/  IMAD.SHL.U32 R79, R52, 0x100, RZ ;  /* 0x00000100344f7824 */ /* 0x000fe200078e00ff */
[C---:B------:R-:W-:Y:S02]  /*3b7b0*/  PRMT R76, R11.reuse, 0x7770, RZ ;  /* 0x000077700b4c7816 */ /* 0x040fe400000000ff */
[----:B------:R-:W-:-:S02]  /*3b7c0*/  PRMT R74, R11, 0x7771, RZ ;  /* 0x000077710b4a7816 */ /* 0x000fc400000000ff */
[----:B------:R-:W-:Y:S02]  /*3b7d0*/  PRMT R72, R11, 0x7772, RZ ;  /* 0x000077720b487816 */ /* 0x000fe400000000ff */
[----:B------:R-:W-:Y:S01]  /*3b7e0*/  PRMT R101, R78, 0x4210, R77 ;  /* 0x000042104e657816 */ /* 0x000fe2000000004d */
[----:B------:R-:W-:Y:S01]  /*3b7f0*/  IMAD.SHL.U32 R78, R53, 0x100, RZ ;  /* 0x00000100354e7824 */ /* 0x000fe200078e00ff */
[----:B------:R-:W-:Y:S01]  /*3b800*/  LOP3.LUT R79, R80, 0xff00, R79, 0xf8, !PT ;  /* 0x0000ff00504f7812 */ /* 0x000fe200078ef84f */
[----:B------:R-:W-:Y:S01]  /*3b810*/  IMAD.WIDE.U32 R76, R76, 0x1000000, RZ ;  /* 0x010000004c4c7825 */ /* 0x000fe200078e00ff */
[----:B------:R-:W-:Y:S02]  /*3b820*/  PRMT R94, R13, 0x7772, RZ ;  /* 0x000077720d5e7816 */ /* 0x000fe400000000ff */
[----:B------:R-:W-:Y:S01]  /*3b830*/  LOP3.LUT R101, R101, 0xff00, R78, 0xf8, !PT ;  /* 0x0000ff0065657812 */ /* 0x000fe200078ef84e */
[----:B------:R-:W-:Y:S01]  /*3b840*/  IMAD.WIDE.U32 R74, R74, 0x10000, RZ ;  /* 0x000100004a4a7825 */ /* 0x000fe200078e00ff */
[----:B------:R-:W-:-:S02]  /*3b850*/  PRMT R78, R12, 0x7773, RZ ;  /* 0x000077730c4e7816 */ /* 0x000fc400000000ff */
[----:B------:R-:W-:Y:S01]  /*3b860*/  LOP3.LUT R12, R83, R73, RZ, 0xfc, !PT ;  /* 0x00000049530c7212 */ /* 0x000fe200078efcff */
[----:B------:R-:W-:Y:S01]  /*3b870*/  IMAD.WIDE.U32 R52, R72, 0x100, RZ ;  /* 0x0000010048347825 */ /* 0x000fe200078e00ff */
[----:B------:R-:W-:Y:S02]  /*3b880*/  PRMT R72, R14, 0x7773, RZ ;  /* 0x000077730e487816 */ /* 0x000fe400000000ff */
[----:B------:R-:W-:Y:S01]  /*3b890*/  LOP3.LUT R101, R101, 0xff, R78, 0xf8, !PT ;  /* 0x000000ff65657812 */ /* 0x000fe200078ef84e */
[----:B------:R-:W-:Y:S01]  /*3b8a0*/  IMAD.WIDE.U32 R94, R94, 0x100, RZ ;  /* 0x000001005e5e7825 */ /* 0x000fe200078e00ff */
[----:B------:R-:W-:Y:S02]  /*3b8b0*/  LOP3.LUT R14, R52, R76, R74, 0xfe, !PT ;  /* 0x0000004c340e7212 */ /* 0x000fe400078efe4a */
[----:B------:R-:W-:Y:S02]  /*3b8c0*/  LOP3.LUT R83, R79, 0xff, R72, 0xf8, !PT ;  /* 0x000000ff4f537812 */ /* 0x000fe400078ef848 */
[----:B------:R-:W-:-:S02]  /*3b8d0*/  PRMT R76, R18, 0x7771, RZ ;  /* 0x00007771124c7816 */ /* 0x000fc400000000ff */
[----:B------:R-:W-:Y:S02]  /*3b8e0*/  LOP3.LUT R52, R75, R81, R77, 0xfe, !PT ;  /* 0x000000514b347212 */ /* 0x000fe400078efe4d */
[C---:B------:R-:W-:Y:S01]  /*3b8f0*/  PRMT R74, R13.reuse, 0x7770, RZ ;  /* 0x000077700d4a7816 */ /* 0x040fe200000000ff */
[----:B------:R-:W-:Y:S01]  /*3b900*/  IMAD.U32 R79, R76, 0x10000, RZ ;  /* 0x000100004c4f7824 */ /* 0x000fe200078e00ff */
[----:B------:R-:W-:Y:S02]  /*3b910*/  PRMT R72, R13, 0x7771, RZ ;  /* 0x000077710d487816 */ /* 0x000fe400000000ff */
[----:B------:R-:W-:Y:S01]  /*3b920*/  PRMT R77, R16, 0x7771, RZ ;  /* 0x00007771104d7816 */ /* 0x000fe200000000ff */
[----:B------:R-:W-:Y:S01]  /*3b930*/  IMAD.WIDE.U32 R74, R74, 0x1000000, RZ ;  /* 0x010000004a4a7825 */ /* 0x000fe200078e00ff */
[----:B------:R-:W-:Y:S02]  /*3b940*/  PRMT R76, R18, 0x7770, RZ ;  /* 0x00007770124c7816 */ /* 0x000fe400000000ff */
[----:B------:R-:W-:Y:S01]  /*3b950*/  LOP3.LUT R79, R79, 0xff0000, RZ, 0xc0, !PT ;  /* 0x00ff00004f4f7812 */ /* 0x000fe200078ec0ff */
[----:B------:R-:W-:Y:S01]  /*3b960*/  IMAD.WIDE.U32 R72, R72, 0x10000, RZ ;  /* 0x0001000048487825 */ /* 0x000fe200078e00ff */
[----:B------:R-:W-:-:S02]  /*3b970*/  PRMT R92, R15, 0x7772, RZ ;  /* 0x000077720f5c7816 */ /* 0x000fc400000000ff */
[----:B------:R-:W-:Y:S01]  /*3b980*/  PRMT R81, R79, 0x4210, R76 ;  /* 0x000042104f517816 */ /* 0x000fe2000000004c */
[----:B------:R-:W-:Y:S01]  /*3b990*/  IMAD.U32 R78, R77, 0x10000, RZ ;  /* 0x000100004d4e7824 */ /* 0x000fe200078e00ff */
[----:B------:R-:W-:Y:S01]  /*3b9a0*/  LOP3.LUT R94, R94, R74, R72, 0xfe, !PT ;  /* 0x0000004a5e5e7212 */ /* 0x000fe200078efe48 */
[----:B------:R-:W-:Y:S01]  /*3b9b0*/  IMAD.WIDE.U32 R92, R92, 0x100, RZ ;  /* 0x000001005c5c7825 */ /* 0x000fe200078e00ff */
[----:B------:R-:W-:Y:S02]  /*3b9c0*/  PRMT R77, R16, 0x7770, RZ ;  /* 0x00007770104d7816 */ /* 0x000fe400000000ff */
[----:B------:R-:W-:Y:S02]  /*3b9d0*/  LOP3.LUT R78, R78, 0xff0000, RZ, 0xc0, !PT ;  /* 0x00ff00004e4e7812 */ /* 0x000fe400078ec0ff */
[----:B------:R-:W-:Y:S02]  /*3b9e0*/  LOP3.LUT R101, R73, R101, R75, 0xfe, !PT ;  /* 0x0000006549657212 */ /* 0x000fe400078efe4b */
[----:B------:R-:W-:-:S02]  /*3b9f0*/  PRMT R72, R18, 0x7772, RZ ;  /* 0x0000777212487816 */ /* 0x000fc400000000ff */
[----:B------:R-:W-:Y:S02]  /*3ba00*/  PRMT R73, R16, 0x7772, RZ ;  /* 0x0000777210497816 */ /* 0x000fe400000000ff */
[C---:B------:R-:W-:Y:S02]  /*3ba10*/  PRMT R76, R15.reuse, 0x7771, RZ ;  /* 0x000077710f4c7816 */ /* 0x040fe400000000ff */
[----:B------:R-:W-:Y:S01]  /*3ba20*/  PRMT R80, R78, 0x4210, R77 ;  /* 0x000042104e507816 */ /* 0x000fe2000000004d */
[----:B------:R-:W-:Y:S01]  /*3ba30*/  IMAD.SHL.U32 R78, R72, 0x100, RZ ;  /* 0x00000100484e7824 */ /* 0x000fe200078e00ff */
[----:B------:R-:W-:Y:S01]  /*3ba40*/  PRMT R74, R15, 0x7770, RZ ;  /* 0x000077700f4a7816 */ /* 0x000fe200000000ff */
[----:B------:R-:W-:Y:S01]  /*3ba50*/  IMAD.SHL.U32 R77, R73, 0x100, RZ ;  /* 0x00000100494d7824 */ /* 0x000fe200078e00ff */
[----:B------:R-:W-:Y:S01]  /*3ba60*/  PRMT R86, R17, 0x7772, RZ ;  /* 0x0000777211567816 */ /* 0x000fe200000000ff */
[----:B------:R-:W-:Y:S01]  /*3ba70*/  IMAD.WIDE.U32 R72, R76, 0x10000, RZ ;  /* 0x000100004c487825 */ /* 0x000fe200078e00ff */
[----:B------:R-:W-:-:S02]  /*3ba80*/  PRMT R76, R16, 0x7773, RZ ;  /* 0x00007773104c7816 */ /* 0x000fc400000000ff */
[----:B------:R-:W-:Y:S01]  /*3ba90*/  LOP3.LUT R81, R81, 0xff00, R78, 0xf8, !PT ;  /* 0x0000ff0051517812 */ /* 0x000fe200078ef84e */
[----:B------:R-:W-:Y:S01]  /*3baa0*/  IMAD.WIDE.U32 R74, R74, 0x1000000, RZ ;  /* 0x010000004a4a7825 */ /* 0x000fe200078e00ff */
[----:B------:R-:W-:Y:S02]  /*3bab0*/  PRMT R16, R18, 0x7773, RZ ;  /* 0x0000777312107816 */ /* 0x000fe400000000ff */
[----:B------:R-:W-:Y:S01]  /*3bac0*/  LOP3.LUT R77, R80, 0xff00, R77, 0xf8, !PT ;  /* 0x0000ff00504d7812 */ /* 0x000fe200078ef84d */
[----:B------:R-:W-:Y:S01]  /*3bad0*/  IMAD.WIDE.U32 R86, R86, 0x100, RZ ;  /* 0x0000010056567825 */ /* 0x000fe200078e00ff */
[----:B------:R-:W-:Y:S02]  /*3bae0*/  LOP3.LUT R81, R81, 0xff, R16, 0xf8, !PT ;  /* 0x000000ff51517812 */ /* 0x000fe400078ef810 */
[----:B------:R-:W-:Y:S02]  /*3baf0*/  LOP3.LUT R79, R77, 0xff, R76, 0xf8, !PT ;  /* 0x000000ff4d4f7812 */ /* 0x000fe400078ef84c */
[----:B------:R-:W-:-:S02]  /*3bb00*/  PRMT R16, R26, 0x7771, RZ ;  /* 0x000077711a107816 */ /* 0x000fc400000000ff */
[----:B------:R-:W-:Y:S02]  /*3bb10*/  LOP3.LUT R18, R92, R74, R72, 0xfe, !PT ;  /* 0x0000004a5c127212 */ /* 0x000fe400078efe48 */
[----:B------:R-:W-:Y:S01]  /*3bb20*/  PRMT R76, R24, 0x7771, RZ ;  /* 0x00007771184c7816 */ /* 0x000fe200000000ff */
[----:B------:R-:W-:Y:S01]  /*3bb30*/  IMAD.U32 R78, R16, 0x10000, RZ ;  /* 0x00010000104e7824 */ /* 0x000fe200078e00ff */
[C---:B------:R-:W-:Y:S02]  /*3bb40*/  PRMT R74, R17.reuse, 0x7770, RZ ;  /* 0x00007770114a7816 */ /* 0x040fe400000000ff */
[----:B------:R-:W-:Y:S01]  /*3bb50*/  PRMT R72, R17, 0x7771, RZ ;  /* 0x0000777111487816 */ /* 0x000fe200000000ff */
[----:B------:R-:W-:Y:S01]  /*3bb60*/  IMAD.U32 R16, R76, 0x10000, RZ ;  /* 0x000100004c107824 */ /* 0x000fe200078e00ff */
[----:B------:R-:W-:Y:S01]  /*3bb70*/  LOP3.LUT R92, R73, R83, R75, 0xfe, !PT ;  /* 0x00000053495c7212 */ /* 0x000fe200078efe4b */
[----:B------:R-:W-:Y:S01]  /*3bb80*/  IMAD.WIDE.U32 R74, R74, 0x1000000, RZ ;  /* 0x010000004a4a7825 */ /* 0x000fe200078e00ff */
[----:B------:R-:W-:-:S02]  /*3bb90*/  PRMT R76, R26, 0x7770, RZ ;  /* 0x000077701a4c7816 */ /* 0x000fc400000000ff */
[----:B------:R-:W-:Y:S01]  /*3bba0*/  LOP3.LUT R82, R16, 0xff0000, RZ, 0xc0, !PT ;  /* 0x00ff000010527812 */ /* 0x000fe200078ec0ff */
[----:B------:R-:W-:Y:S01]  /*3bbb0*/  IMAD.WIDE.U32 R72, R72, 0x10000, RZ ;  /* 0x0001000048487825 */ /* 0x000fe200078e00ff */
[----:B------:R-:W-:Y:S02]  /*3bbc0*/  LOP3.LUT R83, R78, 0xff0000, RZ, 0xc0, !PT ;  /* 0x00ff00004e537812 */ /* 0x000fe400078ec0ff */
[----:B------:R-:W-:Y:S02]  /*3bbd0*/  PRMT R77, R24, 0x7770, RZ ;  /* 0x00007770184d7816 */ /* 0x000fe400000000ff */
[----:B------:R-:W-:Y:S02]  /*3bbe0*/  LOP3.LUT R16, R86, R74, R72, 0xfe, !PT ;  /* 0x0000004a56107212 */ /* 0x000fe400078efe48 */
[----:B------:R-:W-:Y:S02]  /*3bbf0*/  LOP3.LUT R86, R73, R79, R75, 0xfe, !PT ;  /* 0x0000004f49567212 */ /* 0x000fe400078efe4b */
[----:B------:R-:W-:-:S02]  /*3bc00*/  PRMT R72, R26, 0x7772, RZ ;  /* 0x000077721a487816 */ /* 0x000fc400000000ff */
[----:B------:R-:W-:Y:S02]  /*3bc10*/  PRMT R73, R24, 0x7772, RZ ;  /* 0x0000777218497816 */ /* 0x000fe400000000ff */
[----:B------:R-:W-:Y:S01]  /*3bc20*/  PRMT R83, R83, 0x4210, R76 ;  /* 0x0000421053537816 */ /* 0x000fe2000000004c */
[----:B------:R-:W-:Y:S01]  /*3bc30*/  IMAD.SHL.U32 R80, R72, 0x100, RZ ;  /* 0x0000010048507824 */ /* 0x000fe200078e00ff */
[----:B------:R-:W-:Y:S01]  /*3bc40*/  PRMT R82, R82, 0x4210, R77 ;  /* 0x0000421052527816 */ /* 0x000fe2000000004d */
[----:B------:R-:W-:Y:S01]  /*3bc50*/  IMAD.SHL.U32 R79, R73, 0x100, RZ ;  /* 0x00000100494f7824 */ /* 0x000fe200078e00ff */
[C---:B------:R-:W-:Y:S02]  /*3bc60*/  PRMT R76, R19.reuse, 0x7770, RZ ;  /* 0x00007770134c7816 */ /* 0x040fe400000000ff */
[C---:B------:R-:W-:Y:S02]  /*3bc70*/  PRMT R74, R19.reuse, 0x7771, RZ ;  /* 0x00007771134a7816 */ /* 0x040fe400000000ff */
[----:B------:R-:W-:Y:S01]  /*3bc80*/  PRMT R78, R19, 0x7772, RZ ;  /* 0x00007772134e7816 */ /* 0x000fe200000000ff */
[----:B------:R-:W-:Y:S01]  /*3bc90*/  IMAD.WIDE.U32 R76, R76, 0x1000000, RZ ;  /* 0x010000004c4c7825 */ /* 0x000fe200078e00ff */
[----:B------:R-:W-:-:S02]  /*3bca0*/  LOP3.LUT R80, R83, 0xff00, R80, 0xf8, !PT ;  /* 0x0000ff0053507812 */ /* 0x000fc400078ef850 */
[----:B------:R-:W-:Y:S01]  /*3bcb0*/  LOP3.LUT R83, R82, 0xff00, R79, 0xf8, !PT ;  /* 0x0000ff0052537812 */ /* 0x000fe200078ef84f */
[----:B------:R-:W-:Y:S01]  /*3bcc0*/  IMAD.WIDE.U32 R74, R74, 0x10000, RZ ;  /* 0x000100004a4a7825 */ /* 0x000fe200078e00ff */
[----:B------:R-:W-:Y:S02]  /*3bcd0*/  PRMT R79, R26, 0x7773, RZ ;  /* 0x000077731a4f7816 */ /* 0x000fe400000000ff */
[----:B------:R-:W-:Y:S01]  /*3bce0*/  PRMT R26, R24, 0x7773, RZ ;  /* 0x00007773181a7816 */ /* 0x000fe200000000ff */
[----:B------:R-:W-:Y:S01]  /*3bcf0*/  IMAD.WIDE.U32 R72, R78, 0x100, RZ ;  /* 0x000001004e487825 */ /* 0x000fe200078e00ff */
[----:B------:R-:W-:Y:S02]  /*3bd00*/  PRMT R78, R28, 0x7771, RZ ;  /* 0x000077711c4e7816 */ /* 0x000fe400000000ff */
[----:B------:R-:W-:Y:S02]  /*3bd10*/  LOP3.LUT R83, R83, 0xff, R26, 0xf8, !PT ;  /* 0x000000ff53537812 */ /* 0x000fe400078ef81a */
[----:B------:R-:W-:-:S02]  /*3bd20*/  LOP3.LUT R24, R72, R76, R74, 0xfe, !PT ;  /* 0x0000004c48187212 */ /* 0x000fc400078efe4a */
[----:B------:R-:W-:Y:S02]  /*3bd30*/  PRMT R26, R30, 0x7771, RZ ;  /* 0x000077711e1a7816 */ /* 0x000fe400000000ff */
[C---:B------:R-:W-:Y:S02]  /*3bd40*/  PRMT R74, R25.reuse, 0x7770, RZ ;  /* 0x00007770194a7816 */ /* 0x040fe400000000ff */
[C---:B------:R-:W-:Y:S01]  /*3bd50*/  PRMT R76, R25.reuse, 0x7771, RZ ;  /* 0x00007771194c7816 */ /* 0x040fe200000000ff */
[----:B------:R-:W-:Y:S01]  /*3bd60*/  IMAD.U32 R26, R26, 0x10000, RZ ;  /* 0x000100001a1a7824 */ /* 0x000fe200078e00ff */
[----:B------:R-:W-:Y:S02]  /*3bd70*/  PRMT R90, R25, 0x7772, RZ ;  /* 0x00007772195a7816 */ /* 0x000fe400000000ff */
[----:B------:R-:W-:Y:S01]  /*3bd80*/  LOP3.LUT R72, R75, R81, R77, 0xfe, !PT ;  /* 0x000000514b487212 */ /* 0x000fe200078efe4d */
[----:B------:R-:W-:Y:S01]  /*3bd90*/  IMAD.U32 R81, R78, 0x10000, RZ ;  /* 0x000100004e517824 */ /* 0x000fe200078e00ff */
[----:B------:R-:W-:Y:S01]  /*3bda0*/  PRMT R78, R30, 0x7770, RZ ;  /* 0x000077701e4e7816 */ /* 0x000fe200000000ff */
[----:B------:R-:W-:Y:S01]  /*3bdb0*/  IMAD.WIDE.U32 R74, R74, 0x1000000, RZ ;  /* 0x010000004a4a7825 */ /* 0x000fe200078e00ff */
[----:B------:R-:W-:-:S02]  /*3bdc0*/  LOP3.LUT R79, R80, 0xff, R79, 0xf8, !PT ;  /* 0x000000ff504f7812 */ /* 0x000fc400078ef84f */
[----:B------:R-:W-:Y:S01]  /*3bdd0*/  LOP3.LUT R103, R81, 0xff0000, RZ, 0xc0, !PT ;  /* 0x00ff000051677812 */ /* 0x000fe200078ec0ff */
[----:B------:R-:W-:Y:S01]  /*3bde0*/  IMAD.WIDE.U32 R76, R76, 0x10000, RZ ;  /* 0x000100004c4c7825 */ /* 0x000fe200078e00ff */
[----:B------:R-:W-:Y:S02]  /*3bdf0*/  LOP3.LUT R81, R26, 0xff0000, RZ, 0xc0, !PT ;  /* 0x00ff00001a517812 */ /* 0x000fe400078ec0ff */
[----:B------:R-:W-:Y:S01]  /*3be00*/  PRMT R80, R28, 0x7770, RZ ;  /* 0x000077701c507816 */ /* 0x000fe200000000ff */
[----:B------:R-:W-:Y:S01]  /*3be10*/  IMAD.WIDE.U32 R90, R90, 0x100, RZ ;  /* 0x000001005a5a7825 */ /* 0x000fe200078e00ff */
[----:B------:R-:W-:Y:S02]  /*3be20*/  PRMT R82, R81, 0x4210, R78 ;  /* 0x0000421051527816 */ /* 0x000fe4000000004e */
[----:B------:R-:W-:Y:S02]  /*3be30*/  PRMT R103, R103, 0x4210, R80 ;  /* 0x0000421067677816 */ /* 0x000fe40000000050 */
[----:B------:R-:W-:-:S02]  /*3be40*/  LOP3.LUT R26, R90, R74, R76, 0xfe, !PT ;  /* 0x0000004a5a1a7212 */ /* 0x000fc400078efe4c */
[----:B------:R-:W-:Y:S02]  /*3be50*/  PRMT R74, R30, 0x7772, RZ ;  /* 0x000077721e4a7816 */ /* 0x000fe400000000ff */
[----:B------:R-:W-:Y:S02]  /*3be60*/  LOP3.LUT R90, R77, R83, R75, 0xfe, !PT ;  /* 0x000000534d5a7212 */ /* 0x000fe400078efe4b */
[----:B------:R-:W-:Y:S01]  /*3be70*/  PRMT R75, R28, 0x7772, RZ ;  /* 0x000077721c4b7816 */ /* 0x000fe200000000ff */
[----:B------:R-:W-:Y:S01]  /*3be80*/  IMAD.SHL.U32 R81, R74, 0x100, RZ ;  /* 0x000001004a517824 */ /* 0x000fe200078e00ff */
[C---:B------:R-:W-:Y:S02]  /*3be90*/  PRMT R76, R27.reuse, 0x7770, RZ ;  /* 0x000077701b4c7816 */ /* 0x040fe400000000ff */
[----:B------:R-:W-:Y:S01]  /*3bea0*/  PRMT R78, R27, 0x7771, RZ ;  /* 0x000077711b4e7816 */ /* 0x000fe200000000ff */
[----:B------:R-:W-:Y:S01]  /*3beb0*/  IMAD.SHL.U32 R80, R75, 0x100, RZ ;  /* 0x000001004b507824 */ /* 0x000fe200078e00ff */
[----:B------:R-:W-:Y:S01]  /*3bec0*/  PRMT R88, R27, 0x7772, RZ ;  /* 0x000077721b587816 */ /* 0x000fe200000000ff */
[----:B------:R-:W-:Y:S01]  /*3bed0*/  IMAD.WIDE.U32 R76, R76, 0x1000000, RZ ;  /* 0x010000004c4c7825 */ /* 0x000fe200078e00ff */
[----:B------:R-:W-:-:S02]  /*3bee0*/  LOP3.LUT R81, R82, 0xff00, R81, 0xf8, !PT ;  /* 0x0000ff0052517812 */ /* 0x000fc400078ef851 */
[----:B------:R-:W-:Y:S01]  /*3bef0*/  PRMT R30, R30, 0x7773, RZ ;  /* 0x000077731e1e7816 */ /* 0x000fe200000000ff */
[----:B------:R-:W-:Y:S01]  /*3bf00*/  IMAD.WIDE.U32 R74, R78, 0x10000, RZ ;  /* 0x000100004e4a7825 */ /* 0x000fe200078e00ff */
[----:B------:R-:W-:Y:S02]  /*3bf10*/  LOP3.LUT R103, R103, 0xff00, R80, 0xf8, !PT ;  /* 0x0000ff0067677812 */ /* 0x000fe400078ef850 */
[----:B------:R-:W-:Y:S01]  /*3bf20*/  LOP3.LUT R105, R81, 0xff, R30, 0xf8, !PT ;  /* 0x000000ff51697812 */ /* 0x000fe200078ef81e */
[----:B------:R-:W-:Y:S01]  /*3bf30*/  IMAD.WIDE.U32 R88, R88, 0x100, RZ ;  /* 0x0000010058587825 */ /* 0x000fe200078e00ff */
[----:B------:R-:W-:Y:S02]  /*3bf40*/  PRMT R78, R28, 0x7773, RZ ;  /* 0x000077731c4e7816 */ /* 0x000fe400000000ff */
[----:B------:R-:W-:Y:S02]  /*3bf50*/  PRMT R30, R32, 0x7771, RZ ;  /* 0x00007771201e7816 */ /* 0x000fe400000000ff */
[----:B------:R-:W-:-:S02]  /*3bf60*/  LOP3.LUT R28, R88, R76, R74, 0xfe, !PT ;  /* 0x0000004c581c7212 */ /* 0x000fc400078efe4a */
[----:B------:R-:W-:Y:S01]  /*3bf70*/  LOP3.LUT R103, R103, 0xff, R78, 0xf8, !PT ;  /* 0x000000ff67677812 */ /* 0x000fe200078ef84e */
[----:B------:R-:W-:Y:S01]  /*3bf80*/  IMAD.U32 R30, R30, 0x10000, RZ ;  /* 0x000100001e1e7824 */ /* 0x000fe200078e00ff */
[C---:B------:R-:W-:Y:S02]  /*3bf90*/  PRMT R74, R29.reuse, 0x7770, RZ ;  /* 0x000077701d4a7816 */ /* 0x040fe400000000ff */
[C---:B------:R-:W-:Y:S02]  /*3bfa0*/  PRMT R76, R29.reuse, 0x7771, RZ ;  /* 0x000077711d4c7816 */ /* 0x040fe400000000ff */
[----:B------:R-:W-:Y:S02]  /*3bfb0*/  PRMT R78, R29, 0x7772, RZ ;  /* 0x000077721d4e7816 */ /* 0x000fe400000000ff */
[C---:B------:R-:W-:Y:S02]  /*3bfc0*/  PRMT R80, R31.reuse, 0x7770, RZ ;  /* 0x000077701f507816 */ /* 0x040fe400000000ff */
[----:B------:R-:W-:-:S02]  /*3bfd0*/  PRMT R82, R31, 0x7771, RZ ;  /* 0x000077711f527816 */ /* 0x000fc400000000ff */
[----:B------:R-:W-:Y:S01]  /*3bfe0*/  PRMT R84, R31, 0x7772, RZ ;  /* 0x000077721f547816 */ /* 0x000fe200000000ff */
[----:B------:R-:W-:Y:S01]  /*3bff0*/  IMAD.WIDE.U32 R80, R80, 0x1000000, RZ ;  /* 0x0100000050507825 */ /* 0x000fe200078e00ff */
[----:B------:R-:W-:Y:S02]  /*3c000*/  PRMT R100, R32, 0x7772, RZ ;  /* 0x0000777220647816 */ /* 0x000fe400000000ff */
[----:B------:R-:W-:Y:S01]  /*3c010*/  LOP3.LUT R88, R75, R79, R77, 0xfe, !PT ;  /* 0x0000004f4b587212 */ /* 0x000fe200078efe4d */
[----:B------:R-:W-:Y:S01]  /*3c020*/  IMAD.WIDE.U32 R74, R74, 0x1000000, RZ ;  /* 0x010000004a4a7825 */ /* 0x000fe200078e00ff */
[----:B------:R-:W-:Y:S02]  /*3c030*/  PRMT R102, R32, 0x7770, RZ ;  /* 0x0000777020667816 */ /* 0x000fe400000000ff */
[----:B------:R-:W-:Y:S01]  /*3c040*/  LOP3.LUT R107, R30, 0xff0000, RZ, 0xc0, !PT ;  /* 0x00ff00001e6b7812 */ /* 0x000fe200078ec0ff */
[----:B------:R-:W-:Y:S01]  /*3c050*/  IMAD.WIDE.U32 R76, R76, 0x10000, RZ ;  /* 0x000100004c4c7825 */ /* 0x000fe200078e00ff */
[----:B------:R-:W-:-:S02]  /*3c060*/  PRMT R109, R55, 0x7773, RZ ;  /* 0x00007773376d7816 */ /* 0x000fc400000000ff */
[----:B------:R-:W-:Y:S01]  /*3c070*/  PRMT R107, R107, 0x4210, R102 ;  /* 0x000042106b6b7816 */ /* 0x000fe20000000066 */
[----:B------:R-:W-:Y:S01]  /*3c080*/  IMAD.WIDE.U32 R78, R78, 0x100, RZ ;  /* 0x000001004e4e7825 */ /* 0x000fe200078e00ff */
[----:B------:R-:W-:Y:S02]  /*3c090*/  LOP3.LUT R103, R77, R103, R75, 0xfe, !PT ;  /* 0x000000674d677212 */ /* 0x000fe400078efe4b */
[----:B------:R-:W-:Y:S01]  /*3c0a0*/  LOP3.LUT R109, R54, 0xff, R109, 0xf8, !PT ;  /* 0x000000ff366d7812 */ /* 0x000fe200078ef86d */
[----:B------:R-:W-:Y:S01]  /*3c0b0*/  IMAD.WIDE.U32 R82, R82, 0x10000, RZ ;  /* 0x0001000052527825 */ /* 0x000fe200078e00ff */
[----:B------:R-:W-:Y:S02]  /*3c0c0*/  LOP3.LUT R30, R78, R74, R76, 0xfe, !PT ;  /* 0x0000004a4e1e7212 */ /* 0x000fe400078efe4c */
[----:B------:R-:W-:Y:S01]  /*3c0d0*/  PRMT R74, R32, 0x7773, RZ ;  /* 0x00007773204a7816 */ /* 0x000fe200000000ff */
[----:B------:R-:W-:Y:S01]  /*3c0e0*/  IMAD.WIDE.U32 R84, R84, 0x100, RZ ;  /* 0x0000010054547825 */ /* 0x000fe200078e00ff */
[----:B------:R-:W-:-:S02]  /*3c0f0*/  PRMT R76, R33, 0x7771, RZ ;  /* 0x00007771214c7816 */ /* 0x000fc400000000ff */
[----:B------:R-:W-:Y:S01]  /*3c100*/  LOP3.LUT R83, R83, R105, R81, 0xfe, !PT ;  /* 0x0000006953537212 */ /* 0x000fe200078efe51 */
[----:B------:R-:W-:Y:S01]  /*3c110*/  IMAD.SHL.U32 R100, R100, 0x100, RZ ;  /* 0x0000010064647824 */ /* 0x000fe200078e00ff */
[----:B------:R-:W-:Y:S01]  /*3c120*/  LOP3.LUT R78, R84, R80, R82, 0xfe, !PT ;  /* 0x00000050544e7212 */ /* 0x000fe200078efe52 */
[----:B------:R-:W-:Y:S01]  /*3c130*/  IMAD.WIDE.U32 R76, R76, 0x10000, RZ ;  /* 0x000100004c4c7825 */ /* 0x000fe200078e00ff */
[----:B0-----:R-:W-:Y:S02]  /*3c140*/  IADD3 R82, P0, PT, R96, UR4, RZ ;  /* 0x0000000460527c10 */ /* 0x001fe4000ff1e0ff */
[----:B------:R-:W-:Y:S02]  /*3c150*/  LOP3.LUT R107, R107, 0xff00, R100, 0xf8, !PT ;  /* 0x0000ff006b6b7812 */ /* 0x000fe400078ef864 */
[----:B------:R-:W-:Y:S02]  /*3c160*/  PRMT R80, R33, 0x7770, RZ ;  /* 0x0000777021507816 */ /* 0x000fe400000000ff */
[----:B------:R-:W-:-:S02]  /*3c170*/  IADD3 R32, P1, PT, R82, -0x5c738e91, RZ ;  /* 0xa38c716f52207810 */ /* 0x000fc40007f3e0ff */
[----:B------:R-:W-:Y:S01]  /*3c180*/  IADD3.X R102, PT, PT, R98, UR5, RZ, P0, !PT ;  /* 0x0000000562667c10 */ /* 0x000fe200087fe4ff */
[----:B------:R-:W-:Y:S01]  /*3c190*/  IMAD.WIDE.U32 R80, R80, 0x1000000, RZ ;  /* 0x0100000050507825 */ /* 0x000fe200078e00ff */
[----:B------:R-:W-:Y:S02]  /*3c1a0*/  LOP3.LUT R107, R107, 0xff, R74, 0xf8, !PT ;  /* 0x000000ff6b6b7812 */ /* 0x000fe400078ef84a */
[----:B------:R-:W-:Y:S02]  /*3c1b0*/  PRMT R74, R33, 0x7772, RZ ;  /* 0x00007772214a7816 */ /* 0x000fe400000000ff */
[----:B------:R-:W-:Y:S02]  /*3c1c0*/  IADD3.X R105, PT, PT, R102, -0x4b2190e5, RZ, P1, !PT ;  /* 0xb4de6f1b66697810 */ /* 0x000fe40000ffe4ff */
[----:B------:R-:W-:Y:S01]  /*3c1d0*/  LOP3.LUT R81, R77, R107, R81, 0xfe, !PT ;  /* 0x0000006b4d517212 */ /* 0x000fe200078efe51 */
[----:B------:R-:W-:Y:S01]  /*3c1e0*/  IMAD.WIDE.U32 R74, R74, 0x100, RZ ;  /* 0x000001004a4a7825 */ /* 0x000fe200078e00ff */
[----:B------:R-:W-:-:S02]  /*3c1f0*/  SHF.L.W.U32.HI R111, R105, 0x12, R32 ;  /* 0x00000012696f7819 */ /* 0x000fc40000010e20 */
[----:B------:R-:W-:Y:S02]  /*3c200*/  SHF.L.W.U32.HI R84, R105, 0xe, R32 ;  /* 0x0000000e69547819 */ /* 0x000fe40000010e20 */
[--C-:B------:R-:W-:Y:S02]  /*3c210*/  SHF.L.W.U32.HI R100, R32, 0x17, R105.reuse ;  /* 0x0000001720647819 */ /* 0x100fe40000010e69 */
[----:B------:R-:W-:Y:S02]  /*3c220*/  IADD3 R107, P0, PT, R82, -0x1a2bd02d, RZ ;  /* 0xe5d42fd3526b7810 */ /* 0x000fe40007f1e0ff */
[----:B------:R-:W-:Y:S02]  /*3c230*/  LOP3.LUT R111, R100, R111, R84, 0x96, !PT ;  /* 0x0000006f646f7212 */ /* 0x000fe400078e9654 */
[----:B------:R-:W-:Y:S02]  /*3c240*/  LOP3.LUT R80, R74, R80, R76, 0xfe, !PT ;  /* 0x000000504a507212 */ /* 0x000fe400078efe4c */
[----:B------:R-:W-:-:S02]  /*3c250*/  SHF.L.W.U32.HI R76, R32, 0x12, R105 ;  /* 0x00000012204c7819 */ /* 0x000fc40000010e69 */
[----:B------:R-:W-:Y:S02]  /*3c260*/  SHF.L.W.U32.HI R77, R32, 0xe, R105 ;  /* 0x0000000e204d7819 */ /* 0x000fe40000010e69 */
[----:B------:R-:W-:Y:S02]  /*3c270*/  SHF.L.W.U32.HI R84, R105, 0x17, R32 ;  /* 0x0000001769547819 */ /* 0x000fe40000010e20 */
[----:B------:R-:W-:Y:S02]  /*3c280*/  IADD3.X R74, PT, PT, R102, 0x52c33b9f, RZ, P0, !PT ;  /* 0x52c33b9f664a7810 */ /* 0x000fe400007fe4ff */
[----:B------:R-:W-:Y:S02]  /*3c290*/  PRMT R54, R34, 0x7771, RZ ;  /* 0x0000777122367816 */ /* 0x000fe400000000ff */
[----:B------:R-:W-:Y:S02]  /*3c2a0*/  LOP3.LUT R113, R84, R76, R77, 0x96, !PT ;  /* 0x0000004c54717212 */ /* 0x000fe400078e964d */
[----:B------:R-:W-:Y:S01]  /*3c2b0*/  SHF.L.W.U32.HI R84, R107, 0x4, R74 ;  /* 0x000000046b547819 */ /* 0x000fe20000010e4a */
[----:B------:R-:W-:Y:S01]  /*3c2c0*/  IMAD.U32 R54, R54, 0x10000, RZ ;  /* 0x0001000036367824 */ /* 0x000fe200078e00ff */
[----:B------:R-:W-:-:S02]  /*3c2d0*/  SHF.L.W.U32.HI R77, R74, 0x1e, R107 ;  /* 0x0000001e4a4d7819 */ /* 0x000fc40000010e6b */
[----:B------:R-:W-:Y:S02]  /*3c2e0*/  SHF.L.W.U32.HI R76, R74, 0x19, R107 ;  /* 0x000000194a4c7819 */ /* 0x000fe40000010e6b */
[----:B------:R-:W-:Y:S02]  /*3c2f0*/  IADD3 R100, P0, PT, -R82, 0x5c738e90, RZ ;  /* 0x5c738e9052647810 */ /* 0x000fe40007f1e1ff */
[----:B------:R-:W-:Y:S02]  /*3c300*/  LOP3.LUT R84, R76, R84, R77, 0x96, !PT ;  /* 0x000000544c547212 */ /* 0x000fe400078e964d */
[----:B------:R-:W-:Y:S02]  /*3c310*/  IADD3.X R76, PT, PT, ~R102, 0x4b2190e4, RZ, P0, !PT ;  /* 0x4b2190e4664c7810 */ /* 0x000fe400007fe5ff */
[----:B------:R-:W-:Y:S02]  /*3c320*/  LOP3.LUT R55, R105, 0x510e527f, RZ, 0xc0, !PT ;  /* 0x510e527f69377812 */ /* 0x000fe400078ec0ff */
[----:B------:R-:W-:-:S02]  /*3c330*/  LOP3.LUT R77, R32, 0xade682d1, RZ, 0xc0, !PT ;  /* 0xade682d1204d7812 */ /* 0x000fc400078ec0ff */
[----:B------:R-:W-:Y:S02]  /*3c340*/  LOP3.LUT R82, R54, 0xff0000, RZ, 0xc0, !PT ;  /* 0x00ff000036527812 */ /* 0x000fe400078ec0ff */
[----:B------:R-:W-:Y:S02]  /*3c350*/  PRMT R54, R34, 0x7772, RZ ;  /* 0x0000777222367816 */ /* 0x000fe400000000ff */
[----:B------:R-:W-:Y:S02]  /*3c360*/  LOP3.LUT R76, R55, 0x9b05688c, R76, 0xf8, !PT ;  /* 0x9b05688c374c7812 */ /* 0x000fe400078ef84c */
[----:B------:R-:W-:Y:S01]  /*3c370*/  LOP3.LUT R100, R77, 0x2b3e6c1f, R100, 0xf8, !PT ;  /* 0x2b3e6c1f4d647812 */ /* 0x000fe200078ef864 */
[----:B------:R-:W-:Y:S01]  /*3c380*/  IMAD.SHL.U32 R54, R54, 0x100, RZ ;  /* 0x0000010036367824 */ /* 0x000fe200078e00ff */
[----:B------:R-:W-:Y:S02]  /*3c390*/  PRMT R55, R34, 0x7770, RZ ;  /* 0x0000777022377816 */ /* 0x000fe400000000ff */
[----:B------:R-:W-:-:S02]  /*3c3a0*/  IADD3 R100, P1, P2, R100, UR6, R113 ;  /* 0x0000000664647c10 */ /* 0x000fc4000fa3e071 */
[----:B------:R-:W-:Y:S02]  /*3c3b0*/  PRMT R55, R82, 0x4210, R55 ;  /* 0x0000421052377816 */ /* 0x000fe40000000037 */
[----:B------:R-:W-:Y:S01]  /*3c3c0*/  IADD3.X R111, PT, PT, R76, UR7, R111, P1, P2 ;  /* 0x000000074c6f7c10 */ /* 0x000fe20008fe446f */
[----:B------:R-:W0:Y:S01]  /*3c3d0*/  LDCU.128 UR4, c[0x3][0x5810] ;  /* 0x00cb0200ff0477ac */ /* 0x000e220008000c00 */
[----:B------:R-:W-:Y:S02]  /*3c3e0*/  LOP3.LUT R113, R55, 0xff00, R54, 0xf8, !PT ;  /* 0x0000ff0037717812 */ /* 0x000fe400078ef836 */
[C---:B------:R-:W-:Y:S02]  /*3c3f0*/  PRMT R76, R35.reuse, 0x7770, RZ ;  /* 0x00007770234c7816 */ /* 0x040fe400000000ff */
[----:B------:R-:W-:Y:S02]  /*3c400*/  PRMT R54, R35, 0x7771, RZ ;  /* 0x0000777123367816 */ /* 0x000fe400000000ff */
[----:B------:R-:W-:Y:S01]  /*3c410*/  LOP3.LUT R82, R52, R53, RZ, 0xfc, !PT ;  /* 0x0000003534527212 */ /* 0x000fe200078efcff */
[----:B------:R-:W-:Y:S01]  /*3c420*/  IMAD.WIDE.U32 R76, R76, 0x1000000, RZ ;  /* 0x010000004c4c7825 */ /* 0x000fe200078e00ff */
[----:B------:R-:W-:-:S02]  /*3c430*/  PRMT R34, R34, 0x7773, RZ ;  /* 0x0000777322227816 */ /* 0x000fc400000000ff */
[----:B------:R-:W-:Y:S01]  /*3c440*/  PRMT R52, R35, 0x7772, RZ ;  /* 0x0000777223347816 */ /* 0x000fe200000000ff */
[----:B------:R-:W-:Y:S01]  /*3c450*/  IMAD.WIDE.U32 R54, R54, 0x10000, RZ ;  /* 0x0001000036367825 */ /* 0x000fe200078e00ff */
[----:B------:R-:W-:Y:S02]  /*3c460*/  LOP3.LUT R101, R101, R95, RZ, 0xfc, !PT ;  /* 0x0000005f65657212 */ /* 0x000fe400078efcff */
[----:B------:R-:W-:Y:S01]  /*3c470*/  IADD3 R95, P0, PT, R100, R109, RZ ;  /* 0x0000006d645f7210 */ /* 0x000fe20007f1e0ff */
[----:B------:R-:W-:Y:S01]  /*3c480*/  IMAD.WIDE.U32 R52, R52, 0x100, RZ ;  /* 0x0000010034347825 */ /* 0x000fe200078e00ff */
[----:B------:R-:W-:Y:S02]  /*3c490*/  LOP3.LUT R113, R113, 0xff, R34, 0xf8, !PT ;  /* 0x000000ff71717812 */ /* 0x000fe400078ef822 */
[----:B------:R-:W-:Y:S01]  /*3c4a0*/  PRMT R13, R13, 0x7773, RZ ;  /* 0x000077730d0d7816 */ /* 0x000fe200000000ff */
[----:B------:R-:W-:Y:S01]  /*3c4b0*/  IMAD.X R111, R111, 0x1, R6, P0 ;  /* 0x000000016f6f7824 */ /* 0x000fe200000e0606 */
[----:B------:R-:W-:-:S02]  /*3c4c0*/  LOP3.LUT R55, R55, R113, R77, 0xfe, !PT ;  /* 0x0000007137377212 */ /* 0x000fc400078efe4d */
[----:B------:R-:W-:Y:S02]  /*3c4d0*/  IADD3 R77, P0, PT, R95, -0x6294a6a, RZ ;  /* 0xf9d6b5965f4d7810 */ /* 0x000fe40007f1e0ff */
[----:B------:R-:W-:Y:S02]  /*3c4e0*/  LOP3.LUT R54, R52, R76, R54, 0xfe, !PT ;  /* 0x0000004c34367212 */ /* 0x000fe400078efe36 */
[----:B------:R-:W-:Y:S02]  /*3c4f0*/  SHF.L.W.U32.HI R52, R74, 0x4, R107 ;  /* 0x000000044a347819 */ /* 0x000fe40000010e6b */
[C-C-:B------:R-:W-:Y:S02]  /*3c500*/  SHF.L.W.U32.HI R113, R107.reuse, 0x1e, R74.reuse ;  /* 0x0000001e6b717819 */ /* 0x140fe40000010e4a */
[----:B------:R-:W-:Y:S02]  /*3c510*/  SHF.L.W.U32.HI R76, R107, 0x19, R74 ;  /* 0x000000196b4c7819 */ /* 0x000fe40000010e4a */
[----:B------:R-:W-:-:S02]  /*3c520*/  IADD3.X R34, PT, PT, R111, 0x5bf2cd1e, RZ, P0, !PT ;  /* 0x5bf2cd1e6f227810 */ /* 0x000fc400007fe4ff */
[----:B------:R-:W-:Y:S02]  /*3c530*/  LOP3.LUT R52, R76, R52, R113, 0x96, !PT ;  /* 0x000000344c347212 */ /* 0x000fe400078e9671 */
        /* <DEDUP_REMOVED lines=8> */
[----:B------:R-:W-:Y:S02]  /*3c5c0*/  LOP3.LUT R13, R74, 0xd16e48e2, RZ, 0xc0, !PT ;  /* 0xd16e48e24a0d7812 */ /* 0x000fe400078ec0ff */
[----:B------:R-:W-:Y:S02]  /*3c5d0*/  LOP3.LUT R76, R100, R76, R113, 0x96, !PT ;  /* 0x0000004c644c7212 */ /* 0x000fe400078e9671 */
[----:B------:R-:W-:-:S02]  /*3c5e0*/  LOP3.LUT R100, R107, 0x77766e33, RZ, 0xc0, !PT ;  /* 0x77766e336b647812 */ /* 0x000fc400078ec0ff */
[----:B------:R-:W-:Y:S02]  /*3c5f0*/  LOP3.LUT R92, R92, R93, RZ, 0xfc, !PT ;  /* 0x0000005d5c5c7212 */ /* 0x000fe400078efcff */
[C---:B------:R-:W-:Y:S02]  /*3c600*/  IADD3 R100, P0, P1, R95.reuse, R84, R100 ;  /* 0x000000545f647210 */ /* 0x040fe4000791e064 */
[----:B------:R-:W-:Y:S02]  /*3c610*/  IADD3 R95, P2, PT, -R95, 0x6294a69, RZ ;  /* 0x06294a695f5f7810 */ /* 0x000fe40007f5e1ff */
[----:B------:R-:W-:Y:S02]  /*3c620*/  LOP3.LUT R84, R77, R32, RZ, 0xc0, !PT ;  /* 0x000000204d547212 */ /* 0x000fe400078ec0ff */
[----:B------:R-:W-:Y:S02]  /*3c630*/  IADD3.X R13, PT, PT, R111, R52, R13, P0, P1 ;  /* 0x000000346f0d7210 */ /* 0x000fe400007e240d */
[----:B------:R-:W-:-:S02]  /*3c640*/  IADD3 R52, P0, PT, R100, 0x7bca3e73, RZ ;  /* 0x7bca3e7364347810 */ /* 0x000fc40007f1e0ff */
[----:B------:R-:W-:Y:S02]  /*3c650*/  LOP3.LUT R95, R84, 0xade682d1, R95, 0xf8, !PT ;  /* 0xade682d1545f7812 */ /* 0x000fe400078ef85f */
[----:B------:R-:W-:Y:S02]  /*3c660*/  IADD3.X R113, PT, PT, ~R111, 0x240d32e1, RZ, P2, !PT ;  /* 0x240d32e16f717810 */ /* 0x000fe400017fe5ff */
[----:B------:R-:W-:Y:S02]  /*3c670*/  LOP3.LUT R84, R34, R105, RZ, 0xc0, !PT ;  /* 0x0000006922547212 */ /* 0x000fe400078ec0ff */
[----:B------:R-:W-:Y:S02]  /*3c680*/  IADD3.X R13, PT, PT, R13, 0x49857fb1, RZ, P0, !PT ;  /* 0x49857fb10d0d7810 */ /* 0x000fe400007fe4ff */
[----:B------:R-:W-:Y:S02]  /*3c690*/  LOP3.LUT R113, R84, 0x510e527f, R113, 0xf8, !PT ;  /* 0x510e527f54717812 */ /* 0x000fe400078ef871 */
[----:B------:R-:W-:-:S02]  /*3c6a0*/  SHF.L.W.U32.HI R111, R52, 0x4, R13 ;  /* 0x00000004346f7819 */ /* 0x000fc40000010e0d */
[C-C-:B------:R-:W-:Y:S02]  /*3c6b0*/  SHF.L.W.U32.HI R84, R13.reuse, 0x1e, R52.reuse ;  /* 0x0000001e0d547819 */ /* 0x140fe40000010e34 */
[----:B------:R-:W-:Y:S02]  /*3c6c0*/  SHF.L.W.U32.HI R100, R13, 0x19, R52 ;  /* 0x000000190d647819 */ /* 0x000fe40000010e34 */
[----:B0-----:R-:W-:Y:S02]  /*3c6d0*/  IADD3 R95, P3, P4, R95, UR4, R102 ;  /* 0x000000045f5f7c10 */ /* 0x001fe4000fc7e066 */
[----:B------:R-:W-:Y:S02]  /*3c6e0*/  LOP3.LUT R111, R100, R111, R84, 0x96, !PT ;  /* 0x0000006f646f7212 */ /* 0x000fe400078e9654 */
[----:B------:R-:W-:Y:S02]  /*3c6f0*/  IADD3.X R102, PT, PT, R113, UR5, R76, P3, P4 ;  /* 0x0000000571667c10 */ /* 0x000fe40009fe844c */
[----:B------:R-:W-:-:S02]  /*3c700*/  IADD3 R100, P0, PT, R95, R94, RZ ;  /* 0x0000005e5f647210 */ /* 0x000fc40007f1e0ff */
[----:B------:R-:W-:Y:S02]  /*3c710*/  SHF.L.W.U32.HI R76, R13, 0x4, R52 ;  /* 0x000000040d4c7819 */ /* 0x000fe40000010e34 */
[----:B------:R-:W-:Y:S01]  /*3c720*/  SHF.L.W.U32.HI R93, R52, 0x1e, R13 ;  /* 0x0000001e345d7819 */ /* 0x000fe20000010e0d */
[----:B------:R-:W-:Y:S01]  /*3c730*/  IMAD.X R102, R102, 0x1, R101, P0 ;  /* 0x0000000166667824 */ /* 0x000fe200000e0665 */
[----:B------:R-:W-:Y:S02]  /*3c740*/  SHF.L.W.U32.HI R95, R52, 0x19, R13 ;  /* 0x00000019345f7819 */ /* 0x000fe40000010e0d */
[----:B------:R-:W-:Y:S02]  /*3c750*/  IADD3 R84, P0, PT, R100, -0x4ff6eca6, RZ ;  /* 0xb009135a64547810 */ /* 0x000fe40007f1e0ff */
[----:B------:R-:W-:Y:S02]  /*3c760*/  LOP3.LUT R106, R95, R76, R93, 0x96, !PT ;  /* 0x0000004c5f6a7212 */ /* 0x000fe400078e965d */
[----:B------:R-:W-:-:S02]  /*3c770*/  IADD3.X R95, PT, PT, R102, 0x566d1711, RZ, P0, !PT ;  /* 0x566d1711665f7810 */ /* 0x000fc400007fe4ff */
[----:B------:R-:W-:Y:S02]  /*3c780*/  PRMT R113, R15, 0x7773, RZ ;  /* 0x000077730f717816 */ /* 0x000fe400000000ff */
[C-C-:B------:R-:W-:Y:S02]  /*3c790*/  SHF.L.W.U32.HI R104, R95.reuse, 0x12, R84.reuse ;  /* 0x000000125f687819 */ /* 0x140fe40000010e54 */
[----:B------:R-:W-:Y:S02]  /*3c7a0*/  SHF.L.W.U32.HI R93, R95, 0xe, R84 ;  /* 0x0000000e5f5d7819 */ /* 0x000fe40000010e54 */
[C-C-:B------:R-:W-:Y:S02]  /*3c7b0*/  SHF.L.W.U32.HI R76, R84.reuse, 0x17, R95.reuse ;  /* 0x00000017544c7819 */ /* 0x140fe40000010e5f */
[----:B------:R-:W-:Y:S02]  /*3c7c0*/  SHF.L.W.U32.HI R108, R84, 0x12, R95 ;  /* 0x00000012546c7819 */ /* 0x000fe40000010e5f */
[----:B------:R-:W-:-:S02]  /*3c7d0*/  LOP3.LUT R104, R76, R104, R93, 0x96, !PT ;  /* 0x000000684c687212 */ /* 0x000fc400078e965d */
[----:B------:R-:W-:Y:S02]  /*3c7e0*/  SHF.L.W.U32.HI R93, R84, 0xe, R95 ;  /* 0x0000000e545d7819 */ /* 0x000fe40000010e5f */
[----:B------:R-:W-:Y:S02]  /*3c7f0*/  SHF.L.W.U32.HI R76, R95, 0x17, R84 ;  /* 0x000000175f4c7819 */ /* 0x000fe40000010e54 */
[----:B------:R-:W-:Y:S02]  /*3c800*/  LOP3.LUT R113, R18, 0xff, R113, 0xf8, !PT ;  /* 0x000000ff12717812 */ /* 0x000fe400078ef871 */
[----:B------:R-:W-:Y:S02]  /*3c810*/  LOP3.LUT R108, R76, R108, R93, 0x96, !PT ;  /* 0x0000006c4c6c7212 */ /* 0x000fe400078e965d */
[----:B------:R-:W-:Y:S02]  /*3c820*/  LOP3.LUT R93, R107, 0xf3bcc908, R52, 0xe8, !PT ;  /* 0xf3bcc9086b5d7812 */ /* 0x000fe400078ee834 */
[----:B------:R-:W-:-:S02]  /*3c830*/  PRMT R5, R5, 0x7773, RZ ;  /* 0x0000777305057816 */ /* 0x000fc400000000ff */
[----:B------:R-:W-:Y:S02]  /*3c840*/  IADD3 R93, P0, P1, R100, R111, R93 ;  /* 0x0000006f645d7210 */ /* 0x000fe4000791e05d */
[----:B------:R-:W-:Y:S02]  /*3c850*/  LOP3.LUT R111, R74, 0x6a09e667, R13, 0xe8, !PT ;  /* 0x6a09e6674a6f7812 */ /* 0x000fe400078ee80d */
[----:B------:R-:W-:Y:S02]  /*3c860*/  LOP3.LUT R5, R4, 0xff, R5, 0xf8, !PT ;  /* 0x000000ff04057812 */ /* 0x000fe400078ef805 */
[----:B------:R-:W-:Y:S02]  /*3c870*/  IADD3.X R76, PT, PT, R102, R106, R111, P0, P1 ;  /* 0x0000006a664c7210 */ /* 0x000fe400007e246f */
[----:B------:R-:W-:Y:S02]  /*3c880*/  IADD3 R93, P0, PT, R93, 0x2b3e6c1f, RZ ;  /* 0x2b3e6c1f5d5d7810 */ /* 0x000fe40007f1e0ff */
[----:B------:R-:W-:-:S02]  /*3c890*/  LOP3.LUT R72, R72, R73, RZ, 0xfc, !PT ;  /* 0x0000004948487212 */ /* 0x000fc400078efcff */
[----:B------:R-:W-:Y:S02]  /*3c8a0*/  IADD3.X R76, PT, PT, R76, -0x64fa9774, RZ, P0, !PT ;  /* 0x9b05688c4c4c7810 */ /* 0x000fe400007fe4ff */
[----:B------:R-:W-:Y:S02]  /*3c8b0*/  SHF.L.W.U32.HI R4, R6, 0x1f, R109 ;  /* 0x0000001f06047819 */ /* 0x000fe40000010e6d */
[----:B------:R-:W-:Y:S02]  /*3c8c0*/  SHF.L.W.U32.HI R106, R93, 0x4, R76 ;  /* 0x000000045d6a7819 */ /* 0x000fe40000010e4c */
[C-C-:B------:R-:W-:Y:S02]  /*3c8d0*/  SHF.L.W.U32.HI R111, R76.reuse, 0x1e, R93.reuse ;  /* 0x0000001e4c6f7819 */ /* 0x140fe40000010e5d */
[C-C-:B------:R-:W-:Y:S02]  /*3c8e0*/  SHF.L.W.U32.HI R110, R76.reuse, 0x19, R93.reuse ;  /* 0x000000194c6e7819 */ /* 0x140fe40000010e5d */
[----:B------:R-:W-:-:S02]  /*3c8f0*/  SHF.L.W.U32.HI R115, R76, 0x4, R93 ;  /* 0x000000044c737819 */ /* 0x000fc40000010e5d */
[----:B------:R-:W-:Y:S02]  /*3c900*/  LOP3.LUT R106, R110, R106, R111, 0x96, !PT ;  /* 0x0000006a6e6a7212 */ /* 0x000fe400078e966f */
[----:B------:R-:W-:Y:S02]  /*3c910*/  IADD3 R111, P0, PT, -R100, 0x4ff6eca5, RZ ;  /* 0x4ff6eca5646f7810 */ /* 0x000fe40007f1e1ff */
[----:B------:R-:W-:Y:S02]  /*3c920*/  LOP3.LUT R100, R84, R77, RZ, 0xc0, !PT ;  /* 0x0000004d54647212 */ /* 0x000fe400078ec0ff */
[----:B------:R-:W-:Y:S02]  /*3c930*/  IADD3.X R102, PT, PT, ~R102, -0x566d1712, RZ, P0, !PT ;  /* 0xa992e8ee66667810 */ /* 0x000fe400007fe5ff */
[----:B------:R-:W-:Y:S02]  /*3c940*/  LOP3.LUT R111, R100, R32, R111, 0xf8, !PT ;  /* 0x00000020646f7212 */ /* 0x000fe400078ef86f */
[----:B------:R-:W-:-:S02]  /*3c950*/  SHF.L.W.U32.HI R18, R93, 0x1e, R76 ;  /* 0x0000001e5d127819 */ /* 0x000fc40000010e4c */
[----:B------:R-:W-:Y:S02]  /*3c960*/  IADD3 R108, P1, P2, R111, UR6, R108 ;  /* 0x000000066f6c7c10 */ /* 0x000fe4000fa3e06c */
[----:B------:R-:W-:Y:S02]  /*3c970*/  LOP3.LUT R111, R95, R34, RZ, 0xc0, !PT ;  /* 0x000000225f6f7212 */ /* 0x000fe400078ec0ff */
[----:B------:R-:W-:Y:S02]  /*3c980*/  SHF.L.W.U32.HI R15, R93, 0x19, R76 ;  /* 0x000000195d0f7819 */ /* 0x000fe40000010e4c */
[----:B------:R-:W-:Y:S02]  /*3c990*/  LOP3.LUT R111, R111, R105, R102, 0xf8, !PT ;  /* 0x000000696f6f7212 */ /* 0x000fe400078ef866 */
[----:B------:R-:W-:Y:S02]  /*3c9a0*/  LOP3.LUT R115, R15, R115, R18, 0x96, !PT ;  /* 0x000000730f737212 */ /* 0x000fe400078e9612 */
[----:B------:R-:W-:Y:S01]  /*3c9b0*/  IADD3.X R15, PT, PT, R111, UR7, R104, P1, P2 ;  /* 0x000000076f0f7c10 */ /* 0x000fe20008fe4468 */
[----:B------:R-:W0:Y:S01]  /*3c9c0*/  LDCU.128 UR4, c[0x3][0x5820] ;  /* 0x00cb0400ff0477ac */ /* 0x000e220008000c00 */
[----:B------:R-:W-:-:S02]  /*3c9d0*/  IADD3 R108, P0, PT, R108, R113, RZ ;  /* 0x000000716c6c7210 */ /* 0x000fc40007f1e0ff */
[----:B------:R-:W-:Y:S02]  /*3c9e0*/  SHF.L.W.U32.HI R73, R6, 0x18, R109 ;  /* 0x0000001806497819 */ /* 0x000fe40000010e6d */
[----:B------:R-:W-:Y:S01]  /*3c9f0*/  PRMT R9, R9, 0x7773, RZ ;  /* 0x0000777309097816 */ /* 0x000fe200000000ff */
[----:B------:R-:W-:Y:S01]  /*3ca00*/  IMAD.X R102, R15, 0x1, R92, P0 ;  /* 0x000000010f667824 */ /* 0x000fe200000e065c */
[----:B------:R-:W-:Y:S02]  /*3ca10*/  IADD3 R111, P0, PT, R108, -0x5e5cb427, RZ ;  /* 0xa1a34bd96c6f7810 */ /* 0x000fe40007f1e0ff */
[----:B------:R-:W-:Y:S02]  /*3ca20*/  LOP3.LUT R9, R10, 0xff, R9, 0xf8, !PT ;  /* 0x000000ff0a097812 */ /* 0x000fe400078ef809 */
[----:B------:R-:W-:Y:S02]  /*3ca30*/  IADD3.X R18, PT, PT, R102, -0x44e7c719, RZ, P0, !PT ;  /* 0xbb1838e766127810 */ /* 0x000fe400007fe4ff */
[----:B------:R-:W-:-:S02]  /*3ca40*/  LOP3.LUT R117, R111, R84, RZ, 0xc0, !PT ;  /* 0x000000546f757212 */ /* 0x000fc400078ec0ff */
[C-C-:B------:R-:W-:Y:S02]  /*3ca50*/  SHF.L.W.U32.HI R15, R111.reuse, 0x12, R18.reuse ;  /* 0x000000126f0f7819 */ /* 0x140fe40000010e12 */
[----:B------:R-:W-:Y:S02]  /*3ca60*/  SHF.L.W.U32.HI R100, R111, 0xe, R18 ;  /* 0x0000000e6f647819 */ /* 0x000fe40000010e12 */
[----:B------:R-:W-:Y:S02]  /*3ca70*/  SHF.L.W.U32.HI R104, R18, 0x17, R111 ;  /* 0x0000001712687819 */ /* 0x000fe40000010e6f */
[----:B------:R-:W-:Y:S02]  /*3ca80*/  LOP3.LUT R90, R90, R91, RZ, 0xfc, !PT ;  /* 0x0000005b5a5a7212 */ /* 0x000fe400078efcff */
[----:B------:R-:W-:Y:S02]  /*3ca90*/  LOP3.LUT R104, R104, R15, R100, 0x96, !PT ;  /* 0x0000000f68687212 */ /* 0x000fe400078e9664 */
[----:B------:R-:W-:-:S02]  /*3caa0*/  IADD3 R100, P2, PT, -R108, 0x5e5cb426, RZ ;  /* 0x5e5cb4266c647810 */ /* 0x000fc40007f5e1ff */
[----:B------:R-:W-:Y:S02]  /*3cab0*/  LOP3.LUT R15, R52, R107, R93, 0xe8, !PT ;  /* 0x0000006b340f7212 */ /* 0x000fe400078ee85d */
[----:B------:R-:W-:Y:S02]  /*3cac0*/  LOP3.LUT R117, R117, R77, R100, 0xf8, !PT ;  /* 0x0000004d75757212 */ /* 0x000fe400078ef864 */
[----:B------:R-:W-:Y:S02]  /*3cad0*/  IADD3 R15, P0, P1, R108, R106, R15 ;  /* 0x0000006a6c0f7210 */ /* 0x000fe4000791e00f */
[----:B------:R-:W-:Y:S02]  /*3cae0*/  IADD3 R100, P3, P4, R104, R117, R32 ;  /* 0x0000007568647210 */ /* 0x000fe40007c7e020 */
[C-C-:B------:R-:W-:Y:S02]  /*3caf0*/  SHF.L.W.U32.HI R32, R18.reuse, 0x12, R111.reuse ;  /* 0x0000001212207819 */ /* 0x140fe40000010e6f */
[----:B------:R-:W-:-:S02]  /*3cb00*/  SHF.L.W.U32.HI R117, R18, 0xe, R111 ;  /* 0x0000000e12757819 */ /* 0x000fc40000010e6f */
[----:B------:R-:W-:Y:S02]  /*3cb10*/  SHF.L.W.U32.HI R104, R111, 0x17, R18 ;  /* 0x000000176f687819 */ /* 0x000fe40000010e12 */
[----:B------:R-:W-:Y:S02]  /*3cb20*/  PRMT R25, R25, 0x7773, RZ ;  /* 0x0000777319197816 */ /* 0x000fe400000000ff */
[----:B------:R-:W-:Y:S02]  /*3cb30*/  LOP3.LUT R104, R104, R32, R117, 0x96, !PT ;  /* 0x0000002068687212 */ /* 0x000fe400078e9675 */
[----:B------:R-:W-:Y:S02]  /*3cb40*/  LOP3.LUT R32, R13, R74, R76, 0xe8, !PT ;  /* 0x0000004a0d207212 */ /* 0x000fe400078ee84c */
[----:B------:R-:W-:Y:S02]  /*3cb50*/  LOP3.LUT R25, R26, 0xff, R25, 0xf8, !PT ;  /* 0x000000ff1a197812 */ /* 0x000fe400078ef819 */
[----:B------:R-:W-:-:S02]  /*3cb60*/  IADD3.X R32, PT, PT, R102, R115, R32, P0, P1 ;  /* 0x0000007366207210 */ /* 0x000fc400007e2420 */
[----:B------:R-:W-:Y:S02]  /*3cb70*/  IADD3.X R115, PT, PT, ~R102, 0x44e7c718, RZ, P2, !PT ;  /* 0x44e7c71866737810 */ /* 0x000fe400017fe5ff */
[----:B------:R-:W-:Y:S02]  /*3cb80*/  LOP3.LUT R102, R18, R95, RZ, 0xc0, !PT ;  /* 0x0000005f12667212 */ /* 0x000fe400078ec0ff */
[----:B------:R-:W-:Y:S02]  /*3cb90*/  LOP3.LUT R89, R88, R89, RZ, 0xfc, !PT ;  /* 0x0000005958597212 */ /* 0x000fe400078efcff */
[----:B------:R-:W-:Y:S02]  /*3cba0*/  LOP3.LUT R102, R102, R34, R115, 0xf8, !PT ;  /* 0x0000002266667212 */ /* 0x000fe400078ef873 */
[----:B------:R-:W-:Y:S02]  /*3cbb0*/  LOP3.LUT R115, R86, R87, RZ, 0xfc, !PT ;  /* 0x0000005756737212 */ /* 0x000fe400078efcff */
[----:B------:R-:W-:-:S02]  /*3cbc0*/  IADD3.X R105, PT, PT, R104, R102, R105, P3, P4 ;  /* 0x0000006668697210 */ /* 0x000fc40001fe8469 */
[C-C-:B------:R-:W-:Y:S02]  /*3cbd0*/  SHF.L.W.U32.HI R87, R109.reuse, 0x1f, R6.reuse ;  /* 0x0000001f6d577819 */ /* 0x140fe40000010e06 */
[C-C-:B------:R-:W-:Y:S02]  /*3cbe0*/  SHF.L.W.U32.HI R86, R109.reuse, 0x18, R6.reuse ;  /* 0x000000186d567819 */ /* 0x140fe40000010e06 */
[----:B------:R-:W-:Y:S02]  /*3cbf0*/  SHF.R.U64 R102, R109, 0x7, R6 ;  /* 0x000000076d667819 */ /* 0x000fe40000001206 */
[----:B------:R-:W-:Y:S02]  /*3cc00*/  SHF.L.W.U32.HI R26, R12, 0xd, R9 ;  /* 0x0000000d0c1a7819 */ /* 0x000fe40000010e09 */
[----:B------:R-:W-:Y:S02]  /*3cc10*/  LOP3.LUT R87, R102, R87, R86, 0x96, !PT ;  /* 0x0000005766577212 */ /* 0x000fe400078e9656 */
[----:B------:R-:W-:-:S02]  /*3cc20*/  SHF.R.U32.HI R86, RZ, 0x7, R6 ;  /* 0x00000007ff567819 */ /* 0x000fc40000011606 */
[--C-:B------:R-:W-:Y:S02]  /*3cc30*/  SHF.L.W.U32.HI R102, R5, 0x18, R8.reuse ;  /* 0x0000001805667819 */ /* 0x100fe40000010e08 */
[----:B------:R-:W-:Y:S02]  /*3cc40*/  LOP3.LUT R4, R86, R4, R73, 0x96, !PT ;  /* 0x0000000456047212 */ /* 0x000fe400078e9649 */
[----:B------:R-:W-:Y:S02]  /*3cc50*/  PRMT R86, R7, 0x7773, RZ ;  /* 0x0000777307567816 */ /* 0x000fe400000000ff */
[C-C-:B------:R-:W-:Y:S02]  /*3cc60*/  SHF.L.W.U32.HI R7, R5.reuse, 0x1f, R8.reuse ;  /* 0x0000001f05077819 */ /* 0x140fe40000010e08 */
[----:B------:R-:W-:Y:S02]  /*3cc70*/  SHF.R.U64 R73, R5, 0x7, R8 ;  /* 0x0000000705497819 */ /* 0x000fe40000001208 */
[----:B------:R-:W-:-:S02]  /*3cc80*/  LOP3.LUT R86, R97, 0xff, R86, 0xf8, !PT ;  /* 0x000000ff61567812 */ /* 0x000fc400078ef856 */
[----:B------:R-:W-:Y:S02]  /*3cc90*/  LOP3.LUT R7, R73, R7, R102, 0x96, !PT ;  /* 0x0000000749077212 */ /* 0x000fe400078e9666 */
[C-C-:B------:R-:W-:Y:S02]  /*3cca0*/  SHF.L.W.U32.HI R73, R8.reuse, 0x1f, R5.reuse ;  /* 0x0000001f08497819 */ /* 0x140fe40000010e05 */
[----:B------:R-:W-:Y:S02]  /*3ccb0*/  SHF.L.W.U32.HI R102, R8, 0x18, R5 ;  /* 0x0000001808667819 */ /* 0x000fe40000010e05 */
[----:B------:R-:W-:Y:S02]  /*3ccc0*/  SHF.R.U32.HI R97, RZ, 0x7, R8 ;  /* 0x00000007ff617819 */ /* 0x000fe40000011608 */
[----:B------:R-:W-:Y:S02]  /*3ccd0*/  SHF.R.U64 R104, R86, 0x7, R99 ;  /* 0x0000000756687819 */ /* 0x000fe40000001263 */
[----:B------:R-:W-:-:S02]  /*3cce0*/  LOP3.LUT R73, R97, R73, R102, 0x96, !PT ;  /* 0x0000004961497212 */ /* 0x000fc400078e9666 */
[C-C-:B------:R-:W-:Y:S02]  /*3ccf0*/  SHF.L.W.U32.HI R102, R86.reuse, 0x1f, R99.reuse ;  /* 0x0000001f56667819 */ /* 0x140fe40000010e63 */
[----:B------:R-:W-:Y:S02]  /*3cd00*/  SHF.L.W.U32.HI R97, R86, 0x18, R99 ;  /* 0x0000001856617819 */ /* 0x000fe40000010e63 */
[C-C-:B------:R-:W-:Y:S02]  /*3cd10*/  SHF.L.W.U32.HI R91, R99.reuse, 0x1f, R86.reuse ;  /* 0x0000001f635b7819 */ /* 0x140fe40000010e56 */
[----:B------:R-:W-:Y:S02]  /*3cd20*/  LOP3.LUT R102, R104, R102, R97, 0x96, !PT ;  /* 0x0000006668667212 */ /* 0x000fe400078e9661 */
[----:B------:R-:W-:Y:S02]  /*3cd30*/  SHF.L.W.U32.HI R10, R99, 0x18, R86 ;  /* 0x00000018630a7819 */ /* 0x000fe40000010e56 */
[----:B------:R-:W-:-:S02]  /*3cd40*/  SHF.R.U32.HI R97, RZ, 0x7, R99 ;  /* 0x00000007ff617819 */ /* 0x000fc40000011663 */
[----:B------:R-:W-:Y:S02]  /*3cd50*/  SHF.L.W.U32.HI R104, R12, 0x3, R9 ;  /* 0x000000030c687819 */ /* 0x000fe40000010e09 */
[----:B------:R-:W-:Y:S02]  /*3cd60*/  LOP3.LUT R91, R97, R91, R10, 0x96, !PT ;  /* 0x0000005b615b7212 */ /* 0x000fe400078e960a */
[----:B------:R-:W-:Y:S02]  /*3cd70*/  IADD3 R10, P0, PT, R15, -0x52197d2f, RZ ;  /* 0xade682d10f0a7810 */ /* 0x000fe40007f1e0ff */
[C-C-:B------:R-:W-:Y:S02]  /*3cd80*/  SHF.L.W.U32.HI R97, R9.reuse, 0xd, R12.reuse ;  /* 0x0000000d09617819 */ /* 0x140fe40000010e0c */
[--C-:B------:R-:W-:Y:S02]  /*3cd90*/  SHF.R.U64 R15, R9, 0x6, R12.reuse ;  /* 0x00000006090f7819 */ /* 0x100fe4000000120c */
[----:B------:R-:W-:-:S02]  /*3cda0*/  SHF.R.U32.HI R88, RZ, 0x6, R12 ;  /* 0x00000006ff587819 */ /* 0x000fc4000001160c */
[----:B------:R-:W-:Y:S02]  /*3cdb0*/  LOP3.LUT R15, R15, R97, R104, 0x96, !PT ;  /* 0x000000610f0f7212 */ /* 0x000fe400078e9668 */
[----:B------:R-:W-:Y:S02]  /*3cdc0*/  IADD3.X R97, PT, PT, R32, 0x510e527f, RZ, P0, !PT ;  /* 0x510e527f20617810 */ /* 0x000fe400007fe4ff */
[----:B0-----:R-:W-:Y:S02]  /*3cdd0*/  IADD3 R100, P0, P1, R25, UR4, R100 ;  /* 0x0000000419647c10 */ /* 0x001fe4000f91e064 */
[----:B------:R-:W-:Y:S02]  /*3cde0*/  SHF.L.W.U32.HI R32, R10, 0x4, R97 ;  /* 0x000000040a207819 */ /* 0x000fe40000010e61 */
[C-C-:B------:R-:W-:Y:S02]  /*3cdf0*/  SHF.L.W.U32.HI R117, R97.reuse, 0x1e, R10.reuse ;  /* 0x0000001e61757819 */ /* 0x140fe40000010e0a */
[----:B------:R-:W-:-:S02]  /*3ce00*/  SHF.L.W.U32.HI R104, R97, 0x19, R10 ;  /* 0x0000001961687819 */ /* 0x000fc40000010e0a */
[----:B------:R-:W-:Y:S02]  /*3ce10*/  PRMT R11, R11, 0x7773, RZ ;  /* 0x000077730b0b7816 */ /* 0x000fe400000000ff */
[----:B------:R-:W-:Y:S02]  /*3ce20*/  LOP3.LUT R119, R104, R32, R117, 0x96, !PT ;  /* 0x0000002068777212 */ /* 0x000fe400078e9675 */
[----:B------:R-:W-:Y:S02]  /*3ce30*/  SHF.L.W.U32.HI R117, R9, 0x3, R12 ;  /* 0x0000000309757819 */ /* 0x000fe40000010e0c */
[----:B------:R-:W-:Y:S02]  /*3ce40*/  LOP3.LUT R32, R93, R52, R10, 0xe8, !PT ;  /* 0x000000345d207212 */ /* 0x000fe400078ee80a */
[----:B------:R-:W-:Y:S02]  /*3ce50*/  LOP3.LUT R26, R88, R26, R117, 0x96, !PT ;  /* 0x0000001a581a7212 */ /* 0x000fe400078e9675 */
[----:B------:R-:W-:-:S02]  /*3ce60*/  IADD3 R117, P3, P4, R100, R119, R32 ;  /* 0x0000007764757210 */ /* 0x000fc40007c7e020 */
[----:B------:R-:W-:Y:S02]  /*3ce70*/  IADD3 R32, P2, PT, R100, R107, RZ ;  /* 0x0000006b64207210 */ /* 0x000fe40007f5e0ff */
[----:B------:R-:W-:Y:S02]  /*3ce80*/  SHF.L.W.U32.HI R88, R97, 0x4, R10 ;  /* 0x0000000461587819 */ /* 0x000fe40000010e0a */
[C-C-:B------:R-:W-:Y:S02]  /*3ce90*/  SHF.L.W.U32.HI R107, R10.reuse, 0x1e, R97.reuse ;  /* 0x0000001e0a6b7819 */ /* 0x140fe40000010e61 */
[----:B------:R-:W-:Y:S02]  /*3cea0*/  SHF.L.W.U32.HI R100, R10, 0x19, R97 ;  /* 0x000000190a647819 */ /* 0x000fe40000010e61 */
[----:B------:R-:W-:Y:S02]  /*3ceb0*/  IADD3.X R119, PT, PT, R90, UR5, R105, P0, P1 ;  /* 0x000000055a777c10 */ /* 0x000fe400087e2469 */
[----:B------:R-:W-:-:S02]  /*3cec0*/  LOP3.LUT R107, R100, R88, R107, 0x96, !PT ;  /* 0x00000058646b7212 */ /* 0x000fc400078e966b */
[----:B------:R-:W-:Y:S01]  /*3ced0*/  LOP3.LUT R88, R76, R13, R97, 0xe8, !PT ;  /* 0x0000000d4c587212 */ /* 0x000fe200078ee861 */
[C---:B------:R-:W-:Y:S01]  /*3cee0*/  IMAD.X R105, R119.reuse, 0x1, R74, P2 ;  /* 0x0000000177697824 */ /* 0x040fe200010e064a */
[----:B------:R-:W-:Y:S02]  /*3cef0*/  LOP3.LUT R11, R14, 0xff, R11, 0xf8, !PT ;  /* 0x000000ff0e0b7812 */ /* 0x000fe400078ef80b */
[----:B------:R-:W-:Y:S02]  /*3cf00*/  IADD3.X R74, PT, PT, R119, R107, R88, P3, P4 ;  /* 0x0000006b774a7210 */ /* 0x000fe40001fe8458 */
[C-C-:B------:R-:W-:Y:S02]  /*3cf10*/  SHF.L.W.U32.HI R88, R32.reuse, 0x12, R105.reuse ;  /* 0x0000001220587819 */ /* 0x140fe40000010e69 */
[----:B------:R-:W-:Y:S02]  /*3cf20*/  SHF.L.W.U32.HI R107, R32, 0xe, R105 ;  /* 0x0000000e206b7819 */ /* 0x000fe40000010e69 */
[----:B------:R-:W-:-:S02]  /*3cf30*/  SHF.L.W.U32.HI R100, R105, 0x17, R32 ;  /* 0x0000001769647819 */ /* 0x000fc40000010e20 */
[C-C-:B------:R-:W-:Y:S02]  /*3cf40*/  SHF.L.W.U32.HI R14, R105.reuse, 0x12, R32.reuse ;  /* 0x00000012690e7819 */ /* 0x140fe40000010e20 */
[----:B------:R-:W-:Y:S02]  /*3cf50*/  LOP3.LUT R104, R100, R88, R107, 0x96, !PT ;  /* 0x0000005864687212 */ /* 0x000fe400078e966b */
[----:B------:R-:W-:Y:S02]  /*3cf60*/  SHF.L.W.U32.HI R107, R105, 0xe, R32 ;  /* 0x0000000e696b7819 */ /* 0x000fe40000010e20 */
[----:B------:R-:W-:Y:S02]  /*3cf70*/  SHF.L.W.U32.HI R88, R32, 0x17, R105 ;  /* 0x0000001720587819 */ /* 0x000fe40000010e69 */
[----:B------:R-:W-:Y:S02]  /*3cf80*/  LOP3.LUT R100, R84, R32, R111, 0xb8, !PT ;  /* 0x0000002054647212 */ /* 0x000fe400078eb86f */
[----:B------:R-:W-:-:S02]  /*3cf90*/  LOP3.LUT R88, R88, R14, R107, 0x96, !PT ;  /* 0x0000000e58587212 */ /* 0x000fc400078e966b */
[----:B------:R-:W-:Y:S02]  /*3cfa0*/  IADD3 R107, P0, P1, R104, R100, R77 ;  /* 0x00000064686b7210 */ /* 0x000fe4000791e04d */
[C-C-:B------:R-:W-:Y:S02]  /*3cfb0*/  SHF.L.W.U32.HI R14, R11.reuse, 0xd, R82.reuse ;  /* 0x0000000d0b0e7819 */ /* 0x140fe40000010e52 */
[----:B------:R-:W-:Y:S02]  /*3cfc0*/  SHF.L.W.U32.HI R77, R82, 0x3, R11 ;  /* 0x00000003524d7819 */ /* 0x000fe40000010e0b */
[----:B------:R-:W-:Y:S02]  /*3cfd0*/  SHF.R.U64 R100, R11, 0x6, R82 ;  /* 0x000000060b647819 */ /* 0x000fe40000001252 */
[----:B------:R-:W-:Y:S02]  /*3cfe0*/  LOP3.LUT R119, R95, R105, R18, 0xb8, !PT ;  /* 0x000000695f777212 */ /* 0x000fe400078eb812 */
[----:B------:R-:W-:-:S02]  /*3cff0*/  LOP3.LUT R14, R100, R14, R77, 0x96, !PT ;  /* 0x0000000e640e7212 */ /* 0x000fc400078e964d */
[----:B------:R-:W-:Y:S02]  /*3d000*/  IADD3.X R104, PT, PT, R88, R119, R34, P0, P1 ;  /* 0x0000007758687210 */ /* 0x000fe400007e2422 */
[----:B------:R-:W-:Y:S02]  /*3d010*/  SHF.L.W.U32.HI R88, R82, 0xd, R11 ;  /* 0x0000000d52587819 */ /* 0x000fe40000010e0b */
[--C-:B------:R-:W-:Y:S02]  /*3d020*/  SHF.L.W.U32.HI R77, R11, 0x3, R82.reuse ;  /* 0x000000030b4d7819 */ /* 0x100fe40000010e52 */
[----:B------:R-:W-:Y:S02]  /*3d030*/  SHF.R.U32.HI R34, RZ, 0x6, R82 ;  /* 0x00000006ff227819 */ /* 0x000fe40000011652 */
[----:B------:R-:W-:Y:S02]  /*3d040*/  SHF.R.U64 R100, R9, 0x7, R12 ;  /* 0x0000000709647819 */ /* 0x000fe4000000120c */
[----:B------:R-:W-:-:S02]  /*3d050*/  LOP3.LUT R88, R34, R88, R77, 0x96, !PT ;  /* 0x0000005822587212 */ /* 0x000fc400078e964d */
[C-C-:B------:R-:W-:Y:S02]  /*3d060*/  SHF.L.W.U32.HI R77, R9.reuse, 0x1f, R12.reuse ;  /* 0x0000001f094d7819 */ /* 0x140fe40000010e0c */
[----:B------:R-:W-:Y:S02]  /*3d070*/  SHF.L.W.U32.HI R34, R9, 0x18, R12 ;  /* 0x0000001809227819 */ /* 0x000fe40000010e0c */
[--C-:B------:R-:W-:Y:S02]  /*3d080*/  SHF.L.W.U32.HI R119, R12, 0x18, R9.reuse ;  /* 0x000000180c777819 */ /* 0x100fe40000010e09 */
[----:B------:R-:W-:Y:S02]  /*3d090*/  LOP3.LUT R77, R100, R77, R34, 0x96, !PT ;  /* 0x0000004d644d7212 */ /* 0x000fe400078e9622 */
[----:B------:R-:W-:Y:S02]  /*3d0a0*/  SHF.L.W.U32.HI R34, R12, 0x1f, R9 ;  /* 0x0000001f0c227819 */ /* 0x000fe40000010e09 */
[----:B------:R-:W-:-:S02]  /*3d0b0*/  SHF.R.U32.HI R100, RZ, 0x7, R12 ;  /* 0x00000007ff647819 */ /* 0x000fc4000001160c */
[----:B------:R-:W-:Y:S02]  /*3d0c0*/  SHF.L.W.U32.HI R106, R74, 0x19, R117 ;  /* 0x000000194a6a7819 */ /* 0x000fe40000010e75 */
[----:B------:R-:W-:Y:S02]  /*3d0d0*/  LOP3.LUT R34, R100, R34, R119, 0x96, !PT ;  /* 0x0000002264227212 */ /* 0x000fe400078e9677 */
[----:B------:R-:W-:Y:S02]  /*3d0e0*/  SHF.L.W.U32.HI R100, R117, 0x4, R74 ;  /* 0x0000000475647819 */ /* 0x000fe40000010e4a */
[----:B------:R-:W-:Y:S02]  /*3d0f0*/  SHF.L.W.U32.HI R119, R74, 0x1e, R117 ;  /* 0x0000001e4a777819 */ /* 0x000fe40000010e75 */
[----:B------:R-:W-:Y:S02]  /*3d100*/  PRMT R27, R27, 0x7773, RZ ;  /* 0x000077731b1b7816 */ /* 0x000fe400000000ff */
[----:B------:R-:W-:-:S02]  /*3d110*/  LOP3.LUT R119, R106, R100, R119, 0x96, !PT ;  /* 0x000000646a777212 */ /* 0x000fc400078e9677 */
[----:B------:R-:W-:Y:S02]  /*3d120*/  LOP3.LUT R100, R28, 0xff, R27, 0xf8, !PT ;  /* 0x000000ff1c647812 */ /* 0x000fe400078ef81b */
[----:B------:R-:W-:Y:S02]  /*3d130*/  SHF.L.W.U32.HI R27, R74, 0x4, R117 ;  /* 0x000000044a1b7819 */ /* 0x000fe40000010e75 */
[C-C-:B------:R-:W-:Y:S02]  /*3d140*/  SHF.L.W.U32.HI R28, R117.reuse, 0x1e, R74.reuse ;  /* 0x0000001e751c7819 */ /* 0x140fe40000010e4a */
[----:B------:R-:W-:Y:S02]  /*3d150*/  SHF.L.W.U32.HI R106, R117, 0x19, R74 ;  /* 0x00000019756a7819 */ /* 0x000fe40000010e4a */
[----:B------:R-:W-:Y:S02]  /*3d160*/  IADD3 R107, P0, P1, R100, UR6, R107 ;  /* 0x00000006646b7c10 */ /* 0x000fe4000f91e06b */
[----:B------:R-:W-:-:S02]  /*3d170*/  LOP3.LUT R106, R106, R27, R28, 0x96, !PT ;  /* 0x0000001b6a6a7212 */ /* 0x000fc400078e961c */
[----:B------:R-:W-:Y:S02]  /*3d180*/  LOP3.LUT R28, R10, R93, R117, 0xe8, !PT ;  /* 0x0000005d0a1c7212 */ /* 0x000fe400078ee875 */
[----:B------:R-:W-:Y:S01]  /*3d190*/  IADD3.X R104, PT, PT, R89, UR7, R104, P0, P1 ;  /* 0x0000000759687c10 */ /* 0x000fe200087e2468 */
[----:B------:R-:W0:Y:S01]  /*3d1a0*/  LDCU.128 UR4, c[0x3][0x5830] ;  /* 0x00cb0600ff0477ac */ /* 0x000e220008000c00 */
[C---:B------:R-:W-:Y:S02]  /*3d1b0*/  IADD3 R28, P3, P4, R107.reuse, R119, R28 ;  /* 0x000000776b1c7210 */ /* 0x040fe40007c7e01c */
[----:B------:R-:W-:Y:S02]  /*3d1c0*/  IADD3 R107, P2, PT, R107, R52, RZ ;  /* 0x000000346b6b7210 */ /* 0x000fe40007f5e0ff */
[----:B------:R-:W-:Y:S02]  /*3d1d0*/  LOP3.LUT R27, R97, R76, R74, 0xe8, !PT ;  /* 0x0000004c611b7212 */ /* 0x000fe400078ee84a */
[----:B------:R-:W-:-:S02]  /*3d1e0*/  SHF.L.W.U32.HI R52, R11, 0x1f, R82 ;  /* 0x0000001f0b347819 */ /* 0x000fc40000010e52 */
[C---:B------:R-:W-:Y:S01]  /*3d1f0*/  IADD3.X R27, PT, PT, R104.reuse, R106, R27, P3, P4 ;  /* 0x0000006a681b7210 */ /* 0x040fe20001fe841b */
[----:B------:R-:W-:Y:S01]  /*3d200*/  IMAD.X R104, R104, 0x1, R13, P2 ;  /* 0x0000000168687824 */ /* 0x000fe200010e060d */
[C-C-:B------:R-:W-:Y:S02]  /*3d210*/  SHF.L.W.U32.HI R13, R11.reuse, 0x18, R82.reuse ;  /* 0x000000180b0d7819 */ /* 0x140fe40000010e52 */
[----:B------:R-:W-:Y:S02]  /*3d220*/  SHF.R.U64 R106, R11, 0x7, R82 ;  /* 0x000000070b6a7819 */ /* 0x000fe40000001252 */
[----:B------:R-:W-:Y:S02]  /*3d230*/  SHF.L.W.U32.HI R108, R104, 0x17, R107 ;  /* 0x00000017686c7819 */ /* 0x000fe40000010e6b */
[----:B------:R-:W-:Y:S02]  /*3d240*/  LOP3.LUT R52, R106, R52, R13, 0x96, !PT ;  /* 0x000000346a347212 */ /* 0x000fe400078e960d */
[----:B------:R-:W-:-:S02]  /*3d250*/  SHF.L.W.U32.HI R13, R107, 0x12, R104 ;  /* 0x000000126b0d7819 */ /* 0x000fc40000010e68 */
[----:B------:R-:W-:Y:S02]  /*3d260*/  SHF.L.W.U32.HI R106, R107, 0xe, R104 ;  /* 0x0000000e6b6a7819 */ /* 0x000fe40000010e68 */
[----:B------:R-:W-:Y:S02]  /*3d270*/  LOP3.LUT R103, R103, R79, RZ, 0xfc, !PT ;  /* 0x0000004f67677212 */ /* 0x000fe400078efcff */
[----:B------:R-:W-:Y:S02]  /*3d280*/  LOP3.LUT R106, R108, R13, R106, 0x96, !PT ;  /* 0x0000000d6c6a7212 */ /* 0x000fe400078e966a */
[----:B------:R-:W-:Y:S02]  /*3d290*/  IADD3 R108, P0, P1, R86, R87, R96 ;  /* 0x00000057566c7210 */ /* 0x000fe4000791e060 */
[C-C-:B------:R-:W-:Y:S02]  /*3d2a0*/  SHF.L.W.U32.HI R13, R104.reuse, 0x12, R107.reuse ;  /* 0x00000012680d7819 */ /* 0x140fe40000010e6b */
[----:B------:R-:W-:-:S02]  /*3d2b0*/  SHF.L.W.U32.HI R96, R104, 0xe, R107 ;  /* 0x0000000e68607819 */ /* 0x000fc40000010e6b */
[----:B------:R-:W-:Y:S02]  /*3d2c0*/  SHF.L.W.U32.HI R87, R107, 0x17, R104 ;  /* 0x000000176b577819 */ /* 0x000fe40000010e68 */
[----:B------:R-:W-:Y:S02]  /*3d2d0*/  LOP3.LUT R81, R81, R75, RZ, 0xfc, !PT ;  /* 0x0000004b51517212 */ /* 0x000fe400078efcff */
[----:B------:R-:W-:Y:S02]  /*3d2e0*/  LOP3.LUT R87, R87, R13, R96, 0x96, !PT ;  /* 0x0000000d57577212 */ /* 0x000fe400078e9660 */
[----:B------:R-:W-:Y:S02]  /*3d2f0*/  IADD3.X R13, PT, PT, R99, R4, R98, P0, P1 ;  /* 0x00000004630d7210 */ /* 0x000fe400007e2462 */
[----:B------:R-:W-:Y:S02]  /*3d300*/  IADD3 R4, P0, PT, R108, R15, RZ ;  /* 0x0000000f6c047210 */ /* 0x000fe40007f1e0ff */
[----:B------:R-:W-:-:S02]  /*3d310*/  LOP3.LUT R15, R111, R107, R32, 0xb8, !PT ;  /* 0x0000006b6f0f7212 */ /* 0x000fc400078eb820 */
[----:B------:R-:W-:Y:S01]  /*3d320*/  SHF.R.U32.HI R98, RZ, 0x7, R82 ;  /* 0x00000007ff627819 */ /* 0x000fe20000011652 */
[----:B------:R-:W-:Y:S01]  /*3d330*/  IMAD.X R13, R13, 0x1, R26, P0 ;  /* 0x000000010d0d7824 */ /* 0x000fe200000e061a */
[----:B------:R-:W-:Y:S02]  /*3d340*/  IADD3 R84, P0, P1, R106, R15, R84 ;  /* 0x0000000f6a547210 */ /* 0x000fe4000791e054 */
[C-C-:B------:R-:W-:Y:S02]  /*3d350*/  SHF.L.W.U32.HI R15, R82.reuse, 0x1f, R11.reuse ;  /* 0x0000001f520f7819 */ /* 0x140fe40000010e0b */
[----:B------:R-:W-:Y:S02]  /*3d360*/  SHF.L.W.U32.HI R26, R82, 0x18, R11 ;  /* 0x00000018521a7819 */ /* 0x000fe40000010e0b */
[----:B------:R-:W-:Y:S02]  /*3d370*/  LOP3.LUT R96, R18, R104, R105, 0xb8, !PT ;  /* 0x0000006812607212 */ /* 0x000fe400078eb869 */
[----:B------:R-:W-:-:S02]  /*3d380*/  LOP3.LUT R15, R98, R15, R26, 0x96, !PT ;  /* 0x0000000f620f7212 */ /* 0x000fc400078e961a */
[----:B------:R-:W-:Y:S02]  /*3d390*/  IADD3.X R95, PT, PT, R87, R96, R95, P0, P1 ;  /* 0x00000060575f7210 */ /* 0x000fe400007e245f */
[C-C-:B------:R-:W-:Y:S02]  /*3d3a0*/  SHF.L.W.U32.HI R87, R4.reuse, 0xd, R13.reuse ;  /* 0x0000000d04577819 */ /* 0x140fe40000010e0d */
[----:B------:R-:W-:Y:S02]  /*3d3b0*/  SHF.L.W.U32.HI R26, R13, 0x3, R4 ;  /* 0x000000030d1a7819 */ /* 0x000fe40000010e04 */
[C-C-:B------:R-:W-:Y:S02]  /*3d3c0*/  SHF.R.U64 R96, R4.reuse, 0x6, R13.reuse ;  /* 0x0000000604607819 */ /* 0x140fe4000000120d */
[----:B------:R-:W-:Y:S02]  /*3d3d0*/  SHF.L.W.U32.HI R119, R4, 0x3, R13 ;  /* 0x0000000304777819 */ /* 0x000fe40000010e0d */
[----:B------:R-:W-:-:S02]  /*3d3e0*/  LOP3.LUT R87, R96, R87, R26, 0x96, !PT ;  /* 0x0000005760577212 */ /* 0x000fc400078e961a */
[----:B------:R-:W-:Y:S02]  /*3d3f0*/  SHF.L.W.U32.HI R26, R13, 0xd, R4 ;  /* 0x0000000d0d1a7819 */ /* 0x000fe40000010e04 */
[--C-:B------:R-:W-:Y:S02]  /*3d400*/  SHF.R.U32.HI R96, RZ, 0x6, R13.reuse ;  /* 0x00000006ff607819 */ /* 0x100fe4000001160d */
[----:B------:R-:W-:Y:S02]  /*3d410*/  SHF.L.W.U32.HI R79, R4, 0x18, R13 ;  /* 0x00000018044f7819 */ /* 0x000fe40000010e0d */
[----:B------:R-:W-:Y:S02]  /*3d420*/  LOP3.LUT R26, R96, R26, R119, 0x96, !PT ;  /* 0x0000001a601a7212 */ /* 0x000fe400078e9677 */
[C-C-:B------:R-:W-:Y:S02]  /*3d430*/  SHF.L.W.U32.HI R96, R4.reuse, 0x1f, R13.reuse ;  /* 0x0000001f04607819 */ /* 0x140fe40000010e0d */
[----:B------:R-:W-:-:S02]  /*3d440*/  SHF.R.U64 R98, R4, 0x7, R13 ;  /* 0x0000000704627819 */ /* 0x000fc4000000120d */
[----:B------:R-:W-:Y:S02]  /*3d450*/  SHF.R.U32.HI R106, RZ, 0x7, R13 ;  /* 0x00000007ff6a7819 */ /* 0x000fe4000001160d */
[----:B------:R-:W-:Y:S02]  /*3d460*/  LOP3.LUT R96, R98, R96, R79, 0x96, !PT ;  /* 0x0000006062607212 */ /* 0x000fe400078e964f */
[C-C-:B------:R-:W-:Y:S02]  /*3d470*/  SHF.L.W.U32.HI R79, R13.reuse, 0x1f, R4.reuse ;  /* 0x0000001f0d4f7819 */ /* 0x140fe40000010e04 */
[----:B------:R-:W-:Y:S02]  /*3d480*/  SHF.L.W.U32.HI R98, R13, 0x18, R4 ;  /* 0x000000180d627819 */ /* 0x000fe40000010e04 */
[----:B------:R-:W-:Y:S02]  /*3d490*/  SHF.L.W.U32.HI R75, R94, 0x18, R101 ;  /* 0x000000185e4b7819 */ /* 0x000fe40000010e65 */
[----:B------:R-:W-:-:S02]  /*3d4a0*/  LOP3.LUT R79, R106, R79, R98, 0x96, !PT ;  /* 0x0000004f6a4f7212 */ /* 0x000fc400078e9662 */
[C-C-:B------:R-:W-:Y:S02]  /*3d4b0*/  SHF.L.W.U32.HI R106, R94.reuse, 0x1f, R101.reuse ;  /* 0x0000001f5e6a7819 */ /* 0x140fe40000010e65 */
[----:B------:R-:W-:Y:S02]  /*3d4c0*/  SHF.R.U64 R98, R94, 0x7, R101 ;  /* 0x000000075e627819 */ /* 0x000fe40000001265 */
[----:B------:R-:W-:Y:S02]  /*3d4d0*/  PRMT R17, R17, 0x7773, RZ ;  /* 0x0000777311117816 */ /* 0x000fe400000000ff */
[----:B------:R-:W-:Y:S02]  /*3d4e0*/  LOP3.LUT R106, R98, R106, R75, 0x96, !PT ;  /* 0x0000006a626a7212 */ /* 0x000fe400078e964b */
[C-C-:B------:R-:W-:Y:S02]  /*3d4f0*/  SHF.L.W.U32.HI R108, R101.reuse, 0x1f, R94.reuse ;  /* 0x0000001f656c7819 */ /* 0x140fe40000010e5e */
[----:B------:R-:W-:-:S02]  /*3d500*/  SHF.L.W.U32.HI R75, R101, 0x18, R94 ;  /* 0x00000018654b7819 */ /* 0x000fc40000010e5e */
[----:B------:R-:W-:Y:S02]  /*3d510*/  SHF.R.U32.HI R98, RZ, 0x7, R101 ;  /* 0x00000007ff627819 */ /* 0x000fe40000011665 */
[----:B------:R-:W-:Y:S02]  /*3d520*/  LOP3.LUT R16, R16, 0xff, R17, 0xf8, !PT ;  /* 0x000000ff10107812 */ /* 0x000fe400078ef811 */
[----:B------:R-:W-:Y:S02]  /*3d530*/  PRMT R19, R19, 0x7773, RZ ;  /* 0x0000777313137816 */ /* 0x000fe400000000ff */
[----:B------:R-:W-:Y:S02]  /*3d540*/  LOP3.LUT R108, R98, R108, R75, 0x96, !PT ;  /* 0x0000006c626c7212 */ /* 0x000fe400078e964b */
[----:B------:R-:W-:Y:S02]  /*3d550*/  LOP3.LUT R19, R24, 0xff, R19, 0xf8, !PT ;  /* 0x000000ff18137812 */ /* 0x000fe400078ef813 */
[----:B------:R-:W-:-:S02]  /*3d560*/  IADD3 R119, P0, P1, R16, R106, R109 ;  /* 0x0000006a10777210 */ /* 0x000fc4000791e06d */
[C-C-:B------:R-:W-:Y:S02]  /*3d570*/  SHF.L.W.U32.HI R24, R115.reuse, 0x1f, R16.reuse ;  /* 0x0000001f73187819 */ /* 0x140fe40000010e10 */
[C---:B------:R-:W-:Y:S02]  /*3d580*/  SHF.L.W.U32.HI R109, R115.reuse, 0x18, R16 ;  /* 0x00000018736d7819 */ /* 0x040fe40000010e10 */
[----:B------:R-:W-:Y:S02]  /*3d590*/  SHF.R.U32.HI R106, RZ, 0x7, R115 ;  /* 0x00000007ff6a7819 */ /* 0x000fe40000011673 */
[----:B------:R-:W-:Y:S02]  /*3d5a0*/  IADD3.X R121, PT, PT, R115, R108, R6, P0, P1 ;  /* 0x0000006c73797210 */ /* 0x000fe400007e2406 */
[----:B------:R-:W-:Y:S02]  /*3d5b0*/  LOP3.LUT R24, R106, R24, R109, 0x96, !PT ;  /* 0x000000186a187212 */ /* 0x000fe400078e966d */
[----:B------:R-:W-:-:S02]  /*3d5c0*/  IADD3 R14, P0, PT, R119, R14, RZ ;  /* 0x0000000e770e7210 */ /* 0x000fc40007f1e0ff */
[C-C-:B------:R-:W-:Y:S02]  /*3d5d0*/  SHF.L.W.U32.HI R109, R19.reuse, 0x1f, R72.reuse ;  /* 0x0000001f136d7819 */ /* 0x140fe40000010e48 */
[----:B------:R-:W-:Y:S01]  /*3d5e0*/  SHF.L.W.U32.HI R6, R19, 0x18, R72 ;  /* 0x0000001813067819 */ /* 0x000fe20000010e48 */
[----:B------:R-:W-:Y:S01]  /*3d5f0*/  IMAD.X R119, R121, 0x1, R88, P0 ;  /* 0x0000000179777824 */ /* 0x000fe200000e0658 */
[----:B------:R-:W-:Y:S02]  /*3d600*/  SHF.R.U64 R106, R19, 0x7, R72 ;  /* 0x00000007136a7819 */ /* 0x000fe40000001248 */
[C---:B------:R-:W-:Y:S02]  /*3d610*/  SHF.L.W.U32.HI R75, R113.reuse, 0x1f, R92 ;  /* 0x0000001f714b7819 */ /* 0x040fe40000010e5c */
[----:B------:R-:W-:Y:S02]  /*3d620*/  LOP3.LUT R109, R106, R109, R6, 0x96, !PT ;  /* 0x0000006d6a6d7212 */ /* 0x000fe400078e9606 */
[----:B------:R-:W-:-:S02]  /*3d630*/  SHF.L.W.U32.HI R98, R113, 0x18, R92 ;  /* 0x0000001871627819 */ /* 0x000fc40000010e5c */
[----:B------:R-:W-:Y:S02]  /*3d640*/  SHF.R.U64 R110, R113, 0x7, R92 ;  /* 0x00000007716e7819 */ /* 0x000fe4000000125c */
[C-C-:B------:R-:W-:Y:S02]  /*3d650*/  SHF.L.W.U32.HI R6, R72.reuse, 0x1f, R19.reuse ;  /* 0x0000001f48067819 */ /* 0x140fe40000010e13 */
[----:B------:R-:W-:Y:S02]  /*3d660*/  SHF.L.W.U32.HI R121, R72, 0x18, R19 ;  /* 0x0000001848797819 */ /* 0x000fe40000010e13 */
[----:B------:R-:W-:Y:S02]  /*3d670*/  SHF.R.U32.HI R88, RZ, 0x7, R72 ;  /* 0x00000007ff587819 */ /* 0x000fe40000011648 */
[----:B------:R-:W-:Y:S02]  /*3d680*/  LOP3.LUT R75, R110, R75, R98, 0x96, !PT ;  /* 0x0000004b6e4b7212 */ /* 0x000fe400078e9662 */
[----:B------:R-:W-:-:S02]  /*3d690*/  LOP3.LUT R6, R88, R6, R121, 0x96, !PT ;  /* 0x0000000658067212 */ /* 0x000fc400078e9679 */
[----:B------:R-:W-:Y:S02]  /*3d6a0*/  LOP3.LUT R106, R55, R53, RZ, 0xfc, !PT ;  /* 0x00000035376a7212 */ /* 0x000fe400078efcff */
[C-C-:B------:R-:W-:Y:S02]  /*3d6b0*/  SHF.L.W.U32.HI R98, R92.reuse, 0x1f, R113.reuse ;  /* 0x0000001f5c627819 */ /* 0x140fe40000010e71 */
[----:B------:R-:W-:Y:S02]  /*3d6c0*/  SHF.L.W.U32.HI R17, R92, 0x18, R113 ;  /* 0x000000185c117819 */ /* 0x000fe40000010e71 */
[----:B------:R-:W-:Y:S02]  /*3d6d0*/  SHF.R.U32.HI R110, RZ, 0x7, R92 ;  /* 0x00000007ff6e7819 */ /* 0x000fe4000001165c */
[----:B------:R-:W-:Y:S02]  /*3d6e0*/  SHF.L.W.U32.HI R55, R14, 0xd, R119 ;  /* 0x0000000d0e377819 */ /* 0x000fe40000010e77 */
[----:B------:R-:W-:-:S02]  /*3d6f0*/  SHF.L.W.U32.HI R88, R119, 0x3, R14 ;  /* 0x0000000377587819 */ /* 0x000fc40000010e0e */
[----:B------:R-:W-:Y:S02]  /*3d700*/  SHF.R.U64 R53, R14, 0x6, R119 ;  /* 0x000000060e357819 */ /* 0x000fe40000001277 */
[----:B------:R-:W-:Y:S02]  /*3d710*/  LOP3.LUT R98, R110, R98, R17, 0x96, !PT ;  /* 0x000000626e627212 */ /* 0x000fe400078e9611 */
[----:B------:R-:W-:Y:S02]  /*3d720*/  LOP3.LUT R55, R53, R55, R88, 0x96, !PT ;  /* 0x0000003735377212 */ /* 0x000fe400078e9658 */
[C-C-:B------:R-:W-:Y:S02]  /*3d730*/  SHF.L.W.U32.HI R17, R16.reuse, 0x1f, R115.reuse ;  /* 0x0000001f10117819 */ /* 0x140fe40000010e73 */
[C-C-:B------:R-:W-:Y:S02]  /*3d740*/  SHF.L.W.U32.HI R110, R16.reuse, 0x18, R115.reuse ;  /* 0x00000018106e7819 */ /* 0x140fe40000010e73 */
[----:B------:R-:W-:-:S02]  /*3d750*/  SHF.R.U64 R112, R16, 0x7, R115 ;  /* 0x0000000710707819 */ /* 0x000fc40000001273 */
[----:B------:R-:W-:Y:S02]  /*3d760*/  SHF.L.W.U32.HI R108, R119, 0xd, R14 ;  /* 0x0000000d776c7819 */ /* 0x000fe40000010e0e */
[--C-:B------:R-:W-:Y:S02]  /*3d770*/  SHF.L.W.U32.HI R53, R14, 0x3, R119.reuse ;  /* 0x000000030e357819 */ /* 0x100fe40000010e77 */
[----:B------:R-:W-:Y:S02]  /*3d780*/  SHF.R.U32.HI R88, RZ, 0x6, R119 ;  /* 0x00000006ff587819 */ /* 0x000fe40000011677 */
[----:B------:R-:W-:Y:S02]  /*3d790*/  LOP3.LUT R17, R112, R17, R110, 0x96, !PT ;  /* 0x0000001170117212 */ /* 0x000fe400078e966e */
[----:B------:R-:W-:Y:S02]  /*3d7a0*/  LOP3.LUT R108, R88, R108, R53, 0x96, !PT ;  /* 0x0000006c586c7212 */ /* 0x000fe400078e9635 */
[----:B------:R-:W-:-:S02]  /*3d7b0*/  SHF.L.W.U32.HI R53, R14, 0x1f, R119 ;  /* 0x0000001f0e357819 */ /* 0x000fc40000010e77 */
[C-C-:B------:R-:W-:Y:S02]  /*3d7c0*/  SHF.L.W.U32.HI R88, R14.reuse, 0x18, R119.reuse ;  /* 0x000000180e587819 */ /* 0x140fe40000010e77 */
[--C-:B------:R-:W-:Y:S02]  /*3d7d0*/  SHF.R.U64 R110, R14, 0x7, R119.reuse ;  /* 0x000000070e6e7819 */ /* 0x100fe40000001277 */
[C---:B------:R-:W-:Y:S02]  /*3d7e0*/  SHF.L.W.U32.HI R121, R119.reuse, 0x18, R14 ;  /* 0x0000001877797819 */ /* 0x040fe40000010e0e */
[----:B------:R-:W-:Y:S02]  /*3d7f0*/  LOP3.LUT R53, R110, R53, R88, 0x96, !PT ;  /* 0x000000356e357212 */ /* 0x000fe400078e9658 */
[----:B------:R-:W-:Y:S02]  /*3d800*/  SHF.L.W.U32.HI R88, R119, 0x1f, R14 ;  /* 0x0000001f77587819 */ /* 0x000fe40000010e0e */
[----:B------:R-:W-:-:S02]  /*3d810*/  SHF.R.U32.HI R110, RZ, 0x7, R119 ;  /* 0x00000007ff6e7819 */ /* 0x000fc40000011677 */
[C-C-:B------:R-:W-:Y:S02]  /*3d820*/  SHF.L.W.U32.HI R112, R27.reuse, 0x19, R28.reuse ;  /* 0x000000191b707819 */ /* 0x140fe40000010e1c */
        /* <DEDUP_REMOVED lines=9> */
[----:B0-----:R-:W-:Y:S02]  /*3d8c0*/  IADD3 R84, P4, P5, R80, UR4, R84 ;  /* 0x0000000450547c10 */ /* 0x001fe4000fd9e054 */
[----:B------:R-:W-:-:S02]  /*3d8d0*/  LOP3.LUT R110, R112, R110, R33, 0x96, !PT ;  /* 0x0000006e706e7212 */ /* 0x000fc400078e9621 */
[----:B------:R-:W-:Y:S02]  /*3d8e0*/  LOP3.LUT R33, R117, R10, R28, 0xe8, !PT ;  /* 0x0000000a75217212 */ /* 0x000fe400078ee81c */
[----:B------:R-:W-:Y:S02]  /*3d8f0*/  IADD3.X R95, PT, PT, R81, UR5, R95, P4, P5 ;  /* 0x00000005515f7c10 */ /* 0x000fe4000a7ea45f */
[C---:B------:R-:W-:Y:S02]  /*3d900*/  IADD3 R33, P1, P0, R84.reuse, R114, R33 ;  /* 0x0000007254217210 */ /* 0x040fe4000783e021 */
[----:B------:R-:W-:Y:S02]  /*3d910*/  IADD3 R84, P6, PT, R84, R93, RZ ;  /* 0x0000005d54547210 */ /* 0x000fe40007fde0ff */
[----:B------:R-:W-:Y:S02]  /*3d920*/  IADD3 R94, P2, P3, R19, R75, R94 ;  /* 0x0000004b135e7210 */ /* 0x000fe40007b5e05e */
[----:B------:R-:W-:Y:S01]  /*3d930*/  LOP3.LUT R93, R74, R97, R27, 0xe8, !PT ;  /* 0x000000614a5d7212 */ /* 0x000fe200078ee81b */
[----:B------:R-:W-:Y:S01]  /*3d940*/  IMAD.X R75, R95, 0x1, R76, P6 ;  /* 0x000000015f4b7824 */ /* 0x000fe200030e064c */
[----:B------:R-:W-:-:S02]  /*3d950*/  IADD3.X R101, PT, PT, R72, R98, R101, P2, P3 ;  /* 0x0000006248657210 */ /* 0x000fc400017e6465 */
[----:B------:R-:W-:Y:S02]  /*3d960*/  IADD3 R87, P2, PT, R94, R87, RZ ;  /* 0x000000575e577210 */ /* 0x000fe40007f5e0ff */
[----:B------:R-:W-:Y:S02]  /*3d970*/  IADD3.X R76, PT, PT, R95, R110, R93, P1, P0 ;  /* 0x0000006e5f4c7210 */ /* 0x000fe40000fe045d */
[C-C-:B------:R-:W-:Y:S01]  /*3d980*/  SHF.L.W.U32.HI R93, R84.reuse, 0x12, R75.reuse ;  /* 0x00000012545d7819 */ /* 0x140fe20000010e4b */
[----:B------:R-:W-:Y:S01]  /*3d990*/  IMAD.X R26, R101, 0x1, R26, P2 ;  /* 0x00000001651a7824 */ /* 0x000fe200010e061a */
[----:B------:R-:W-:Y:S02]  /*3d9a0*/  SHF.L.W.U32.HI R94, R84, 0xe, R75 ;  /* 0x0000000e545e7819 */ /* 0x000fe40000010e4b */
[----:B------:R-:W-:Y:S02]  /*3d9b0*/  SHF.L.W.U32.HI R95, R75, 0x17, R84 ;  /* 0x000000174b5f7819 */ /* 0x000fe40000010e54 */
[----:B------:R-:W-:-:S02]  /*3d9c0*/  LOP3.LUT R98, R32, R84, R107, 0xb8, !PT ;  /* 0x0000005420627212 */ /* 0x000fc400078eb86b */
[----:B------:R-:W-:Y:S02]  /*3d9d0*/  LOP3.LUT R101, R95, R93, R94, 0x96, !PT ;  /* 0x0000005d5f657212 */ /* 0x000fe400078e965e */
[C-C-:B------:R-:W-:Y:S02]  /*3d9e0*/  SHF.L.W.U32.HI R93, R75.reuse, 0x12, R84.reuse ;  /* 0x000000124b5d7819 */ /* 0x140fe40000010e54 */
[----:B------:R-:W-:Y:S02]  /*3d9f0*/  SHF.L.W.U32.HI R94, R75, 0xe, R84 ;  /* 0x0000000e4b5e7819 */ /* 0x000fe40000010e54 */
[----:B------:R-:W-:Y:S02]  /*3da00*/  SHF.L.W.U32.HI R95, R84, 0x17, R75 ;  /* 0x00000017545f7819 */ /* 0x000fe40000010e4b */
[----:B------:R-:W-:Y:S02]  /*3da10*/  SHF.R.U64 R110, R87, 0x6, R26 ;  /* 0x00000006576e7819 */ /* 0x000fe4000000121a */
[----:B------:R-:W-:-:S02]  /*3da20*/  LOP3.LUT R95, R95, R93, R94, 0x96, !PT ;  /* 0x0000005d5f5f7212 */ /* 0x000fc400078e965e */
[----:B------:R-:W-:Y:S02]  /*3da30*/  IADD3 R94, P0, P1, R101, R98, R111 ;  /* 0x00000062655e7210 */ /* 0x000fe4000791e06f */
[----:B------:R-:W-:Y:S02]  /*3da40*/  SHF.L.W.U32.HI R93, R87, 0xd, R26 ;  /* 0x0000000d575d7819 */ /* 0x000fe40000010e1a */
[----:B------:R-:W-:Y:S02]  /*3da50*/  SHF.L.W.U32.HI R98, R26, 0x3, R87 ;  /* 0x000000031a627819 */ /* 0x000fe40000010e57 */
[----:B------:R-:W-:Y:S02]  /*3da60*/  LOP3.LUT R101, R105, R75, R104, 0xb8, !PT ;  /* 0x0000004b69657212 */ /* 0x000fe400078eb868 */
[----:B------:R-:W-:Y:S02]  /*3da70*/  LOP3.LUT R93, R110, R93, R98, 0x96, !PT ;  /* 0x0000005d6e5d7212 */ /* 0x000fe400078e9662 */
[----:B------:R-:W-:-:S02]  /*3da80*/  IADD3.X R101, PT, PT, R95, R101, R18, P0, P1 ;  /* 0x000000655f657210 */ /* 0x000fc400007e2412 */
[----:B------:R-:W-:Y:S02]  /*3da90*/  SHF.L.W.U32.HI R18, R26, 0xd, R87 ;  /* 0x0000000d1a127819 */ /* 0x000fe40000010e57 */
[--C-:B------:R-:W-:Y:S02]  /*3daa0*/  SHF.L.W.U32.HI R95, R87, 0x3, R26.reuse ;  /* 0x00000003575f7819 */ /* 0x100fe40000010e1a */
[----:B------:R-:W-:Y:S02]  /*3dab0*/  SHF.R.U32.HI R98, RZ, 0x6, R26 ;  /* 0x00000006ff627819 */ /* 0x000fe4000001161a */
[----:B------:R-:W-:Y:S02]  /*3dac0*/  PRMT R35, R35, 0x7773, RZ ;  /* 0x0000777323237816 */ /* 0x000fe400000000ff */
[----:B------:R-:W-:Y:S02]  /*3dad0*/  LOP3.LUT R18, R98, R18, R95, 0x96, !PT ;  /* 0x0000001262127212 */ /* 0x000fe400078e965f */
[----:B------:R-:W-:-:S02]  /*3dae0*/  SHF.L.W.U32.HI R95, R33, 0x4, R76 ;  /* 0x00000004215f7819 */ /* 0x000fc40000010e4c */
[C-C-:B------:R-:W-:Y:S02]  /*3daf0*/  SHF.L.W.U32.HI R98, R76.reuse, 0x1e, R33.reuse ;  /* 0x0000001e4c627819 */ /* 0x140fe40000010e21 */
[----:B------:R-:W-:Y:S02]  /*3db00*/  SHF.L.W.U32.HI R110, R76, 0x19, R33 ;  /* 0x000000194c6e7819 */ /* 0x000fe40000010e21 */
[----:B------:R-:W-:Y:S02]  /*3db10*/  LOP3.LUT R35, R54, 0xff, R35, 0xf8, !PT ;  /* 0x000000ff36237812 */ /* 0x000fe400078ef823 */
[----:B------:R-:W-:Y:S02]  /*3db20*/  LOP3.LUT R111, R110, R95, R98, 0x96, !PT ;  /* 0x0000005f6e6f7212 */ /* 0x000fe400078e9662 */
[----:B------:R-:W-:Y:S02]  /*3db30*/  SHF.L.W.U32.HI R54, R76, 0x4, R33 ;  /* 0x000000044c367819 */ /* 0x000fe40000010e21 */
[----:B------:R-:W-:-:S02]  /*3db40*/  SHF.L.W.U32.HI R95, R33, 0x1e, R76 ;  /* 0x0000001e215f7819 */ /* 0x000fc40000010e4c */
[----:B------:R-:W-:Y:S02]  /*3db50*/  SHF.L.W.U32.HI R98, R33, 0x19, R76 ;  /* 0x0000001921627819 */ /* 0x000fe40000010e4c */
[----:B------:R-:W-:Y:S02]  /*3db60*/  LOP3.LUT R83, R83, R85, RZ, 0xfc, !PT ;  /* 0x0000005553537212 */ /* 0x000fe400078efcff */
[----:B------:R-:W-:Y:S02]  /*3db70*/  LOP3.LUT R121, R98, R54, R95, 0x96, !PT ;  /* 0x0000003662797212 */ /* 0x000fe400078e965f */
[----:B------:R-:W-:Y:S02]  /*3db80*/  IADD3 R95, P0, P1, R35, UR6, R94 ;  /* 0x00000006235f7c10 */ /* 0x000fe4000f91e05e */
[----:B------:R-:W-:Y:S02]  /*3db90*/  LOP3.LUT R54, R28, R117, R33, 0xe8, !PT ;  /* 0x000000751c367212 */ /* 0x000fe400078ee821 */
[----:B------:R-:W-:Y:S01]  /*3dba0*/  IADD3.X R94, PT, PT, R106, UR7, R101, P0, P1 ;  /* 0x000000076a5e7c10 */ /* 0x000fe200087e2465 */
[----:B------:R-:W0:Y:S01]  /*3dbb0*/  LDCU.128 UR4, c[0x3][0x5840] ;  /* 0x00cb0800ff0477ac */ /* 0x000e220008000c00 */
[----:B------:R-:W-:-:S02]  /*3dbc0*/  IADD3 R54, P3, P4, R95, R111, R54 ;  /* 0x0000006f5f367210 */ /* 0x000fc40007c7e036 */
[----:B------:R-:W-:Y:S02]  /*3dbd0*/  IADD3 R95, P2, PT, R95, R10, RZ ;  /* 0x0000000a5f5f7210 */ /* 0x000fe40007f5e0ff */
[----:B------:R-:W-:Y:S02]  /*3dbe0*/  LOP3.LUT R10, R27, R74, R76, 0xe8, !PT ;  /* 0x0000004a1b0a7212 */ /* 0x000fe400078ee84c */
[C---:B------:R-:W-:Y:S02]  /*3dbf0*/  SHF.R.U64 R111, R87.reuse, 0x7, R26 ;  /* 0x00000007576f7819 */ /* 0x040fe4000000121a */
[C---:B------:R-:W-:Y:S01]  /*3dc00*/  IADD3.X R85, PT, PT, R94.reuse, R121, R10, P3, P4 ;  /* 0x000000795e557210 */ /* 0x040fe20001fe840a */
[----:B------:R-:W-:Y:S01]  /*3dc10*/  IMAD.X R10, R94, 0x1, R97, P2 ;  /* 0x000000015e0a7824 */ /* 0x000fe200010e0661 */
        /* <DEDUP_REMOVED lines=13> */
[----:B------:R-:W-:-:S02]  /*3dcf0*/  SHF.L.W.U32.HI R32, R26, 0x1f, R87 ;  /* 0x0000001f1a207819 */ /* 0x000fc40000010e57 */
        /* <DEDUP_REMOVED lines=8> */
[----:B------:R-:W-:Y:S02]  /*3dd80*/  SHF.L.W.U32.HI R112, R90, 0x1f, R25 ;  /* 0x0000001f5a707819 */ /* 0x000fe40000010e19 */
[----:B------:R-:W-:Y:S02]  /*3dd90*/  LOP3.LUT R110, R98, R110, R101, 0x96, !PT ;  /* 0x0000006e626e7212 */ /* 0x000fe400078e9665 */
[----:B------:R-:W-:Y:S02]  /*3dda0*/  SHF.L.W.U32.HI R101, R90, 0x18, R25 ;  /* 0x000000185a657819 */ /* 0x000fe40000010e19 */
[----:B------:R-:W-:-:S02]  /*3ddb0*/  SHF.R.U32.HI R98, RZ, 0x7, R90 ;  /* 0x00000007ff627819 */ /* 0x000fc4000001165a */
[----:B------:R-:W-:Y:S02]  /*3ddc0*/  SHF.R.U64 R111, R100, 0x7, R89 ;  /* 0x00000007646f7819 */ /* 0x000fe40000001259 */
[----:B------:R-:W-:Y:S02]  /*3ddd0*/  LOP3.LUT R112, R98, R112, R101, 0x96, !PT ;  /* 0x0000007062707212 */ /* 0x000fe400078e9665 */
[C-C-:B------:R-:W-:Y:S02]  /*3dde0*/  SHF.L.W.U32.HI R101, R100.reuse, 0x1f, R89.reuse ;  /* 0x0000001f64657819 */ /* 0x140fe40000010e59 */
[----:B------:R-:W-:Y:S02]  /*3ddf0*/  SHF.L.W.U32.HI R98, R100, 0x18, R89 ;  /* 0x0000001864627819 */ /* 0x000fe40000010e59 */
[----:B------:R-:W-:Y:S02]  /*3de00*/  PRMT R29, R29, 0x7773, RZ ;  /* 0x000077731d1d7816 */ /* 0x000fe400000000ff */
[----:B------:R-:W-:-:S02]  /*3de10*/  LOP3.LUT R101, R111, R101, R98, 0x96, !PT ;  /* 0x000000656f657212 */ /* 0x000fc400078e9662 */
[----:B------:R-:W-:Y:S02]  /*3de20*/  LOP3.LUT R98, R30, 0xff, R29, 0xf8, !PT ;  /* 0x000000ff1e627812 */ /* 0x000fe400078ef81d */
[C-C-:B------:R-:W-:Y:S02]  /*3de30*/  SHF.L.W.U32.HI R111, R89.reuse, 0x1f, R100.reuse ;  /* 0x0000001f596f7819 */ /* 0x140fe40000010e64 */
        /* <DEDUP_REMOVED lines=17> */
[C-C-:B------:R-:W-:Y:S01]  /*3df50*/  SHF.L.W.U32.HI R92, R78.reuse, 0x18, R83.reuse ;  /* 0x000000184e5c7819 */ /* 0x140fe20000010e53 */
[----:B------:R-:W-:Y:S01]  /*3df60*/  IMAD.X R108, R113, 0x1, R108, P0 ;  /* 0x00000001716c7824 */ /* 0x000fe200000e066c */
[----:B------:R-:W-:Y:S02]  /*3df70*/  SHF.R.U64 R110, R78, 0x7, R83 ;  /* 0x000000074e6e7819 */ /* 0x000fe40000001253 */
[C---:B------:R-:W-:Y:S02]  /*3df80*/  SHF.L.W.U32.HI R113, R83.reuse, 0x18, R78 ;  /* 0x0000001853717819 */ /* 0x040fe40000010e4e */
[----:B------:R-:W-:Y:S02]  /*3df90*/  LOP3.LUT R31, R110, R31, R92, 0x96, !PT ;  /* 0x0000001f6e1f7212 */ /* 0x000fe400078e965c */
[----:B------:R-:W-:-:S02]  /*3dfa0*/  SHF.L.W.U32.HI R92, R83, 0x1f, R78 ;  /* 0x0000001f535c7819 */ /* 0x000fc40000010e4e */
[----:B------:R-:W-:Y:S02]  /*3dfb0*/  SHF.R.U32.HI R110, RZ, 0x7, R83 ;  /* 0x00000007ff6e7819 */ /* 0x000fe40000011653 */
[C-C-:B------:R-:W-:Y:S02]  /*3dfc0*/  SHF.R.U64 R112, R55.reuse, 0x6, R108.reuse ;  /* 0x0000000637707819 */ /* 0x140fe4000000126c */
[----:B------:R-:W-:Y:S02]  /*3dfd0*/  LOP3.LUT R92, R110, R92, R113, 0x96, !PT ;  /* 0x0000005c6e5c7212 */ /* 0x000fe400078e9671 */
[----:B------:R-:W-:Y:S02]  /*3dfe0*/  SHF.L.W.U32.HI R113, R55, 0xd, R108 ;  /* 0x0000000d37717819 */ /* 0x000fe40000010e6c */
[----:B------:R-:W-:Y:S02]  /*3dff0*/  SHF.L.W.U32.HI R110, R108, 0x3, R55 ;  /* 0x000000036c6e7819 */ /* 0x000fe40000010e37 */
[----:B------:R-:W-:-:S02]  /*3e000*/  SHF.R.U64 R114, R80, 0x7, R81 ;  /* 0x0000000750727819 */ /* 0x000fc40000001251 */
[----:B------:R-:W-:Y:S02]  /*3e010*/  LOP3.LUT R113, R112, R113, R110, 0x96, !PT ;  /* 0x0000007170717212 */ /* 0x000fe400078e966e */
[----:B------:R-:W-:Y:S02]  /*3e020*/  IADD3 R112, P0, P1, R78, R101, R25 ;  /* 0x000000654e707210 */ /* 0x000fe4000791e019 */
[----:B------:R-:W-:Y:S02]  /*3e030*/  SHF.L.W.U32.HI R110, R108, 0xd, R55 ;  /* 0x0000000d6c6e7819 */ /* 0x000fe40000010e37 */
[--C-:B------:R-:W-:Y:S02]  /*3e040*/  SHF.L.W.U32.HI R25, R55, 0x3, R108.reuse ;  /* 0x0000000337197819 */ /* 0x100fe40000010e6c */
[----:B------:R-:W-:Y:S02]  /*3e050*/  SHF.R.U32.HI R101, RZ, 0x6, R108 ;  /* 0x00000006ff657819 */ /* 0x000fe4000001166c */
[----:B------:R-:W-:-:S02]  /*3e060*/  IADD3.X R111, PT, PT, R83, R111, R90, P0, P1 ;  /* 0x0000006f536f7210 */ /* 0x000fc400007e245a */
[----:B------:R-:W-:Y:S02]  /*3e070*/  LOP3.LUT R110, R101, R110, R25, 0x96, !PT ;  /* 0x0000006e656e7212 */ /* 0x000fe400078e9619 */
[----:B------:R-:W-:Y:S02]  /*3e080*/  IADD3 R93, P0, PT, R112, R93, RZ ;  /* 0x0000005d705d7210 */ /* 0x000fe40007f1e0ff */
[C-C-:B------:R-:W-:Y:S02]  /*3e090*/  SHF.L.W.U32.HI R90, R55.reuse, 0x1f, R108.reuse ;  /* 0x0000001f375a7819 */ /* 0x140fe40000010e6c */
[----:B------:R-:W-:Y:S01]  /*3e0a0*/  SHF.L.W.U32.HI R25, R55, 0x18, R108 ;  /* 0x0000001837197819 */ /* 0x000fe20000010e6c */
[----:B------:R-:W-:Y:S01]  /*3e0b0*/  IMAD.X R18, R111, 0x1, R18, P0 ;  /* 0x000000016f127824 */ /* 0x000fe200000e0612 */
[----:B------:R-:W-:Y:S02]  /*3e0c0*/  SHF.R.U64 R101, R55, 0x7, R108 ;  /* 0x0000000737657819 */ /* 0x000fe4000000126c */
[----:B------:R-:W-:-:S02]  /*3e0d0*/  SHF.L.W.U32.HI R112, R108, 0x18, R55 ;  /* 0x000000186c707819 */ /* 0x000fc40000010e37 */
[----:B------:R-:W-:Y:S02]  /*3e0e0*/  LOP3.LUT R90, R101, R90, R25, 0x96, !PT ;  /* 0x0000005a655a7212 */ /* 0x000fe400078e9619 */
[----:B------:R-:W-:Y:S02]  /*3e0f0*/  SHF.L.W.U32.HI R25, R108, 0x1f, R55 ;  /* 0x0000001f6c197819 */ /* 0x000fe40000010e37 */
[----:B------:R-:W-:Y:S02]  /*3e100*/  SHF.R.U32.HI R101, RZ, 0x7, R108 ;  /* 0x00000007ff657819 */ /* 0x000fe4000001166c */
[----:B------:R-:W-:Y:S02]  /*3e110*/  SHF.R.U64 R111, R93, 0x6, R18 ;  /* 0x000000065d6f7819 */ /* 0x000fe40000001212 */
[----:B------:R-:W-:Y:S02]  /*3e120*/  LOP3.LUT R25, R101, R25, R112, 0x96, !PT ;  /* 0x0000001965197212 */ /* 0x000fe400078e9670 */
[----:B------:R-:W-:-:S02]  /*3e130*/  SHF.L.W.U32.HI R101, R93, 0xd, R18 ;  /* 0x0000000d5d657819 */ /* 0x000fc40000010e12 */
[----:B------:R-:W-:Y:S02]  /*3e140*/  SHF.L.W.U32.HI R112, R18, 0x3, R93 ;  /* 0x0000000312707819 */ /* 0x000fe40000010e5d */
[--C-:B------:R-:W-:Y:S02]  /*3e150*/  SHF.R.U32.HI R121, RZ, 0x7, R81.reuse ;  /* 0x00000007ff797819 */ /* 0x100fe40000011651 */
[----:B------:R-:W-:Y:S02]  /*3e160*/  LOP3.LUT R101, R111, R101, R112, 0x96, !PT ;  /* 0x000000656f657212 */ /* 0x000fe400078e9670 */
[C-C-:B------:R-:W-:Y:S02]  /*3e170*/  SHF.L.W.U32.HI R111, R80.reuse, 0x1f, R81.reuse ;  /* 0x0000001f506f7819 */ /* 0x140fe40000010e51 */
[----:B------:R-:W-:-:S04]  /*3e180*/  SHF.L.W.U32.HI R112, R80, 0x18, R81 ;  /* 0x0000001850707819 */ /* 0x000fc80000010e51 */
[----:B------:R-:W-:Y:S02]  /*3e190*/  LOP3.LUT R114, R114, R111, R112, 0x96, !PT ;  /* 0x0000006f72727212 */ /* 0x000fe400078e9670 */
[C-C-:B------:R-:W-:Y:S02]  /*3e1a0*/  SHF.L.W.U32.HI R111, R81.reuse, 0x1f, R80.reuse ;  /* 0x0000001f516f7819 */ /* 0x140fe40000010e50 */
[----:B------:R-:W-:Y:S02]  /*3e1b0*/  SHF.L.W.U32.HI R112, R81, 0x18, R80 ;  /* 0x0000001851707819 */ /* 0x000fe40000010e50 */
[----:B------:R-:W-:Y:S02]  /*3e1c0*/  IADD3 R114, P0, P1, R9, R114, R100 ;  /* 0x0000007209727210 */ /* 0x000fe4000791e064 */
[----:B------:R-:W-:Y:S02]  /*3e1d0*/  LOP3.LUT R121, R121, R111, R112, 0x96, !PT ;  /* 0x0000006f79797212 */ /* 0x000fe400078e9670 */
[----:B------:R-:W-:-:S02]  /*3e1e0*/  SHF.L.W.U32.HI R100, R18, 0xd, R93 ;  /* 0x0000000d12647819 */ /* 0x000fc40000010e5d */
[--C-:B------:R-:W-:Y:S02]  /*3e1f0*/  SHF.L.W.U32.HI R111, R93, 0x3, R18.reuse ;  /* 0x000000035d6f7819 */ /* 0x100fe40000010e12 */
[----:B------:R-:W-:Y:S02]  /*3e200*/  SHF.R.U32.HI R112, RZ, 0x6, R18 ;  /* 0x00000006ff707819 */ /* 0x000fe40000011612 */
[----:B------:R-:W-:Y:S02]  /*3e210*/  IADD3.X R121, PT, PT, R12, R121, R89, P0, P1 ;  /* 0x000000790c797210 */ /* 0x000fe400007e2459 */
[----:B------:R-:W-:Y:S02]  /*3e220*/  LOP3.LUT R100, R112, R100, R111, 0x96, !PT ;  /* 0x0000006470647212 */ /* 0x000fe400078e966f */
[----:B------:R-:W-:Y:S02]  /*3e230*/  IADD3 R113, P0, PT, R114, R113, RZ ;  /* 0x0000007172717210 */ /* 0x000fe40007f1e0ff */
[----:B------:R-:W-:-:S02]  /*3e240*/  SHF.L.W.U32.HI R112, R35, 0x1f, R106 ;  /* 0x0000001f23707819 */ /* 0x000fc40000010e6a */
[----:B------:R-:W-:Y:S01]  /*3e250*/  SHF.L.W.U32.HI R89, R35, 0x18, R106 ;  /* 0x0000001823597819 */ /* 0x000fe20000010e6a */
[----:B------:R-:W-:Y:S01]  /*3e260*/  IMAD.X R110, R121, 0x1, R110, P0 ;  /* 0x00000001796e7824 */ /* 0x000fe200000e066e */
[--C-:B------:R-:W-:Y:S02]  /*3e270*/  SHF.R.U64 R111, R35, 0x7, R106.reuse ;  /* 0x00000007236f7819 */ /* 0x100fe4000000126a */
[C---:B------:R-:W-:Y:S02]  /*3e280*/  SHF.L.W.U32.HI R114, R106.reuse, 0x1f, R35 ;  /* 0x0000001f6a727819 */ /* 0x040fe40000010e23 */
        /* <DEDUP_REMOVED lines=11> */
[C---:B------:R-:W-:Y:S02]  /*3e340*/  SHF.L.W.U32.HI R121, R85.reuse, 0x1e, R54 ;  /* 0x0000001e55797819 */ /* 0x040fe40000010e36 */
[----:B------:R-:W-:Y:S02]  /*3e350*/  LOP3.LUT R89, R118, R89, R116, 0x96, !PT ;  /* 0x0000005976597212 */ /* 0x000fe400078e9674 */
[----:B------:R-:W-:Y:S02]  /*3e360*/  SHF.L.W.U32.HI R116, R54, 0x4, R85 ;  /* 0x0000000436747819 */ /* 0x000fe40000010e55 */
[----:B------:R-:W-:-:S02]  /*3e370*/  SHF.L.W.U32.HI R118, R85, 0x19, R54 ;  /* 0x0000001955767819 */ /* 0x000fc40000010e36 */
[----:B0-----:R-:W-:Y:S02]  /*3e380*/  IADD3 R94, P0, P1, R5, UR4, R94 ;  /* 0x00000004055e7c10 */ /* 0x001fe4000f91e05e */
[----:B------:R-:W-:Y:S02]  /*3e390*/  LOP3.LUT R120, R118, R116, R121, 0x96, !PT ;  /* 0x0000007476787212 */ /* 0x000fe400078e9679 */
[----:B------:R-:W-:Y:S02]  /*3e3a0*/  SHF.L.W.U32.HI R116, R85, 0x4, R54 ;  /* 0x0000000455747819 */ /* 0x000fe40000010e36 */
[C-C-:B------:R-:W-:Y:S02]  /*3e3b0*/  SHF.L.W.U32.HI R121, R54.reuse, 0x1e, R85.reuse ;  /* 0x0000001e36797819 */ /* 0x140fe40000010e55 */
[----:B------:R-:W-:Y:S02]  /*3e3c0*/  SHF.L.W.U32.HI R118, R54, 0x19, R85 ;  /* 0x0000001936767819 */ /* 0x000fe40000010e55 */
[----:B------:R-:W-:-:S02]  /*3e3d0*/  IADD3.X R123, PT, PT, R8, UR5, R105, P0, P1 ;  /* 0x00000005087b7c10 */ /* 0x000fc400087e2469 */
[----:B------:R-:W-:Y:S02]  /*3e3e0*/  LOP3.LUT R116, R118, R116, R121, 0x96, !PT ;  /* 0x0000007476747212 */ /* 0x000fe400078e9679 */
[----:B------:R-:W-:-:S04]  /*3e3f0*/  LOP3.LUT R121, R33, R28, R54, 0xe8, !PT ;  /* 0x0000001c21797212 */ /* 0x000fc800078ee836 */
[C---:B------:R-:W-:Y:S02]  /*3e400*/  IADD3 R121, P3, P4, R94.reuse, R120, R121 ;  /* 0x000000785e797210 */ /* 0x040fe40007c7e079 */
[----:B------:R-:W-:Y:S02]  /*3e410*/  IADD3 R94, P2, PT, R94, R117, RZ ;  /* 0x000000755e5e7210 */ /* 0x000fe40007f5e0ff */
[----:B------:R-:W-:-:S03]  /*3e420*/  LOP3.LUT R117, R76, R27, R85, 0xe8, !PT ;  /* 0x0000001b4c757212 */ /* 0x000fc600078ee855 */
[C---:B------:R-:W-:Y:S01]  /*3e430*/  IMAD.X R105, R123.reuse, 0x1, R74, P2 ;  /* 0x000000017b697824 */ /* 0x040fe200010e064a */
[----:B------:R-:W-:-:S04]  /*3e440*/  IADD3.X R74, PT, PT, R123, R116, R117, P3, P4 ;  /* 0x000000747b4a7210 */ /* 0x000fc80001fe8475 */
[C-C-:B------:R-:W-:Y:S02]  /*3e450*/  SHF.L.W.U32.HI R116, R94.reuse, 0x12, R105.reuse ;  /* 0x000000125e747819 */ /* 0x140fe40000010e69 */
[----:B------:R-:W-:Y:S02]  /*3e460*/  SHF.L.W.U32.HI R117, R94, 0xe, R105 ;  /* 0x0000000e5e757819 */ /* 0x000fe40000010e69 */
[C-C-:B------:R-:W-:Y:S02]  /*3e470*/  SHF.L.W.U32.HI R118, R105.reuse, 0x17, R94.reuse ;  /* 0x0000001769767819 */ /* 0x140fe40000010e5e */
[----:B------:R-:W-:Y:S02]  /*3e480*/  SHF.L.W.U32.HI R123, R74, 0x1e, R121 ;  /* 0x0000001e4a7b7819 */ /* 0x000fe40000010e79 */
[----:B------:R-:W-:Y:S02]  /*3e490*/  LOP3.LUT R120, R118, R116, R117, 0x96, !PT ;  /* 0x0000007476787212 */ /* 0x000fe400078e9675 */
[----:B------:R-:W-:-:S02]  /*3e4a0*/  SHF.L.W.U32.HI R116, R105, 0x12, R94 ;  /* 0x0000001269747819 */ /* 0x000fc40000010e5e */
        /* <DEDUP_REMOVED lines=26> */
[----:B------:R-:W-:Y:S01]  /*3e650*/  IADD3.X R116, PT, PT, R99, UR7, R116, P0, P1 ;  /* 0x0000000763747c10 */ /* 0x000fe200087e2474 */
[----:B------:R-:W0:Y:S01]  /*3e660*/  LDCU.128 UR4, c[0x3][0x5850] ;  /* 0x00cb0a00ff0477ac */ /* 0x000e220008000c00 */
[C---:B------:R-:W-:Y:S02]  /*3e670*/  IADD3 R80, P3, P4, R117.reuse, R80, R81 ;  /* 0x0000005075507210 */ /* 0x040fe40007c7e051 */
[----:B------:R-:W-:-:S05]  /*3e680*/  IADD3 R81, P2, PT, R117, R28, RZ ;  /* 0x0000001c75517210 */ /* 0x000fca0007f5e0ff */
        /* <DEDUP_REMOVED lines=28> */
[C-C-:B------:R-:W-:Y:S02]  /*3e850*/  SHF.L.W.U32.HI R35, R101.reuse, 0xd, R100.reuse ;  /* 0x0000000d65237819 */ /* 0x140fe40000010e64 */
[----:B------:R-:W-:Y:S02]  /*3e860*/  SHF.L.W.U32.HI R106, R100, 0x3, R101 ;  /* 0x00000003646a7819 */ /* 0x000fe40000010e65 */
[----:B------:R-:W-:Y:S02]  /*3e870*/  SHF.R.U64 R73, R101, 0x6, R100 ;  /* 0x0000000665497819 */ /* 0x000fe40000001264 */
[----:B------:R-:W-:Y:S02]  /*3e880*/  SHF.L.W.U32.HI R123, R27, 0x1e, R80 ;  /* 0x0000001e1b7b7819 */ /* 0x000fe40000010e50 */
[----:B------:R-:W-:Y:S01]  /*3e890*/  LOP3.LUT R35, R73, R35, R106, 0x96, !PT ;  /* 0x0000002349237212 */ /* 0x000fe200078e966a */
[----:B------:R-:W-:Y:S01]  /*3e8a0*/  IMAD.X R106, R114, 0x1, R89, P0 ;  /* 0x00000001726a7824 */ /* 0x000fe200000e0659 */
[----:B------:R-:W-:-:S02]  /*3e8b0*/  SHF.L.W.U32.HI R89, R100, 0xd, R101 ;  /* 0x0000000d64597819 */ /* 0x000fc40000010e65 */
[--C-:B------:R-:W-:Y:S02]  /*3e8c0*/  SHF.L.W.U32.HI R114, R101, 0x3, R100.reuse ;  /* 0x0000000365727819 */ /* 0x100fe40000010e64 */
[----:B------:R-:W-:Y:S02]  /*3e8d0*/  SHF.R.U32.HI R73, RZ, 0x6, R100 ;  /* 0x00000006ff497819 */ /* 0x000fe40000011664 */
[----:B------:R-:W-:Y:S02]  /*3e8e0*/  SHF.R.U64 R75, R111, 0x6, R106 ;  /* 0x000000066f4b7819 */ /* 0x000fe4000000126a */
[----:B------:R-:W-:Y:S02]  /*3e8f0*/  LOP3.LUT R89, R73, R89, R114, 0x96, !PT ;  /* 0x0000005949597212 */ /* 0x000fe400078e9672 */
[----:B------:R-:W-:Y:S02]  /*3e900*/  SHF.L.W.U32.HI R73, R111, 0xd, R106 ;  /* 0x0000000d6f497819 */ /* 0x000fe40000010e6a */
[----:B------:R-:W-:-:S02]  /*3e910*/  SHF.L.W.U32.HI R114, R106, 0x3, R111 ;  /* 0x000000036a727819 */ /* 0x000fc40000010e6f */
        /* <DEDUP_REMOVED lines=12> */
[----:B0-----:R-:W-:Y:S02]  /*3e9e0*/  IADD3 R114, P0, P1, R16, UR4, R117 ;  /* 0x0000000410727c10 */ /* 0x001fe4000f91e075 */
[----:B------:R-:W-:Y:S02]  /*3e9f0*/  LOP3.LUT R117, R121, R54, R80, 0xe8, !PT ;  /* 0x0000003679757212 */ /* 0x000fe400078ee850 */
[----:B------:R-:W-:Y:S02]  /*3ea00*/  IADD3.X R125, PT, PT, R115, UR5, R84, P0, P1 ;  /* 0x00000005737d7c10 */ /* 0x000fe400087e2454 */
[C---:B------:R-:W-:Y:S02]  /*3ea10*/  IADD3 R117, P3, P4, R114.reuse, R118, R117 ;  /* 0x0000007672757210 */ /* 0x040fe40007c7e075 */
[----:B------:R-:W-:-:S02]  /*3ea20*/  IADD3 R114, P2, PT, R114, R33, RZ ;  /* 0x0000002172727210 */ /* 0x000fc40007f5e0ff */
[----:B------:R-:W-:-:S03]  /*3ea30*/  LOP3.LUT R123, R74, R85, R27, 0xe8, !PT ;  /* 0x000000554a7b7212 */ /* 0x000fc600078ee81b */
[C---:B------:R-:W-:Y:S01]  /*3ea40*/  IMAD.X R33, R125.reuse, 0x1, R76, P2 ;  /* 0x000000017d217824 */ /* 0x040fe200010e064c */
[----:B------:R-:W-:-:S04]  /*3ea50*/  IADD3.X R76, PT, PT, R125, R116, R123, P3, P4 ;  /* 0x000000747d4c7210 */ /* 0x000fc80001fe847b */
        /* <DEDUP_REMOVED lines=35> */
[----:B------:R-:W-:Y:S02]  /*3ec90*/  IADD3 R5, P2, PT, R125, R54, RZ ;  /* 0x000000367d057210 */ /* 0x000fe40007f5e0ff */
        /* <DEDUP_REMOVED lines=58> */
[----:B------:R-:W-:Y:S02]  /*3f040*/  LOP3.LUT R121, R76, R27, R85, 0xe8, !PT ;  /* 0x0000001b4c797212 */ /* 0x000fe400078ee855 */
[----:B------:R-:W-:Y:S01]  /*3f050*/  SHF.R.U32.HI R120, RZ, 0x7, R86 ;  /* 0x00000007ff787819 */ /* 0x000fe20000011656 */
        /* <DEDUP_REMOVED lines=13> */
[C---:B------:R-:W-:Y:S02]  /*3f130*/  SHF.R.U64 R84, R35.reuse, 0x7, R86 ;  /* 0x0000000723547819 */ /* 0x040fe40000001256 */
[----:B------:R-:W-:Y:S02]  /*3f140*/  IADD3.X R118, PT, PT, R118, R81, R28, P0, P1 ;  /* 0x0000005176767210 */ /* 0x000fe400007e241c */
[C-C-:B------:R-:W-:Y:S02]  /*3f150*/  SHF.L.W.U32.HI R28, R35.reuse, 0x1f, R86.reuse ;  /* 0x0000001f231c7819 */ /* 0x140fe40000010e56 */
[----:B------:R-:W-:-:S02]  /*3f160*/  SHF.L.W.U32.HI R81, R35, 0x18, R86 ;  /* 0x0000001823517819 */ /* 0x000fc40000010e56 */
[----:B------:R-:W-:Y:S02]  /*3f170*/  IADD3 R121, P0, P1, R55, R109, R16 ;  /* 0x0000006d37797210 */ /* 0x000fe4000791e010 */
[----:B------:R-:W-:Y:S02]  /*3f180*/  LOP3.LUT R28, R84, R28, R81, 0x96, !PT ;  /* 0x0000001c541c7212 */ /* 0x000fe400078e9651 */
[C-C-:B------:R-:W-:Y:S02]  /*3f190*/  SHF.L.W.U32.HI R81, R86.reuse, 0x1f, R35.reuse ;  /* 0x0000001f56517819 */ /* 0x140fe40000010e23 */
[----:B------:R-:W-:Y:S02]  /*3f1a0*/  SHF.L.W.U32.HI R84, R86, 0x18, R35 ;  /* 0x0000001856547819 */ /* 0x000fe40000010e23 */
[----:B------:R-:W-:Y:S02]  /*3f1b0*/  SHF.L.W.U32.HI R16, R91, 0x4, R74 ;  /* 0x000000045b107819 */ /* 0x000fe40000010e4a */
[----:B------:R-:W-:-:S02]  /*3f1c0*/  LOP3.LUT R81, R120, R81, R84, 0x96, !PT ;  /* 0x0000005178517212 */ /* 0x000fc400078e9654 */
        /* <DEDUP_REMOVED lines=32> */
[--C-:B------:R-:W-:Y:S01]  /*3f3d0*/  SHF.R.U64 R118, R73, 0x7, R102.reuse ;  /* 0x0000000749767819 */ /* 0x100fe20000001266 */
[----:B------:R-:W-:Y:S01]  /*3f3e0*/  IMAD.X R99, R84, 0x1, R99, P0 ;  /* 0x0000000154637824 */ /* 0x000fe200000e0663 */
[----:B------:R-:W-:Y:S02]  /*3f3f0*/  SHF.R.U32.HI R84, RZ, 0x7, R102 ;  /* 0x00000007ff547819 */ /* 0x000fe40000011666 */
[----:B------:R-:W-:Y:S02]  /*3f400*/  LOP3.LUT R24, R118, R24, R115, 0x96, !PT ;  /* 0x0000001876187212 */ /* 0x000fe400078e9673 */
[----:B------:R-:W-:-:S02]  /*3f410*/  IADD3 R118, P1, P2, R93, R30, R19 ;  /* 0x0000001e5d767210 */ /* 0x000fc40007a3e013 */
[C-C-:B------:R-:W-:Y:S02]  /*3f420*/  SHF.L.W.U32.HI R19, R102.reuse, 0x1f, R73.reuse ;  /* 0x0000001f66137819 */ /* 0x140fe40000010e49 */
[----:B------:R-:W-:Y:S02]  /*3f430*/  SHF.L.W.U32.HI R30, R102, 0x18, R73 ;  /* 0x00000018661e7819 */ /* 0x000fe40000010e49 */
        /* <DEDUP_REMOVED lines=20> */
[----:B0-----:R-:W-:Y:S02]  /*3f580*/  IADD3 R114, P0, P1, R9, UR4, R114 ;  /* 0x0000000409727c10 */ /* 0x001fe4000f91e072 */
[----:B------:R-:W-:Y:S02]  /*3f590*/  LOP3.LUT R84, R118, R84, R115, 0x96, !PT ;  /* 0x0000005476547212 */ /* 0x000fe400078e9673 */
[----:B------:R-:W-:-:S02]  /*3f5a0*/  SHF.L.W.U32.HI R115, R6, 0x4, R27 ;  /* 0x0000000406737819 */ /* 0x000fc40000010e1b */
[C---:B------:R-:W-:Y:S02]  /*3f5b0*/  SHF.L.W.U32.HI R118, R27.reuse, 0x1e, R6 ;  /* 0x0000001e1b767819 */ /* 0x040fe40000010e06 */
[----:B------:R-:W-:Y:S02]  /*3f5c0*/  IADD3.X R121, PT, PT, R12, UR5, R33, P0, P1 ;  /* 0x000000050c797c10 */ /* 0x000fe400087e2421 */
[----:B------:R-:W-:Y:S02]  /*3f5d0*/  LOP3.LUT R122, R120, R115, R118, 0x96, !PT ;  /* 0x00000073787a7212 */ /* 0x000fe400078e9676 */
[----:B------:R-:W-:Y:S02]  /*3f5e0*/  SHF.L.W.U32.HI R118, R27, 0x4, R6 ;  /* 0x000000041b767819 */ /* 0x000fe40000010e06 */
[C-C-:B------:R-:W-:Y:S02]  /*3f5f0*/  SHF.L.W.U32.HI R115, R6.reuse, 0x1e, R27.reuse ;  /* 0x0000001e06737819 */ /* 0x140fe40000010e1b */
[----:B------:R-:W-:-:S04]  /*3f600*/  SHF.L.W.U32.HI R120, R6, 0x19, R27 ;  /* 0x0000001906787819 */ /* 0x000fc80000010e1b */
[----:B------:R-:W-:Y:S02]  /*3f610*/  LOP3.LUT R118, R120, R118, R115, 0x96, !PT ;  /* 0x0000007678767212 */ /* 0x000fe400078e9673 */
[----:B------:R-:W-:-:S04]  /*3f620*/  LOP3.LUT R115, R91, R8, R6, 0xe8, !PT ;  /* 0x000000085b737212 */ /* 0x000fc800078ee806 */
[C---:B------:R-:W-:Y:S02]  /*3f630*/  IADD3 R115, P3, P4, R114.reuse, R122, R115 ;  /* 0x0000007a72737210 */ /* 0x040fe40007c7e073 */
[----:B------:R-:W-:Y:S02]  /*3f640*/  IADD3 R114, P2, PT, R114, R117, RZ ;  /* 0x0000007572727210 */ /* 0x000fe40007f5e0ff */
[----:B------:R-:W-:Y:S02]  /*3f650*/  LOP3.LUT R117, R74, R85, R27, 0xe8, !PT ;  /* 0x000000554a757212 */ /* 0x000fe400078ee81b */
[----:B------:R-:W-:Y:S01]  /*3f660*/  LOP3.LUT R122, R116, R114, R109, 0xb8, !PT ;  /* 0x00000072747a7212 */ /* 0x000fe200078eb86d */
        /* <DEDUP_REMOVED lines=76> */
[C-C-:B------:R-:W-:Y:S02]  /*3fb30*/  SHF.L.W.U32.HI R84, R30.reuse, 0xd, R83.reuse ;  /* 0x0000000d1e547819 */ /* 0x140fe40000010e53 */
[----:B------:R-:W-:Y:S02]  /*3fb40*/  SHF.L.W.U32.HI R77, R83, 0x3, R30 ;  /* 0x00000003534d7819 */ /* 0x000fe40000010e1e */
[----:B------:R-:W-:-:S02]  /*3fb50*/  SHF.L.W.U32.HI R118, R30, 0x3, R83 ;  /* 0x000000031e767819 */ /* 0x000fc40000010e53 */
[----:B------:R-:W-:Y:S02]  /*3fb60*/  LOP3.LUT R84, R117, R84, R77, 0x96, !PT ;  /* 0x0000005475547212 */ /* 0x000fe400078e964d */
[----:B------:R-:W-:Y:S02]  /*3fb70*/  SHF.L.W.U32.HI R77, R83, 0xd, R30 ;  /* 0x0000000d534d7819 */ /* 0x000fe40000010e1e */
[----:B------:R-:W-:-:S04]  /*3fb80*/  SHF.R.U32.HI R117, RZ, 0x6, R83 ;  /* 0x00000006ff757819 */ /* 0x000fc80000011653 */
        /* <DEDUP_REMOVED lines=28> */
[----:B------:R-:W-:-:S02]  /*3fd50*/  SHF.R.U64 R98, R29, 0x7, R78 ;  /* 0x000000071d627819 */ /* 0x000fc4000000124e */
[----:B------:R-:W-:Y:S02]  /*3fd60*/  IADD3.X R120, PT, PT, R120, R109, R16, P0, P1 ;  /* 0x0000006d78787210 */ /* 0x000fe400007e2410 */
[C-C-:B------:R-:W-:Y:S02]  /*3fd70*/  SHF.L.W.U32.HI R16, R29.reuse, 0x1f, R78.reuse ;  /* 0x0000001f1d107819 */ /* 0x140fe40000010e4e */
[----:B------:R-:W-:-:S04]  /*3fd80*/  SHF.L.W.U32.HI R109, R29, 0x18, R78 ;  /* 0x000000181d6d7819 */ /* 0x000fc80000010e4e */
        /* <DEDUP_REMOVED lines=43> */
[C-C-:B------:R-:W-:Y:S02]  /*40040*/  SHF.L.W.U32.HI R11, R83.reuse, 0x1f, R30.reuse ;  /* 0x0000001f530b7819 */ /* 0x140fe40000010e1e */
[----:B------:R-:W-:Y:S02]  /*40050*/  SHF.L.W.U32.HI R96, R83, 0x18, R30 ;  /* 0x0000001853607819 */ /* 0x000fe40000010e1e */
[----:B------:R-:W-:Y:S02]  /*40060*/  SHF.R.U32.HI R27, RZ, 0x7, R83 ;  /* 0x00000007ff1b7819 */ /* 0x000fe40000011653 */
[----:B------:R-:W-:Y:S02]  /*40070*/  IADD3 R84, P0, PT, R117, R84, RZ ;  /* 0x0000005475547210 */ /* 0x000fe40007f1e0ff */
[----:B------:R-:W-:Y:S02]  /*40080*/  LOP3.LUT R11, R27, R11, R96, 0x96, !PT ;  /* 0x0000000b1b0b7212 */ /* 0x000fe400078e9660 */
[----:B------:R-:W-:-:S02]  /*40090*/  IADD3.X R96, PT, PT, R86, R79, R82, P1, P2 ;  /* 0x0000004f56607210 */ /* 0x000fc40000fe4452 */
[----:B------:R-:W-:Y:S02]  /*400a0*/  SHF.L.W.U32.HI R27, R34, 0xd, R89 ;  /* 0x0000000d221b7819 */ /* 0x000fe40000010e59 */
[----:B------:R-:W-:Y:S01]  /*400b0*/  SHF.L.W.U32.HI R82, R89, 0x3, R34 ;  /* 0x0000000359527819 */ /* 0x000fe20000010e22 */
[----:B------:R-:W-:Y:S01]  /*400c0*/  IMAD.X R117, R96, 0x1, R77, P0 ;  /* 0x0000000160757824 */ /* 0x000fe200000e064d */
[C-C-:B------:R-:W-:Y:S02]  /*400d0*/  SHF.R.U64 R79, R34.reuse, 0x6, R89.reuse ;  /* 0x00000006224f7819 */ /* 0x140fe40000001259 */
[----:B------:R-:W-:Y:S02]  /*400e0*/  SHF.L.W.U32.HI R77, R34, 0x3, R89 ;  /* 0x00000003224d7819 */ /* 0x000fe40000010e59 */
[----:B------:R-:W-:Y:S02]  /*400f0*/  LOP3.LUT R27, R79, R27, R82, 0x96, !PT ;  /* 0x0000001b4f1b7212 */ /* 0x000fe400078e9652 */
        /* <DEDUP_REMOVED lines=13> */
[C-C-:B------:R-:W-:Y:S02]  /*401d0*/  SHF.L.W.U32.HI R98, R15.reuse, 0x19, R12.reuse ;  /* 0x000000190f627819 */ /* 0x140fe40000010e0c */
[----:B------:R-:W-:Y:S02]  /*401e0*/  IADD3.X R123, PT, PT, R26, UR5, R33, P0, P1 ;  /* 0x000000051a7b7c10 */ /* 0x000fe400087e2421 */
[----:B------:R-:W-:Y:S02]  /*401f0*/  LOP3.LUT R120, R98, R96, R121, 0x96, !PT ;  /* 0x0000006062787212 */ /* 0x000fe400078e9679 */
[----:B------:R-:W-:Y:S02]  /*40200*/  SHF.L.W.U32.HI R98, R15, 0x4, R12 ;  /* 0x000000040f627819 */ /* 0x000fe40000010e0c */
[C-C-:B------:R-:W-:Y:S02]  /*40210*/  SHF.L.W.U32.HI R121, R12.reuse, 0x1e, R15.reuse ;  /* 0x0000001e0c797819 */ /* 0x140fe40000010e0f */
[----:B------:R-:W-:-:S04]  /*40220*/  SHF.L.W.U32.HI R96, R12, 0x19, R15 ;  /* 0x000000190c607819 */ /* 0x000fc80000010e0f */
[----:B------:R-:W-:Y:S02]  /*40230*/  LOP3.LUT R98, R96, R98, R121, 0x96, !PT ;  /* 0x0000006260627212 */ /* 0x000fe400078e9679 */
[----:B------:R-:W-:Y:S02]  /*40240*/  IADD3 R96, P2, PT, R114, R115, RZ ;  /* 0x0000007372607210 */ /* 0x000fe40007f5e0ff */
        /* <DEDUP_REMOVED lines=17> */
[----:B------:R-:W-:Y:S02]  /*40360*/  SHF.L.W.U32.HI R31, R34, 0x1f, R89 ;  /* 0x0000001f221f7819 */ /* 0x000fe40000010e59 */
[----:B------:R-:W-:-:S02]  /*40370*/  IADD3.X R123, PT, PT, R98, R123, R8, P0, P1 ;  /* 0x0000007b627b7210 */ /* 0x000fc400007e2408 */
        /* <DEDUP_REMOVED lines=41> */
[----:B------:R-:W-:-:S03]  /*40610*/  IMAD.X R82, R115, 0x1, R82, P0 ;  /* 0x0000000173527824 */ /* 0x000fc600000e0652 */
        /* <DEDUP_REMOVED lines=24> */
[----:B------:R-:W-:-:S02]  /*407a0*/  SHF.L.W.U32.HI R119, R53, 0x19, R4 ;  /* 0x0000001935777819 */ /* 0x000fc40000010e04 */
[----:B------:R-:W-:Y:S02]  /*407b0*/  LOP3.LUT R97, R115, R97, R114, 0x96, !PT ;  /* 0x0000006173617212 */ /* 0x000fe400078e9672 */
[----:B------:R-:W-:Y:S02]  /*407c0*/  SHF.L.W.U32.HI R114, R4, 0x4, R53 ;  /* 0x0000000404727819 */ /* 0x000fe40000010e35 */
[----:B------:R-:W-:Y:S02]  /*407d0*/  SHF.L.W.U32.HI R115, R53, 0x1e, R4 ;  /* 0x0000001e35737819 */ /* 0x000fe40000010e04 */
[----:B0-----:R-:W-:Y:S02]  /*407e0*/  IADD3 R118, P0, P1, R93, UR4, R118 ;  /* 0x000000045d767c10 */ /* 0x001fe4000f91e076 */
[----:B------:R-:W-:Y:S02]  /*407f0*/  LOP3.LUT R120, R119, R114, R115, 0x96, !PT ;  /* 0x0000007277787212 */ /* 0x000fe400078e9673 */
[----:B------:R-:W-:-:S02]  /*40800*/  SHF.L.W.U32.HI R119, R53, 0x4, R4 ;  /* 0x0000000435777819 */ /* 0x000fc40000010e04 */
[C-C-:B------:R-:W-:Y:S02]  /*40810*/  SHF.L.W.U32.HI R114, R4.reuse, 0x1e, R53.reuse ;  /* 0x0000001e04727819 */ /* 0x140fe40000010e35 */
[----:B------:R-:W-:-:S04]  /*40820*/  SHF.L.W.U32.HI R115, R4, 0x19, R53 ;  /* 0x0000001904737819 */ /* 0x000fc80000010e35 */
[----:B------:R-:W-:Y:S02]  /*40830*/  LOP3.LUT R119, R115, R119, R114, 0x96, !PT ;  /* 0x0000007773777212 */ /* 0x000fe400078e9672 */
[----:B------:R-:W-:Y:S02]  /*40840*/  IADD3 R114, P2, PT, R118, R103, RZ ;  /* 0x0000006776727210 */ /* 0x000fe40007f5e0ff */
[----:B------:R-:W-:Y:S02]  /*40850*/  IADD3.X R103, PT, PT, R18, UR5, R91, P0, P1 ;  /* 0x0000000512677c10 */ /* 0x000fe400087e245b */
[----:B------:R-:W-:-:S03]  /*40860*/  LOP3.LUT R115, R121, R12, R4, 0xe8, !PT ;  /* 0x0000000c79737212 */ /* 0x000fc600078ee804 */
[C---:B------:R-:W-:Y:S01]  /*40870*/  IMAD.X R91, R103.reuse, 0x1, R74, P2 ;  /* 0x00000001675b7824 */ /* 0x040fe200010e064a */
[----:B------:R-:W-:Y:S02]  /*40880*/  IADD3 R115, P3, P4, R118, R120, R115 ;  /* 0x0000007876737210 */ /* 0x000fe40007c7e073 */
[----:B------:R-:W-:Y:S02]  /*40890*/  LOP3.LUT R74, R76, R15, R53, 0xe8, !PT ;  /* 0x0000000f4c4a7212 */ /* 0x000fe400078ee835 */
[C-C-:B------:R-:W-:Y:S02]  /*408a0*/  SHF.L.W.U32.HI R118, R114.reuse, 0xe, R91.reuse ;  /* 0x0000000e72767819 */ /* 0x140fe40000010e5b */
        /* <DEDUP_REMOVED lines=31> */
[----:B------:R-:W-:-:S04]  /*40aa0*/  LOP3.LUT R25, R4, R121, R115, 0xe8, !PT ;  /* 0x0000007904197212 */ /* 0x000fc800078ee873 */
[C---:B------:R-:W-:Y:S02]  /*40ab0*/  IADD3 R26, P3, P4, R123.reuse, R90, R25 ;  /* 0x0000005a7b1a7210 */ /* 0x040fe40007c7e019 */
[----:B------:R-:W-:Y:S02]  /*40ac0*/  IADD3 R25, P2, PT, R123, R12, RZ ;  /* 0x0000000c7b197210 */ /* 0x000fe40007f5e0ff */
[----:B------:R-:W-:Y:S01]  /*40ad0*/  IADD3.X R90, PT, PT, R110, UR7, R119, P0, P1 ;  /* 0x000000076e5a7c10 */ /* 0x000fe200087e2477 */
[----:B------:R-:W0:Y:S04]  /*40ae0*/  LDCU.128 UR4, c[0x3][0x58b0] ;  /* 0x00cb1600ff0477ac */ /* 0x000e280008000c00 */
        /* <DEDUP_REMOVED lines=30> */
[C-C-:B------:R-:W-:Y:S02]  /*40cd0*/  SHF.L.W.U32.HI R103, R55.reuse, 0x3, R32.reuse ;  /* 0x0000000337677819 */ /* 0x140fe40000010e20 */
[----:B------:R-:W-:Y:S02]  /*40ce0*/  SHF.R.U64 R104, R32, 0x6, R55 ;  /* 0x0000000620687819 */ /* 0x000fe40000001237 */
[----:B------:R-:W-:Y:S02]  /*40cf0*/  SHF.L.W.U32.HI R107, R55, 0xd, R32 ;  /* 0x0000000d376b7819 */ /* 0x000fe40000010e20 */
[----:B------:R-:W-:Y:S01]  /*40d00*/  LOP3.LUT R98, R104, R98, R103, 0x96, !PT ;  /* 0x0000006268627212 */ /* 0x000fe200078e9667 */
[----:B------:R-:W-:Y:S01]  /*40d10*/  IMAD.X R104, R108, 0x1, R97, P0 ;  /* 0x000000016c687824 */ /* 0x000fe200000e0661 */
[----:B------:R-:W-:-:S02]  /*40d20*/  SHF.L.W.U32.HI R108, R32, 0x3, R55 ;  /* 0x00000003206c7819 */ /* 0x000fc40000010e37 */
[----:B------:R-:W-:Y:S02]  /*40d30*/  SHF.R.U32.HI R97, RZ, 0x6, R55 ;  /* 0x00000006ff617819 */ /* 0x000fe40000011637 */
[----:B------:R-:W-:Y:S02]  /*40d40*/  SHF.L.W.U32.HI R103, R79, 0xd, R104 ;  /* 0x0000000d4f677819 */ /* 0x000fe40000010e68 */
[----:B------:R-:W-:Y:S02]  /*40d50*/  LOP3.LUT R107, R97, R107, R108, 0x96, !PT ;  /* 0x0000006b616b7212 */ /* 0x000fe400078e966c */
[----:B------:R-:W-:Y:S02]  /*40d60*/  SHF.L.W.U32.HI R108, R104, 0x3, R79 ;  /* 0x00000003686c7819 */ /* 0x000fe40000010e4f */
        /* <DEDUP_REMOVED lines=45> */
[----:B------:R-:W-:Y:S02]  /*41040*/  SHF.L.W.U32.HI R120, R76, 0x4, R119 ;  /* 0x000000044c787819 */ /* 0x000fe40000010e77 */
[----:B------:R-:W-:-:S02]  /*41050*/  LOP3.LUT R112, R108, R112, R123, 0x96, !PT ;  /* 0x000000706c707212 */ /* 0x000fc400078e967b */
[----:B------:R-:W-:Y:S02]  /*41060*/  IADD3.X R108, PT, PT, R83, R7, R18, P0, P1 ;  /* 0x00000007536c7210 */ /* 0x000fe400007e2412 */
[C-C-:B------:R-:W-:Y:S02]  /*41070*/  SHF.L.W.U32.HI R7, R119.reuse, 0x1e, R76.reuse ;  /* 0x0000001e77077819 */ /* 0x140fe40000010e4c */
[----:B------:R-:W-:Y:S02]  /*41080*/  SHF.L.W.U32.HI R18, R119, 0x19, R76 ;  /* 0x0000001977127819 */ /* 0x000fe40000010e4c */
[----:B------:R-:W-:Y:S02]  /*41090*/  IADD3 R123, P0, P1, R111, UR6, R118 ;  /* 0x000000066f7b7c10 */ /* 0x000fe4000f91e076 */
        /* <DEDUP_REMOVED lines=24> */
[C-C-:B------:R-:W-:Y:S01]  /*41220*/  SHF.L.W.U32.HI R112, R79.reuse, 0x18, R104.reuse ;  /* 0x000000184f707819 */ /* 0x140fe20000010e68 */
[----:B------:R-:W-:Y:S01]  /*41230*/  IMAD.X R107, R108, 0x1, R107, P0 ;  /* 0x000000016c6b7824 */ /* 0x000fe200000e066b */
[--C-:B------:R-:W-:Y:S02]  /*41240*/  SHF.R.U64 R118, R79, 0x7, R104.reuse ;  /* 0x000000074f767819 */ /* 0x100fe40000001268 */
[----:B------:R-:W-:Y:S02]  /*41250*/  SHF.R.U32.HI R108, RZ, 0x7, R104 ;  /* 0x00000007ff6c7819 */ /* 0x000fe40000011668 */
[----:B------:R-:W-:-:S02]  /*41260*/  LOP3.LUT R93, R118, R93, R112, 0x96, !PT ;  /* 0x0000005d765d7212 */ /* 0x000fc400078e9670 */
[----:B------:R-:W-:Y:S02]  /*41270*/  IADD3 R112, P1, P2, R34, R10, R113 ;  /* 0x0000000a22707210 */ /* 0x000fe40007a3e071 */
[C-C-:B------:R-:W-:Y:S02]  /*41280*/  SHF.L.W.U32.HI R10, R104.reuse, 0x1f, R79.reuse ;  /* 0x0000001f680a7819 */ /* 0x140fe40000010e4f */
[----:B------:R-:W-:Y:S02]  /*41290*/  SHF.L.W.U32.HI R113, R104, 0x18, R79 ;  /* 0x0000001868717819 */ /* 0x000fe40000010e4f */
[----:B------:R-:W-:Y:S02]  /*412a0*/  IADD3.X R118, PT, PT, R89, R95, R110, P1, P2 ;  /* 0x0000005f59767210 */ /* 0x000fe40000fe446e */
[----:B------:R-:W-:Y:S02]  /*412b0*/  LOP3.LUT R10, R108, R10, R113, 0x96, !PT ;  /* 0x0000000a6c0a7212 */ /* 0x000fe400078e9671 */
[----:B------:R-:W-:-:S02]  /*412c0*/  IADD3 R103, P0, PT, R112, R103, RZ ;  /* 0x0000006770677210 */ /* 0x000fc40007f1e0ff */
        /* <DEDUP_REMOVED lines=105> */
[----:B------:R-:W-:Y:S02]  /*41960*/  SHF.L.W.U32.HI R115, R108, 0x3, R97 ;  /* 0x000000036c737819 */ /* 0x000fe40000010e61 */
[----:B------:R-:W-:Y:S02]  /*41970*/  LOP3.LUT R111, R106, R111, R100, 0x96, !PT ;  /* 0x0000006f6a6f7212 */ /* 0x000fe400078e9664 */
[----:B------:R-:W-:-:S02]  /*41980*/  SHF.L.W.U32.HI R106, R97, 0xd, R108 ;  /* 0x0000000d616a7819 */ /* 0x000fc40000010e6c */
[C-C-:B------:R-:W-:Y:S02]  /*41990*/  SHF.R.U64 R100, R97.reuse, 0x6, R108.reuse ;  /* 0x0000000661647819 */ /* 0x140fe4000000126c */
[--C-:B------:R-:W-:Y:S02]  /*419a0*/  SHF.R.U32.HI R118, RZ, 0x6, R108.reuse ;  /* 0x00000006ff767819 */ /* 0x100fe4000001166c */
        /* <DEDUP_REMOVED lines=30> */
[C---:B------:R-:W-:Y:S02]  /*41b90*/  SHF.L.W.U32.HI R7, R95.reuse, 0x18, R112 ;  /* 0x000000185f077819 */ /* 0x040fe40000010e70 */
        /* <DEDUP_REMOVED lines=60> */
[----:B------:R-:W-:Y:S02]  /*41f60*/  SHF.L.W.U32.HI R100, R106, 0xd, R73 ;  /* 0x0000000d6a647819 */ /* 0x000fe40000010e49 */
[----:B------:R-:W-:Y:S02]  /*41f70*/  LOP3.LUT R102, R96, R102, R111, 0x96, !PT ;  /* 0x0000006660667212 */ /* 0x000fe400078e966f */
[----:B------:R-:W-:Y:S02]  /*41f80*/  SHF.L.W.U32.HI R111, R73, 0x3, R106 ;  /* 0x00000003496f7819 */ /* 0x000fe40000010e6a */
[--C-:B------:R-:W-:Y:S02]  /*41f90*/  SHF.R.U64 R96, R106, 0x6, R73.reuse ;  /* 0x000000066a607819 */ /* 0x100fe40000001249 */
[----:B------:R-:W-:Y:S02]  /*41fa0*/  SHF.R.U32.HI R119, RZ, 0x6, R73 ;  /* 0x00000006ff777819 */ /* 0x000fe40000011649 */
[----:B------:R-:W-:-:S02]  /*41fb0*/  LOP3.LUT R100, R96, R100, R111, 0x96, !PT ;  /* 0x0000006460647212 */ /* 0x000fc400078e966f */
[----:B------:R-:W-:Y:S02]  /*41fc0*/  SHF.L.W.U32.HI R96, R73, 0xd, R106 ;  /* 0x0000000d49607819 */ /* 0x000fe40000010e6a */
[----:B------:R-:W-:Y:S02]  /*41fd0*/  SHF.L.W.U32.HI R111, R106, 0x3, R73 ;  /* 0x000000036a6f7819 */ /* 0x000fe40000010e49 */
[--C-:B------:R-:W-:Y:S02]  /*41fe0*/  SHF.L.W.U32.HI R120, R35, 0x1e, R24.reuse ;  /* 0x0000001e23787819 */ /* 0x100fe40000010e18 */
[----:B------:R-:W-:Y:S02]  /*41ff0*/  LOP3.LUT R96, R119, R96, R111, 0x96, !PT ;  /* 0x0000006077607212 */ /* 0x000fe400078e966f */
[----:B------:R-:W-:Y:S02]  /*42000*/  SHF.L.W.U32.HI R111, R24, 0x4, R35 ;  /* 0x00000004186f7819 */ /* 0x000fe40000010e23 */
[----:B------:R-:W-:-:S02]  /*42010*/  SHF.L.W.U32.HI R119, R35, 0x19, R24 ;  /* 0x0000001923777819 */ /* 0x000fc40000010e18 */
[----:B0-----:R-:W-:Y:S02]  /*42020*/  IADD3 R114, P0, P1, R29, UR4, R114 ;  /* 0x000000041d727c10 */ /* 0x001fe4000f91e072 */
        /* <DEDUP_REMOVED lines=8> */
[----:B------:R-:W-:-:S05]  /*420b0*/  IADD3.X R113, PT, PT, R78, UR5, R91, P0, P1 ;  /* 0x000000054e717c10 */ /* 0x000fca00087e245b */
        /* <DEDUP_REMOVED lines=128> */
[----:B------:R-:W-:Y:S02]  /*428c0*/  SHF.L.W.U32.HI R11, R105, 0x19, R76 ;  /* 0x00000019690b7819 */ /* 0x000fe40000010e4c */
[----:B------:R-:W-:Y:S02]  /*428d0*/  IADD3 R119, P0, P1, R84, UR6, R119 ;  /* 0x0000000654777c10 */ /* 0x000fe4000f91e077 */
[----:B------:R-:W-:Y:S02]  /*428e0*/  LOP3.LUT R29, R11, R29, R122, 0x96, !PT ;  /* 0x0000001d0b1d7212 */ /* 0x000fe400078e967a */
[----:B------:R-:W-:-:S02]  /*428f0*/  LOP3.LUT R11, R80, R111, R105, 0xe8, !PT ;  /* 0x0000006f500b7212 */ /* 0x000fc400078ee869 */
        /* <DEDUP_REMOVED lines=23> */
[----:B------:R-:W-:-:S02]  /*42a70*/  SHF.L.W.U32.HI R119, R29, 0x19, R52 ;  /* 0x000000191d777819 */ /* 0x000fc40000010e34 */
        /* <DEDUP_REMOVED lines=25> */
[----:B0-----:R-:W-:Y:S02]  /*42c10*/  IADD3 R114, P0, P1, R27, UR4, R114 ;  /* 0x000000041b727c10 */ /* 0x001fe4000f91e072 */
        /* <DEDUP_REMOVED lines=8> */
[----:B------:R-:W-:Y:S02]  /*42ca0*/  LOP3.LUT R115, R105, R80, R52, 0xe8, !PT ;  /* 0x0000005069737212 */ /* 0x000fe400078ee834 */
[----:B------:R-:W-:Y:S02]  /*42cb0*/  IADD3.X R119, PT, PT, R82, UR5, R91, P0, P1 ;  /* 0x0000000552777c10 */ /* 0x000fe400087e245b */
        /* <DEDUP_REMOVED lines=267> */
[--C-:B------:R-:W-:Y:S02]  /*43d70*/  SHF.R.U64 R79, R13, 0x6, R90.reuse ;  /* 0x000000060d4f7819 */ /* 0x100fe4000000125a */
[----:B------:R-:W-:Y:S02]  /*43d80*/  SHF.R.U32.HI R78, RZ, 0x6, R90 ;  /* 0x00000006ff4e7819 */ /* 0x000fe4000001165a */
[----:B------:R-:W-:Y:S02]  /*43d90*/  LOP3.LUT R25, R79, R25, R32, 0x96, !PT ;  /* 0x000000194f197212 */ /* 0x000fe400078e9620 */
        /* <DEDUP_REMOVED lines=18> */
[----:B------:R-:W-:-:S02]  /*43ec0*/  SHF.L.W.U32.HI R104, R10, 0x19, R15 ;  /* 0x000000190a687819 */ /* 0x000fc40000010e0f */
[----:B------:R-:W-:Y:S02]  /*43ed0*/  LOP3.LUT R105, R74, R29, R15, 0xe8, !PT ;  /* 0x0000001d4a697212 */ /* 0x000fe400078ee80f */
[----:B------:R-:W-:Y:S02]  /*43ee0*/  LOP3.LUT R114, R104, R114, R119, 0x96, !PT ;  /* 0x0000007268727212 */ /* 0x000fe400078e9677 */
[----:B------:R-:W-:Y:S02]  /*43ef0*/  IADD3 R104, P2, PT, R120, R89, RZ ;  /* 0x0000005978687210 */ /* 0x000fe40007f5e0ff */
[----:B------:R-:W-:-:S03]  /*43f00*/  LOP3.LUT R119, R87, R80, R10, 0xe8, !PT ;  /* 0x0000005057777212 */ /* 0x000fc600078ee80a */
        /* <DEDUP_REMOVED lines=18> */
[--C-:B------:R-:W-:Y:S02]  /*44030*/  SHF.L.W.U32.HI R121, R90, 0x18, R13.reuse ;  /* 0x000000185a797819 */ /* 0x100fe40000010e0d */
[----:B------:R-:W-:Y:S02]  /*44040*/  LOP3.LUT R27, R114, R27, R52, 0x96, !PT ;  /* 0x0000001b721b7212 */ /* 0x000fe400078e9634 */
[----:B------:R-:W-:Y:S02]  /*44050*/  SHF.L.W.U32.HI R52, R90, 0x1f, R13 ;  /* 0x0000001f5a347819 */ /* 0x000fe40000010e0d */
[----:B------:R-:W-:-:S02]  /*44060*/  SHF.R.U32.HI R114, RZ, 0x7, R90 ;  /* 0x00000007ff727819 */ /* 0x000fc4000001165a */
        /* <DEDUP_REMOVED lines=35> */
[----:B------:R-:W-:-:S04]  /*442a0*/  SHF.R.U64 R107, R77, 0x7, R82 ;  /* 0x000000074d6b7819 */ /* 0x000fc80000001252 */
[----:B------:R-:W-:Y:S02]  /*442b0*/  LOP3.LUT R98, R107, R98, R105, 0x96, !PT ;  /* 0x000000626b627212 */ /* 0x000fe400078e9669 */
[----:B------:R-:W-:Y:S01]  /*442c0*/  IADD3 R105, P1, P2, R8, R4, R103 ;  /* 0x0000000408697210 */ /* 0x000fe20007a3e067 */
[----:B------:R-:W-:Y:S01]  /*442d0*/  IMAD.X R4, R114, 0x1, R79, P0 ;  /* 0x0000000172047824 */ /* 0x000fe200000e064f */
[C-C-:B------:R-:W-:Y:S02]  /*442e0*/  SHF.L.W.U32.HI R79, R82.reuse, 0x1f, R77.reuse ;  /* 0x0000001f524f7819 */ /* 0x140fe40000010e4d */
[----:B------:R-:W-:Y:S02]  /*442f0*/  SHF.L.W.U32.HI R114, R82, 0x18, R77 ;  /* 0x0000001852727819 */ /* 0x000fe40000010e4d */
[----:B------:R-:W-:Y:S02]  /*44300*/  SHF.R.U32.HI R103, RZ, 0x7, R82 ;  /* 0x00000007ff677819 */ /* 0x000fe40000011652 */
[----:B------:R-:W-:-:S02]  /*44310*/  IADD3.X R107, PT, PT, R113, R7, R110, P1, P2 ;  /* 0x00000007716b7210 */ /* 0x000fc40000fe446e */
[----:B------:R-:W-:Y:S02]  /*44320*/  LOP3.LUT R79, R103, R79, R114, 0x96, !PT ;  /* 0x0000004f674f7212 */ /* 0x000fe400078e9672 */
        /* <DEDUP_REMOVED lines=9> */
[C-C-:B------:R-:W-:Y:S02]  /*443c0*/  SHF.R.U64 R110, R32.reuse, 0x6, R105.reuse ;  /* 0x00000006206e7819 */ /* 0x140fe40000001269 */
[----:B------:R-:W-:Y:S02]  /*443d0*/  LOP3.LUT R107, R103, R107, R78, 0x96, !PT ;  /* 0x0000006b676b7212 */ /* 0x000fe400078e964e */
[----:B------:R-:W-:-:S02]  /*443e0*/  SHF.L.W.U32.HI R103, R32, 0xd, R105 ;  /* 0x0000000d20677819 */ /* 0x000fc40000010e69 */
[C---:B------:R-:W-:Y:S02]  /*443f0*/  SHF.L.W.U32.HI R78, R105.reuse, 0x3, R32 ;  /* 0x00000003694e7819 */ /* 0x040fe40000010e20 */
[--C-:B------:R-:W-:Y:S02]  /*44400*/  SHF.L.W.U32.HI R121, R32, 0x3, R105.reuse ;  /* 0x0000000320797819 */ /* 0x100fe40000010e69 */
[----:B------:R-:W-:Y:S02]  /*44410*/  LOP3.LUT R103, R110, R103, R78, 0x96, !PT ;  /* 0x000000676e677212 */ /* 0x000fe400078e964e */
[----:B------:R-:W-:Y:S02]  /*44420*/  SHF.L.W.U32.HI R78, R105, 0xd, R32 ;  /* 0x0000000d694e7819 */ /* 0x000fe40000010e20 */
[----:B------:R-:W-:Y:S02]  /*44430*/  SHF.R.U32.HI R110, RZ, 0x6, R105 ;  /* 0x00000006ff6e7819 */ /* 0x000fe40000011669 */
        /* <DEDUP_REMOVED lines=13> */
[C---:B------:R-:W-:Y:S02]  /*44510*/  IADD3 R121, P3, P4, R92.reuse, R120, R121 ;  /* 0x000000785c797210 */ /* 0x040fe40007c7e079 */
[----:B------:R-:W-:-:S05]  /*44520*/  IADD3 R92, P2, PT, R92, R87, RZ ;  /* 0x000000575c5c7210 */ /* 0x000fca0007f5e0ff */
        /* <DEDUP_REMOVED lines=68> */
[----:B------:R-:W-:Y:S02]  /*44970*/  SHF.R.U64 R97, R7, 0x6, R26 ;  /* 0x0000000607617819 */ /* 0x000fe4000000121a */
[----:B------:R-:W-:-:S02]  /*44980*/  SHF.L.W.U32.HI R114, R15, 0x19, R86 ;  /* 0x000000190f727819 */ /* 0x000fc40000010e56 */
[----:B------:R-:W-:Y:S01]  /*44990*/  LOP3.LUT R17, R97, R17, R108, 0x96, !PT ;  /* 0x0000001161117212 */ /* 0x000fe200078e966c */
[----:B------:R-:W-:Y:S01]  /*449a0*/  IMAD.X R108, R107, 0x1, R78, P0 ;  /* 0x000000016b6c7824 */ /* 0x000fe200000e064e */
[----:B------:R-:W-:Y:S02]  /*449b0*/  SHF.L.W.U32.HI R107, R26, 0xd, R7 ;  /* 0x0000000d1a6b7819 */ /* 0x000fe40000010e07 */
[--C-:B------:R-:W-:Y:S02]  /*449c0*/  SHF.L.W.U32.HI R78, R7, 0x3, R26.reuse ;  /* 0x00000003074e7819 */ /* 0x100fe40000010e1a */
[----:B------:R-:W-:Y:S02]  /*449d0*/  SHF.R.U32.HI R97, RZ, 0x6, R26 ;  /* 0x00000006ff617819 */ /* 0x000fe4000001161a */
[----:B------:R-:W-:Y:S02]  /*449e0*/  SHF.R.U64 R112, R103, 0x6, R108 ;  /* 0x0000000667707819 */ /* 0x000fe4000000126c */
[----:B------:R-:W-:-:S02]  /*449f0*/  LOP3.LUT R107, R97, R107, R78, 0x96, !PT ;  /* 0x0000006b616b7212 */ /* 0x000fc400078e964e */
[C-C-:B------:R-:W-:Y:S02]  /*44a00*/  SHF.L.W.U32.HI R97, R103.reuse, 0xd, R108.reuse ;  /* 0x0000000d67617819 */ /* 0x140fe40000010e6c */
[--C-:B------:R-:W-:Y:S02]  /*44a10*/  SHF.L.W.U32.HI R78, R108, 0x3, R103.reuse ;  /* 0x000000036c4e7819 */ /* 0x100fe40000010e67 */
[----:B------:R-:W-:Y:S02]  /*44a20*/  SHF.L.W.U32.HI R115, R103, 0x3, R108 ;  /* 0x0000000367737819 */ /* 0x000fe40000010e6c */
[----:B------:R-:W-:Y:S02]  /*44a30*/  LOP3.LUT R97, R112, R97, R78, 0x96, !PT ;  /* 0x0000006170617212 */ /* 0x000fe400078e964e */
[----:B------:R-:W-:Y:S02]  /*44a40*/  SHF.L.W.U32.HI R78, R108, 0xd, R103 ;  /* 0x0000000d6c4e7819 */ /* 0x000fe40000010e67 */
[----:B------:R-:W-:-:S02]  /*44a50*/  SHF.R.U32.HI R112, RZ, 0x6, R108 ;  /* 0x00000006ff707819 */ /* 0x000fc4000001166c */
[----:B0-----:R-:W-:Y:S02]  /*44a60*/  IADD3 R104, P0, P1, R5, UR4, R104 ;  /* 0x0000000405687c10 */ /* 0x001fe4000f91e068 */
[----:B------:R-:W-:Y:S02]  /*44a70*/  LOP3.LUT R78, R112, R78, R115, 0x96, !PT ;  /* 0x0000004e704e7212 */ /* 0x000fe400078e9673 */
[----:B------:R-:W-:Y:S02]  /*44a80*/  SHF.L.W.U32.HI R112, R86, 0x4, R15 ;  /* 0x0000000456707819 */ /* 0x000fe40000010e0f */
[----:B------:R-:W-:Y:S02]  /*44a90*/  SHF.L.W.U32.HI R115, R15, 0x1e, R86 ;  /* 0x0000001e0f737819 */ /* 0x000fe40000010e56 */
[----:B------:R-:W-:Y:S02]  /*44aa0*/  IADD3.X R123, PT, PT, R102, UR5, R89, P0, P1 ;  /* 0x00000005667b7c10 */ /* 0x000fe400087e2459 */
[----:B------:R-:W-:-:S02]  /*44ab0*/  LOP3.LUT R120, R114, R112, R115, 0x96, !PT ;  /* 0x0000007072787212 */ /* 0x000fc400078e9673 */
        /* <DEDUP_REMOVED lines=9> */
[----:B------:R-:W-:Y:S02]  /*44b50*/  IADD3.X R76, PT, PT, R123, R112, R119, P3, P4 ;  /* 0x000000707b4c7210 */ /* 0x000fe40001fe8477 */
[----:B------:R-:W-:Y:S02]  /*44b60*/  SHF.L.W.U32.HI R123, R26, 0x18, R7 ;  /* 0x000000181a7b7819 */ /* 0x000fe40000010e07 */
        /* <DEDUP_REMOVED lines=32> */
[----:B------:R-:W0:Y:S01]  /*44d70*/  LDCU.128 UR4, c[0x3][0x5960] ;  /* 0x00cb2c00ff0477ac */ /* 0x000e220008000c00 */
        /* <DEDUP_REMOVED lines=21> */
[----:B------:R-:W-:Y:S02]  /*44ed0*/  SHF.L.W.U32.HI R119, R29, 0x19, R54 ;  /* 0x000000191d777819 */ /* 0x000fe40000010e36 */
        /* <DEDUP_REMOVED lines=10> */
[C---:B------:R-:W-:Y:S01]  /*44f80*/  SHF.L.W.U32.HI R73, R106.reuse, 0x3, R17 ;  /* 0x000000036a497819 */ /* 0x040fe20000010e11 */
        /* <DEDUP_REMOVED lines=24> */
[----:B------:R-:W-:Y:S02]  /*45110*/  LOP3.LUT R119, R76, R15, R29, 0xe8, !PT ;  /* 0x0000000f4c777212 */ /* 0x000fe400078ee81d */
[C---:B------:R-:W-:Y:S02]  /*45120*/  IADD3 R107, P3, P4, R92.reuse, R120, R107 ;  /* 0x000000785c6b7210 */ /* 0x040fe40007c7e06b */
[----:B------:R-:W-:Y:S02]  /*45130*/  IADD3 R92, P2, PT, R92, R121, RZ ;  /* 0x000000795c5c7210 */ /* 0x000fe40007f5e0ff */
[----:B------:R-:W-:-:S05]  /*45140*/  IADD3.X R121, PT, PT, R30, UR5, R87, P0, P1 ;  /* 0x000000051e797c10 */ /* 0x000fca00087e2457 */
        /* <DEDUP_REMOVED lines=153> */
[C-C-:B------:R-:W-:Y:S01]  /*45ae0*/  SHF.L.W.U32.HI R116, R73.reuse, 0x18, R78.reuse ;  /* 0x0000001849747819 */ /* 0x140fe20000010e4e */
[----:B------:R-:W-:Y:S01]  /*45af0*/  IMAD.X R109, R102, 0x1, R109, P0 ;  /* 0x00000001666d7824 */ /* 0x000fe200000e066d */
[--C-:B------:R-:W-:Y:S02]  /*45b00*/  SHF.R.U64 R119, R73, 0x7, R78.reuse ;  /* 0x0000000749777819 */ /* 0x100fe4000000124e */
[----:B------:R-:W-:-:S02]  /*45b10*/  SHF.R.U32.HI R102, RZ, 0x7, R78 ;  /* 0x00000007ff667819 */ /* 0x000fc4000001164e */
[----:B------:R-:W-:Y:S02]  /*45b20*/  LOP3.LUT R87, R119, R87, R116, 0x96, !PT ;  /* 0x0000005777577212 */ /* 0x000fe400078e9674 */
[----:B------:R-:W-:Y:S02]  /*45b30*/  IADD3 R116, P1, P2, R7, R11, R96 ;  /* 0x0000000b07747210 */ /* 0x000fe40007a3e060 */
[C-C-:B------:R-:W-:Y:S02]  /*45b40*/  SHF.L.W.U32.HI R96, R78.reuse, 0x1f, R73.reuse ;  /* 0x0000001f4e607819 */ /* 0x140fe40000010e49 */
[----:B------:R-:W-:Y:S02]  /*45b50*/  SHF.L.W.U32.HI R11, R78, 0x18, R73 ;  /* 0x000000184e0b7819 */ /* 0x000fe40000010e49 */
[----:B------:R-:W-:Y:S02]  /*45b60*/  IADD3.X R119, PT, PT, R26, R24, R83, P1, P2 ;  /* 0x000000181a777210 */ /* 0x000fe40000fe4453 */
[----:B------:R-:W-:-:S02]  /*45b70*/  LOP3.LUT R96, R102, R96, R11, 0x96, !PT ;  /* 0x0000006066607212 */ /* 0x000fc400078e960b */
[----:B------:R-:W-:Y:S02]  /*45b80*/  IADD3 R99, P0, PT, R116, R99, RZ ;  /* 0x0000006374637210 */ /* 0x000fe40007f1e0ff */
[C-C-:B------:R-:W-:Y:S02]  /*45b90*/  SHF.L.W.U32.HI R11, R94.reuse, 0xd, R109.reuse ;  /* 0x0000000d5e0b7819 */ /* 0x140fe40000010e6d */
[----:B------:R-:W-:Y:S01]  /*45ba0*/  SHF.L.W.U32.HI R24, R109, 0x3, R94 ;  /* 0x000000036d187819 */ /* 0x000fe20000010e5e */
[----:B------:R-:W-:Y:S01]  /*45bb0*/  IMAD.X R100, R119, 0x1, R100, P0 ;  /* 0x0000000177647824 */ /* 0x000fe200000e0664 */
[----:B------:R-:W-:Y:S02]  /*45bc0*/  SHF.R.U64 R83, R94, 0x6, R109 ;  /* 0x000000065e537819 */ /* 0x000fe4000000126d */
[----:B------:R-:W-:Y:S02]  /*45bd0*/  SHF.L.W.U32.HI R102, R109, 0xd, R94 ;  /* 0x0000000d6d667819 */ /* 0x000fe40000010e5e */
[----:B------:R-:W-:-:S02]  /*45be0*/  LOP3.LUT R11, R83, R11, R24, 0x96, !PT ;  /* 0x0000000b530b7212 */ /* 0x000fc400078e9618 */
[--C-:B------:R-:W-:Y:S02]  /*45bf0*/  SHF.L.W.U32.HI R83, R94, 0x3, R109.reuse ;  /* 0x000000035e537819 */ /* 0x100fe40000010e6d */
[----:B------:R-:W-:Y:S02]  /*45c00*/  SHF.R.U32.HI R24, RZ, 0x6, R109 ;  /* 0x00000006ff187819 */ /* 0x000fe4000001166d */
[C-C-:B------:R-:W-:Y:S02]  /*45c10*/  SHF.R.U64 R116, R99.reuse, 0x6, R100.reuse ;  /* 0x0000000663747819 */ /* 0x140fe40000001264 */
[----:B------:R-:W-:Y:S02]  /*45c20*/  LOP3.LUT R102, R24, R102, R83, 0x96, !PT ;  /* 0x0000006618667212 */ /* 0x000fe400078e9653 */
[----:B------:R-:W-:Y:S02]  /*45c30*/  SHF.L.W.U32.HI R24, R99, 0xd, R100 ;  /* 0x0000000d63187819 */ /* 0x000fe40000010e64 */
[----:B------:R-:W-:-:S02]  /*45c40*/  SHF.L.W.U32.HI R83, R100, 0x3, R99 ;  /* 0x0000000364537819 */ /* 0x000fc40000010e63 */
        /* <DEDUP_REMOVED lines=104> */
[----:B------:R-:W-:Y:S02]  /*462d0*/  SHF.L.W.U32.HI R119, R15, 0x19, R8 ;  /* 0x000000190f777819 */ /* 0x000fe40000010e08 */
        /* <DEDUP_REMOVED lines=9> */
[----:B------:R-:W-:-:S03]  /*46370*/  SHF.L.W.U32.HI R122, R102, 0x18, R11 ;  /* 0x00000018667a7819 */ /* 0x000fc60000010e0b */
        /* <DEDUP_REMOVED lines=28> */
[--C-:B------:R-:W-:Y:S02]  /*46540*/  SHF.L.W.U32.HI R121, R76, 0x4, R101.reuse ;  /* 0x000000044c797819 */ /* 0x100fe40000010e65 */
[C-C-:B------:R-:W-:Y:S02]  /*46550*/  SHF.L.W.U32.HI R12, R101.reuse, 0x1e, R76.reuse ;  /* 0x0000001e650c7819 */ /* 0x140fe40000010e4c */
        /* <DEDUP_REMOVED lines=25> */
[----:B------:R-:W-:Y:S02]  /*466f0*/  IADD3 R120, P1, P2, R18, R27, R84 ;  /* 0x0000001b12787210 */ /* 0x000fe40007a3e054 */
[C-C-:B------:R-:W-:Y:S01]  /*46700*/  SHF.L.W.U32.HI R30, R24.reuse, 0x1f, R85.reuse ;  /* 0x0000001f181e7819 */ /* 0x140fe20000010e55 */
[----:B------:R-:W-:Y:S01]  /*46710*/  IMAD.X R27, R111, 0x1, R92, P0 ;  /* 0x000000016f1b7824 */ /* 0x000fe200000e065c */
[----:B------:R-:W-:Y:S02]  /*46720*/  SHF.L.W.U32.HI R115, R24, 0x18, R85 ;  /* 0x0000001818737819 */ /* 0x000fe40000010e55 */
[C-C-:B------:R-:W-:Y:S02]  /*46730*/  SHF.L.W.U32.HI R111, R85.reuse, 0x1f, R24.reuse ;  /* 0x0000001f556f7819 */ /* 0x140fe40000010e18 */
[----:B------:R-:W-:-:S02]  /*46740*/  SHF.L.W.U32.HI R84, R85, 0x18, R24 ;  /* 0x0000001855547819 */ /* 0x000fc40000010e18 */
[----:B------:R-:W-:Y:S02]  /*46750*/  SHF.R.U32.HI R92, RZ, 0x7, R85 ;  /* 0x00000007ff5c7819 */ /* 0x000fe40000011655 */
[----:B------:R-:W-:Y:S02]  /*46760*/  LOP3.LUT R30, R119, R30, R115, 0x96, !PT ;  /* 0x0000001e771e7212 */ /* 0x000fe400078e9673 */
[----:B------:R-:W-:Y:S02]  /*46770*/  LOP3.LUT R111, R92, R111, R84, 0x96, !PT ;  /* 0x0000006f5c6f7212 */ /* 0x000fe400078e9654 */
[----:B------:R-:W-:Y:S02]  /*46780*/  IADD3.X R117, PT, PT, R81, R52, R117, P1, P2 ;  /* 0x0000003451757210 */ /* 0x000fe40000fe4475 */
[----:B------:R-:W-:Y:S02]  /*46790*/  IADD3 R83, P0, PT, R120, R83, RZ ;  /* 0x0000005378537210 */ /* 0x000fe40007f1e0ff */
        /* <DEDUP_REMOVED lines=45> */
[----:B------:R-:W-:Y:S02]  /*46a70*/  SHF.L.W.U32.HI R16, R117, 0x4, R74 ;  /* 0x0000000475107819 */ /* 0x000fe40000010e4a */
[C-C-:B------:R-:W-:Y:S02]  /*46a80*/  SHF.L.W.U32.HI R107, R74.reuse, 0x1e, R117.reuse ;  /* 0x0000001e4a6b7819 */ /* 0x140fe40000010e75 */
[----:B------:R-:W-:Y:S02]  /*46a90*/  SHF.L.W.U32.HI R119, R74, 0x19, R117 ;  /* 0x000000194a777819 */ /* 0x000fe40000010e75 */
[----:B------:R-:W-:Y:S02]  /*46aa0*/  IADD3 R91, P0, P1, R32, UR6, R91 ;  /* 0x00000006205b7c10 */ /* 0x000fe4000f91e05b */
[----:B------:R-:W-:-:S02]  /*46ab0*/  LOP3.LUT R121, R119, R16, R107, 0x96, !PT ;  /* 0x0000001077797212 */ /* 0x000fc400078e966b */
[--C-:B------:R-:W-:Y:S02]  /*46ac0*/  SHF.L.W.U32.HI R107, R74, 0x4, R117.reuse ;  /* 0x000000044a6b7819 */ /* 0x100fe40000010e75 */
[C-C-:B------:R-:W-:Y:S02]  /*46ad0*/  SHF.L.W.U32.HI R16, R117.reuse, 0x1e, R74.reuse ;  /* 0x0000001e75107819 */ /* 0x140fe40000010e4a */
[----:B------:R-:W-:Y:S02]  /*46ae0*/  SHF.L.W.U32.HI R119, R117, 0x19, R74 ;  /* 0x0000001975777819 */ /* 0x000fe40000010e4a */
[----:B------:R-:W-:Y:S01]  /*46af0*/  IADD3.X R122, PT, PT, R105, UR7, R120, P0, P1 ;  /* 0x00000007697a7c10 */ /* 0x000fe200087e2478 */
[----:B------:R-:W0:Y:S01]  /*46b00*/  LDCU.128 UR4, c[0x3][0x59b0] ;  /* 0x00cb3600ff0477ac */ /* 0x000e220008000c00 */
[----:B------:R-:W-:Y:S02]  /*46b10*/  LOP3.LUT R107, R119, R107, R16, 0x96, !PT ;  /* 0x0000006b776b7212 */ /* 0x000fe400078e9610 */
[----:B------:R-:W-:-:S02]  /*46b20*/  LOP3.LUT R16, R6, R101, R117, 0xe8, !PT ;  /* 0x0000006506107212 */ /* 0x000fc400078ee875 */
[----:B------:R-:W-:Y:S02]  /*46b30*/  LOP3.LUT R120, R29, R76, R74, 0xe8, !PT ;  /* 0x0000004c1d787212 */ /* 0x000fe400078ee84a */
        /* <DEDUP_REMOVED lines=19> */
[----:B0-----:R-:W-:Y:S02]  /*46c70*/  IADD3 R118, P0, P1, R7, UR4, R118 ;  /* 0x0000000407767c10 */ /* 0x001fe4000f91e076 */
[----:B------:R-:W-:-:S02]  /*46c80*/  LOP3.LUT R122, R119, R31, R120, 0x96, !PT ;  /* 0x0000001f777a7212 */ /* 0x000fc400078e9678 */
[----:B------:R-:W-:Y:S02]  /*46c90*/  SHF.L.W.U32.HI R119, R15, 0x4, R16 ;  /* 0x000000040f777819 */ /* 0x000fe40000010e10 */
[C-C-:B------:R-:W-:Y:S02]  /*46ca0*/  SHF.L.W.U32.HI R120, R16.reuse, 0x1e, R15.reuse ;  /* 0x0000001e10787819 */ /* 0x140fe40000010e0f */
[----:B------:R-:W-:Y:S02]  /*46cb0*/  SHF.L.W.U32.HI R31, R16, 0x19, R15 ;  /* 0x00000019101f7819 */ /* 0x000fe40000010e0f */
[----:B------:R-:W-:Y:S02]  /*46cc0*/  IADD3.X R107, PT, PT, R26, UR5, R107, P0, P1 ;  /* 0x000000051a6b7c10 */ /* 0x000fe400087e246b */
        /* <DEDUP_REMOVED lines=152> */
[----:B------:R-:W-:Y:S02]  /*47650*/  SHF.L.W.U32.HI R119, R12, 0x17, R93 ;  /* 0x000000170c777819 */ /* 0x000fe40000010e5d */
[----:B------:R-:W-:Y:S02]  /*47660*/  LOP3.LUT R122, R16, R12, R31, 0xb8, !PT ;  /* 0x0000000c107a7212 */ /* 0x000fe400078eb81f */
[----:B------:R-:W-:Y:S02]  /*47670*/  LOP3.LUT R121, R119, R117, R120, 0x96, !PT ;  /* 0x0000007577797212 */ /* 0x000fe400078e9678 */
[----:B------:R-:W-:-:S02]  /*47680*/  SHF.L.W.U32.HI R117, R12, 0x12, R93 ;  /* 0x000000120c757819 */ /* 0x000fc40000010e5d */
        /* <DEDUP_REMOVED lines=8> */
[----:B------:R-:W-:Y:S02]  /*47710*/  SHF.L.W.U32.HI R117, R6, 0x4, R29 ;  /* 0x0000000406757819 */ /* 0x000fe40000010e1d */
[----:B------:R-:W-:-:S04]  /*47720*/  SHF.L.W.U32.HI R107, R29, 0x19, R6 ;  /* 0x000000191d6b7819 */ /* 0x000fc80000010e06 */
[----:B------:R-:W-:Y:S02]  /*47730*/  LOP3.LUT R117, R107, R117, R116, 0x96, !PT ;  /* 0x000000756b757212 */ /* 0x000fe400078e9674 */
[----:B------:R-:W-:Y:S02]  /*47740*/  SHF.L.W.U32.HI R116, R29, 0x4, R6 ;  /* 0x000000041d747819 */ /* 0x000fe40000010e06 */
[----:B------:R-:W-:-:S04]  /*47750*/  SHF.L.W.U32.HI R107, R6, 0x1e, R29 ;  /* 0x0000001e066b7819 */ /* 0x000fc80000010e1d */
[----:B------:R-:W-:Y:S02]  /*47760*/  LOP3.LUT R116, R120, R116, R107, 0x96, !PT ;  /* 0x0000007478747212 */ /* 0x000fe400078e966b */
[----:B0-----:R-:W-:-:S04]  /*47770*/  IADD3 R120, P0, P1, R94, UR4, R119 ;  /* 0x000000045e787c10 */ /* 0x001fc8000f91e077 */
[----:B------:R-:W-:Y:S02]  /*47780*/  IADD3.X R107, PT, PT, R109, UR5, R122, P0, P1 ;  /* 0x000000056d6b7c10 */ /* 0x000fe400087e247a */
[----:B------:R-:W-:-:S05]  /*47790*/  IADD3 R122, P0, PT, R120, R35, RZ ;  /* 0x00000023787a7210 */ /* 0x000fca0007f1e0ff */
[----:B------:R-:W-:Y:S01]  /*477a0*/  IMAD.X R35, R107, 0x1, R74, P0 ;  /* 0x000000016b237824 */ /* 0x000fe200000e064a */
[----:B------:R-:W-:-:S04]  /*477b0*/  IADD3 R13, P0, P1, R73, R98, R13 ;  /* 0x00000062490d7210 */ /* 0x000fc8000791e00d */
[C-C-:B------:R-:W-:Y:S02]  /*477c0*/  SHF.L.W.U32.HI R74, R122.reuse, 0x12, R35.reuse ;  /* 0x000000127a4a7819 */ /* 0x140fe40000010e23 */
[----:B------:R-:W-:Y:S02]  /*477d0*/  SHF.L.W.U32.HI R119, R122, 0xe, R35 ;  /* 0x0000000e7a777819 */ /* 0x000fe40000010e23 */
[C---:B------:R-:W-:Y:S02]  /*477e0*/  SHF.L.W.U32.HI R98, R35.reuse, 0x17, R122 ;  /* 0x0000001723627819 */ /* 0x040fe40000010e7a */
[----:B------:R-:W-:Y:S02]  /*477f0*/  IADD3.X R90, PT, PT, R78, R79, R90, P0, P1 ;  /* 0x0000004f4e5a7210 */ /* 0x000fe400007e245a */
[----:B------:R-:W-:Y:S02]  /*47800*/  LOP3.LUT R119, R98, R74, R119, 0x96, !PT ;  /* 0x0000004a62777212 */ /* 0x000fe400078e9677 */
[----:B------:R-:W-:-:S02]  /*47810*/  SHF.L.W.U32.HI R74, R35, 0x12, R122 ;  /* 0x00000012234a7819 */ /* 0x000fc40000010e7a */
[----:B------:R-:W-:Y:S02]  /*47820*/  SHF.L.W.U32.HI R79, R35, 0xe, R122 ;  /* 0x0000000e234f7819 */ /* 0x000fe40000010e7a */
[----:B------:R-:W-:-:S04]  /*47830*/  SHF.L.W.U32.HI R98, R122, 0x17, R35 ;  /* 0x000000177a627819 */ /* 0x000fc80000010e23 */
[----:B------:R-:W-:Y:S02]  /*47840*/  LOP3.LUT R79, R98, R74, R79, 0x96, !PT ;  /* 0x0000004a624f7212 */ /* 0x000fe400078e964f */
[----:B------:R-:W-:-:S04]  /*47850*/  LOP3.LUT R74, R118, R122, R93, 0xb8, !PT ;  /* 0x0000007a764a7212 */ /* 0x000fc800078eb85d */
[----:B------:R-:W-:Y:S02]  /*47860*/  IADD3 R74, P0, P1, R119, R74, R91 ;  /* 0x0000004a774a7210 */ /* 0x000fe4000791e05b */
[----:B------:R-:W-:-:S04]  /*47870*/  LOP3.LUT R119, R31, R35, R12, 0xb8, !PT ;  /* 0x000000231f777212 */ /* 0x000fc800078eb80c */
[----:B------:R-:W-:Y:S02]  /*47880*/  IADD3.X R119, PT, PT, R79, R119, R16, P0, P1 ;  /* 0x000000774f777210 */ /* 0x000fe400007e2410 */
[----:B------:R-:W-:Y:S02]  /*47890*/  IADD3 R79, P2, P3, R99, UR6, R74 ;  /* 0x00000006634f7c10 */ /* 0x000fe4000fb5e04a */
[----:B------:R-:W-:Y:S02]  /*478a0*/  IADD3 R91, P1, P0, R94, R14, R77 ;  /* 0x0000000e5e5b7210 */ /* 0x000fe4000783e04d */
[----:B------:R-:W-:Y:S01]  /*478b0*/  IADD3.X R16, PT, PT, R100, UR7, R119, P2, P3 ;  /* 0x0000000764107c10 */ /* 0x000fe200097e6477 */
[----:B------:R-:W0:Y:S01]  /*478c0*/  LDCU.128 UR4, c[0x3][0x59f0] ;  /* 0x00cb3e00ff0477ac */ /* 0x000e220008000c00 */
        /* <DEDUP_REMOVED lines=9> */
[----:B------:R-:W-:Y:S02]  /*47960*/  SHF.L.W.U32.HI R25, R14, 0x12, R77 ;  /* 0x000000120e197819 */ /* 0x000fe40000010e4d */
        /* <DEDUP_REMOVED lines=8> */
[----:B------:R-:W-:Y:S02]  /*479f0*/  IADD3 R33, P2, P3, R11, R33, R32 ;  /* 0x000000210b217210 */ /* 0x000fe40007b5e020 */
[----:B------:R-:W-:Y:S02]  /*47a00*/  IADD3.X R31, PT, PT, R121, R98, R31, P4, P5 ;  /* 0x00000062791f7210 */ /* 0x000fe400027ea41f */
[----:B0-----:R-:W-:-:S02]  /*47a10*/  IADD3 R74, P4, P5, R11, UR4, R74 ;  /* 0x000000040b4a7c10 */ /* 0x001fc4000fd9e04a */
        /* <DEDUP_REMOVED lines=18> */
[----:B------:R-:W-:-:S02]  /*47b40*/  LOP3.LUT R119, R35, R25, R14, 0xb8, !PT ;  /* 0x0000001923777212 */ /* 0x000fc400078eb80e */
[----:B------:R-:W-:Y:S02]  /*47b50*/  IADD3 R93, P0, P1, R118, R4, R93 ;  /* 0x00000004765d7210 */ /* 0x000fe4000791e05d */
[----:B------:R-:W-:Y:S02]  /*47b60*/  IADD3.X R89, PT, PT, R92, R89, R106, P4, P5 ;  /* 0x000000595c597210 */ /* 0x000fe400027ea46a */
[----:B------:R-:W-:Y:S02]  /*47b70*/  IADD3.X R12, PT, PT, R98, R119, R12, P0, P1 ;  /* 0x00000077620c7210 */ /* 0x000fe400007e240c */
[----:B------:R-:W-:Y:S02]  /*47b80*/  IADD3 R93, P0, P1, R24, UR6, R93 ;  /* 0x00000006185d7c10 */ /* 0x000fe4000f91e05d */
[----:B------:R-:W-:Y:S02]  /*47b90*/  IADD3 R117, P4, P3, R120, R117, R8 ;  /* 0x0000007578757210 */ /* 0x000fe40007b9e008 */
[----:B------:R-:W-:Y:S01]  /*47ba0*/  IADD3.X R12, PT, PT, R85, UR7, R12, P0, P1 ;  /* 0x00000007550c7c10 */ /* 0x000fe200087e240c */
[----:B------:R-:W0:Y:S01]  /*47bb0*/  LDCU.128 UR4, c[0x3][0x5a00] ;  /* 0x00cb4000ff0477ac */ /* 0x000e220008000c00 */
[----:B------:R-:W-:-:S02]  /*47bc0*/  IADD3 R119, P0, PT, R93, R6, RZ ;  /* 0x000000065d777210 */ /* 0x000fc40007f1e0ff */
[----:B------:R-:W-:Y:S02]  /*47bd0*/  IADD3.X R116, PT, PT, R107, R116, R15, P4, P3 ;  /* 0x000000746b747210 */ /* 0x000fe400027e640f */
[----:B------:R-:W-:Y:S01]  /*47be0*/  LOP3.LUT R7, R77, R119, R82, 0xb8, !PT ;  /* 0x000000774d077212 */ /* 0x000fe200078eb852 */
[----:B------:R-:W-:Y:S01]  /*47bf0*/  IMAD.X R4, R12, 0x1, R29, P0 ;  /* 0x000000010c047824 */ /* 0x000fe200000e061d */
[----:B------:R-:W-:Y:S02]  /*47c00*/  IADD3 R13, P2, PT, R13, R52, RZ ;  /* 0x000000340d0d7210 */ /* 0x000fe40007f5e0ff */
[----:B------:R-:W-:Y:S02]  /*47c10*/  SHF.L.W.U32.HI R15, R34, 0x1f, R27 ;  /* 0x0000001f220f7819 */ /* 0x000fe40000010e1b */
[C-C-:B------:R-:W-:Y:S01]  /*47c20*/  SHF.L.W.U32.HI R32, R119.reuse, 0x12, R4.reuse ;  /* 0x0000001277207819 */ /* 0x140fe20000010e04 */
[----:B------:R-:W-:Y:S01]  /*47c30*/  IMAD.X R90, R90, 0x1, R115, P2 ;  /* 0x000000015a5a7824 */ /* 0x000fe200010e0673 */
[----:B------:R-:W-:-:S02]  /*47c40*/  SHF.L.W.U32.HI R121, R119, 0xe, R4 ;  /* 0x0000000e77797819 */ /* 0x000fc40000010e04 */
[C-C-:B------:R-:W-:Y:S02]  /*47c50*/  SHF.L.W.U32.HI R98, R4.reuse, 0x17, R119.reuse ;  /* 0x0000001704627819 */ /* 0x140fe40000010e77 */
[----:B------:R-:W-:Y:S02]  /*47c60*/  SHF.L.W.U32.HI R17, R4, 0x12, R119 ;  /* 0x0000001204117819 */ /* 0x000fe40000010e77 */
[----:B------:R-:W-:Y:S02]  /*47c70*/  LOP3.LUT R32, R98, R32, R121, 0x96, !PT ;  /* 0x0000002062207212 */ /* 0x000fe400078e9679 */
[----:B------:R-:W-:Y:S02]  /*47c80*/  SHF.L.W.U32.HI R26, R4, 0xe, R119 ;  /* 0x0000000e041a7819 */ /* 0x000fe40000010e77 */
[----:B------:R-:W-:Y:S02]  /*47c90*/  IADD3 R7, P0, P1, R32, R7, R122 ;  /* 0x0000000720077210 */ /* 0x000fe4000791e07a */
[----:B------:R-:W-:-:S02]  /*47ca0*/  SHF.L.W.U32.HI R32, R119, 0x17, R4 ;  /* 0x0000001777207819 */ /* 0x000fc40000010e04 */
[----:B------:R-:W-:Y:S02]  /*47cb0*/  SHF.R.U64 R105, R13, 0x6, R90 ;  /* 0x000000060d697819 */ /* 0x000fe4000000125a */
[----:B------:R-:W-:Y:S02]  /*47cc0*/  LOP3.LUT R17, R32, R17, R26, 0x96, !PT ;  /* 0x0000001120117212 */ /* 0x000fe400078e961a */
[----:B------:R-:W-:-:S04]  /*47cd0*/  LOP3.LUT R26, R14, R4, R25, 0xb8, !PT ;  /* 0x000000040e1a7212 */ /* 0x000fc800078eb819 */
[----:B------:R-:W-:Y:S02]  /*47ce0*/  IADD3.X R26, PT, PT, R17, R26, R35, P0, P1 ;  /* 0x0000001a111a7210 */ /* 0x000fe400007e2423 */
[----:B0-----:R-:W-:Y:S02]  /*47cf0*/  IADD3 R8, P1, P5, R34, UR4, R7 ;  /* 0x0000000422087c10 */ /* 0x001fe4000fd3e007 */
[----:B------:R-:W-:Y:S02]  /*47d00*/  IADD3 R88, P0, PT, R91, R88, RZ ;  /* 0x000000585b587210 */ /* 0x000fe40007f1e0ff */
[----:B------:R-:W-:Y:S02]  /*47d10*/  IADD3.X R7, PT, PT, R27, UR5, R26, P1, P5 ;  /* 0x000000051b077c10 */ /* 0x000fe40008fea41a */
[----:B------:R-:W-:Y:S01]  /*47d20*/  IADD3 R26, P4, PT, R8, R117, RZ ;  /* 0x00000075081a7210 */ /* 0x000fe20007f9e0ff */
[----:B------:R-:W-:Y:S01]  /*47d30*/  IMAD.X R55, R55, 0x1, R84, P0 ;  /* 0x0000000137377824 */ /* 0x000fe200000e0654 */
[----:B------:R-:W-:-:S02]  /*47d40*/  IADD3 R87, P2, P3, R88, R87, R18 ;  /* 0x0000005758577210 */ /* 0x000fc40007b5e012 */
[C-C-:B------:R-:W-:Y:S01]  /*47d50*/  SHF.L.W.U32.HI R18, R34.reuse, 0x18, R27.reuse ;  /* 0x0000001822127819 */ /* 0x140fe20000010e1b */
[----:B------:R-:W-:Y:S01]  /*47d60*/  IMAD.X R17, R7, 0x1, R116, P4 ;  /* 0x0000000107117824 */ /* 0x000fe200020e0674 */
[----:B------:R-:W-:Y:S02]  /*47d70*/  SHF.R.U64 R84, R34, 0x7, R27 ;  /* 0x0000000722547819 */ /* 0x000fe4000000121b */
[----:B------:R-:W-:Y:S02]  /*47d80*/  IADD3 R28, P0, P1, R13, R28, R97 ;  /* 0x0000001c0d1c7210 */ /* 0x000fe4000791e061 */
[C-C-:B------:R-:W-:Y:S02]  /*47d90*/  SHF.L.W.U32.HI R32, R26.reuse, 0x12, R17.reuse ;  /* 0x000000121a207819 */ /* 0x140fe40000010e11 */
[----:B------:R-:W-:Y:S02]  /*47da0*/  SHF.L.W.U32.HI R35, R26, 0xe, R17 ;  /* 0x0000000e1a237819 */ /* 0x000fe40000010e11 */
[----:B------:R-:W-:-:S02]  /*47db0*/  SHF.L.W.U32.HI R52, R17, 0x17, R26 ;  /* 0x0000001711347819 */ /* 0x000fc40000010e1a */
[----:B------:R-:W-:Y:S02]  /*47dc0*/  LOP3.LUT R15, R84, R15, R18, 0x96, !PT ;  /* 0x0000000f540f7212 */ /* 0x000fe400078e9612 */
[----:B------:R-:W-:Y:S02]  /*47dd0*/  IADD3.X R96, PT, PT, R55, R96, R81, P2, P3 ;  /* 0x0000006037607210 */ /* 0x000fe400017e6451 */
[----:B------:R-:W-:Y:S02]  /*47de0*/  LOP3.LUT R103, R52, R32, R35, 0x96, !PT ;  /* 0x0000002034677212 */ /* 0x000fe400078e9623 */
[----:B------:R-:W-:Y:S02]  /*47df0*/  SHF.L.W.U32.HI R81, R13, 0xd, R90 ;  /* 0x0000000d0d517819 */ /* 0x000fe40000010e5a */
[----:B------:R-:W-:Y:S02]  /*47e00*/  SHF.L.W.U32.HI R18, R90, 0x3, R13 ;  /* 0x000000035a127819 */ /* 0x000fe40000010e0d */
        /* <DEDUP_REMOVED lines=13> */
[----:B------:R-:W-:Y:S02]  /*47ee0*/  SHF.R.U32.HI R103, RZ, 0x6, R90 ;  /* 0x00000006ff677819 */ /* 0x000fe4000001165a */
[--C-:B------:R-:W-:Y:S02]  /*47ef0*/  SHF.L.W.U32.HI R18, R116, 0x4, R117.reuse ;  /* 0x0000000474127819 */ /* 0x100fe40000010e75 */
[C-C-:B------:R-:W-:Y:S02]  /*47f00*/  SHF.L.W.U32.HI R77, R117.reuse, 0x1e, R116.reuse ;  /* 0x0000001e754d7819 */ /* 0x140fe40000010e74 */
[----:B------:R-:W-:Y:S02]  /*47f10*/  SHF.L.W.U32.HI R52, R117, 0x19, R116 ;  /* 0x0000001975347819 */ /* 0x000fe40000010e74 */
[----:B------:R-:W-:Y:S02]  /*47f20*/  LOP3.LUT R98, R6, R101, R117, 0xe8, !PT ;  /* 0x0000006506627212 */ /* 0x000fe400078ee875 */
[----:B------:R-:W-:-:S02]  /*47f30*/  LOP3.LUT R91, R25, R17, R4, 0xb8, !PT ;  /* 0x00000011195b7212 */ /* 0x000fc400078eb804 */
[----:B------:R-:W-:Y:S02]  /*47f40*/  IADD3.X R75, PT, PT, R90, R75, R114, P0, P1 ;  /* 0x0000004b5a4b7210 */ /* 0x000fe400007e2472 */
[----:B------:R-:W-:Y:S02]  /*47f50*/  LOP3.LUT R32, R103, R32, R35, 0x96, !PT ;  /* 0x0000002067207212 */ /* 0x000fe400078e9623 */
[----:B------:R-:W-:Y:S02]  /*47f60*/  LOP3.LUT R18, R52, R18, R77, 0x96, !PT ;  /* 0x0000001234127212 */ /* 0x000fe400078e964d */
[----:B------:R-:W-:Y:S02]  /*47f70*/  IADD3 R79, P0, P1, R79, R105, R98 ;  /* 0x000000694f4f7210 */ /* 0x000fe4000791e062 */
[----:B------:R-:W-:Y:S02]  /*47f80*/  IADD3.X R91, PT, PT, R97, R91, R14, P2, P3 ;  /* 0x0000005b615b7210 */ /* 0x000fe400017e640e */
[----:B------:R-:W-:-:S02]  /*47f90*/  SHF.L.W.U32.HI R52, R88, 0xd, R55 ;  /* 0x0000000d58347819 */ /* 0x000fc40000010e37 */
[----:B------:R-:W-:Y:S02]  /*47fa0*/  SHF.L.W.U32.HI R35, R55, 0x3, R88 ;  /* 0x0000000337237819 */ /* 0x000fe40000010e58 */
[----:B------:R-:W-:Y:S02]  /*47fb0*/  SHF.R.U64 R98, R88, 0x6, R55 ;  /* 0x0000000658627819 */ /* 0x000fe40000001237 */
        /* <DEDUP_REMOVED lines=10> */
[----:B------:R-:W-:-:S02]  /*48060*/  LOP3.LUT R77, R76, R77, R14, 0x96, !PT ;  /* 0x0000004d4c4d7212 */ /* 0x000fc400078e960e */
[--C-:B------:R-:W-:Y:S01]  /*48070*/  SHF.L.W.U32.HI R76, R79, 0x4, R18.reuse ;  /* 0x000000044f4c7819 */ /* 0x100fe20000010e12 */
[----:B------:R-:W-:Y:S01]  /*48080*/  IMAD.X R14, R92, 0x1, R18, P0 ;  /* 0x000000015c0e7824 */ /* 0x000fe200000e0612 */
[C-C-:B------:R-:W-:Y:S02]  /*48090*/  SHF.L.W.U32.HI R97, R18.reuse, 0x1e, R79.reuse ;  /* 0x0000001e12617819 */ /* 0x140fe40000010e4f */
[----:B------:R-:W-:Y:S02]  /*480a0*/  SHF.L.W.U32.HI R98, R18, 0x19, R79 ;  /* 0x0000001912627819 */ /* 0x000fe40000010e4f */
[C-C-:B------:R-:W-:Y:S02]  /*480b0*/  SHF.L.W.U32.HI R101, R35.reuse, 0x12, R14.reuse ;  /* 0x0000001223657819 */ /* 0x140fe40000010e0e */
[----:B------:R-:W-:Y:S02]  /*480c0*/  SHF.L.W.U32.HI R106, R35, 0xe, R14 ;  /* 0x0000000e236a7819 */ /* 0x000fe40000010e0e */
[----:B------:R-:W-:-:S02]  /*480d0*/  SHF.L.W.U32.HI R103, R14, 0x17, R35 ;  /* 0x000000170e677819 */ /* 0x000fc40000010e23 */
[----:B------:R-:W-:Y:S02]  /*480e0*/  SHF.L.W.U32.HI R16, R18, 0x4, R79 ;  /* 0x0000000412107819 */ /* 0x000fe40000010e4f */
[C-C-:B------:R-:W-:Y:S02]  /*480f0*/  SHF.L.W.U32.HI R91, R79.reuse, 0x1e, R18.reuse ;  /* 0x0000001e4f5b7819 */ /* 0x140fe40000010e12 */
[----:B------:R-:W-:Y:S02]  /*48100*/  SHF.L.W.U32.HI R84, R79, 0x19, R18 ;  /* 0x000000194f547819 */ /* 0x000fe40000010e12 */
        /* <DEDUP_REMOVED lines=12> */
[----:B------:R-:W-:Y:S02]  /*481d0*/  LOP3.LUT R6, R4, R14, R17, 0xb8, !PT ;  /* 0x0000000e04067212 */ /* 0x000fe400078eb811 */
[----:B------:R-:W-:Y:S02]  /*481e0*/  IADD3.X R31, PT, PT, R31, R84, R76, P0, P1 ;  /* 0x000000541f1f7210 */ /* 0x000fe400007e244c */
[----:B------:R-:W-:-:S02]  /*481f0*/  IADD3 R110, P0, PT, R110, R81, RZ ;  /* 0x000000516e6e7210 */ /* 0x000fc40007f1e0ff */
[----:B------:R-:W-:Y:S02]  /*48200*/  IADD3.X R81, PT, PT, R91, R6, R25, P2, P3 ;  /* 0x000000065b517210 */ /* 0x000fe400017e6419 */
[----:B------:R-:W-:Y:S01]  /*48210*/  SHF.L.W.U32.HI R6, R74, 0x4, R31 ;  /* 0x000000044a067819 */ /* 0x000fe20000010e1f */
[----:B------:R-:W-:Y:S01]  /*48220*/  IMAD.X R95, R95, 0x1, R32, P0 ;  /* 0x000000015f5f7824 */ /* 0x000fe200000e0620 */
[C-C-:B------:R-:W-:Y:S02]  /*48230*/  SHF.L.W.U32.HI R25, R31.reuse, 0x1e, R74.reuse ;  /* 0x0000001e1f197819 */ /* 0x140fe40000010e4a */
[----:B------:R-:W-:Y:S02]  /*48240*/  SHF.L.W.U32.HI R29, R31, 0x19, R74 ;  /* 0x000000191f1d7819 */ /* 0x000fe40000010e4a */
[----:B0-----:R-:W-:Y:S02]  /*48250*/  IADD3 R16, P2, P3, R13, UR4, R16 ;  /* 0x000000040d107c10 */ /* 0x001fe4000fb5e010 */
[----:B------:R-:W-:-:S02]  /*48260*/  LOP3.LUT R76, R29, R6, R25, 0x96, !PT ;  /* 0x000000061d4c7212 */ /* 0x000fc400078e9619 */
[----:B------:R-:W-:Y:S02]  /*48270*/  IADD3.X R90, PT, PT, R90, UR5, R81, P2, P3 ;  /* 0x000000055a5a7c10 */ /* 0x000fe400097e6451 */
[----:B------:R-:W-:Y:S02]  /*48280*/  IADD3 R33, P1, PT, R33, R52, RZ ;  /* 0x0000003421217210 */ /* 0x000fe40007f3e0ff */
[----:B------:R-:W-:Y:S02]  /*48290*/  IADD3 R6, P2, PT, R16, R74, RZ ;  /* 0x0000004a10067210 */ /* 0x000fe40007f5e0ff */
[----:B------:R-:W-:Y:S01]  /*482a0*/  SHF.L.W.U32.HI R25, R31, 0x4, R74 ;  /* 0x000000041f197819 */ /* 0x000fe20000010e4a */
[----:B------:R-:W-:Y:S01]  /*482b0*/  IMAD.X R80, R80, 0x1, R77, P1 ;  /* 0x0000000150507824 */ /* 0x000fe200008e064d */
[--C-:B------:R-:W-:Y:S01]  /*482c0*/  SHF.L.W.U32.HI R32, R74, 0x1e, R31.reuse ;  /* 0x0000001e4a207819 */ /* 0x100fe20000010e1f */
[--C-:B------:R-:W-:Y:S01]  /*482d0*/  IMAD.X R13, R90, 0x1, R31.reuse, P2 ;  /* 0x000000015a0d7824 */ /* 0x100fe200010e061f */
[----:B------:R-:W-:-:S02]  /*482e0*/  SHF.L.W.U32.HI R29, R74, 0x19, R31 ;  /* 0x000000194a1d7819 */ /* 0x000fc40000010e1f */
[----:B------:R-:W-:Y:S02]  /*482f0*/  LOP3.LUT R52, R79, R117, R74, 0xe8, !PT ;  /* 0x000000754f347212 */ /* 0x000fe400078ee84a */
[----:B------:R-:W-:Y:S02]  /*48300*/  IADD3 R86, P0, P1, R110, R86, R73 ;  /* 0x000000566e567210 */ /* 0x000fe4000791e049 */
[----:B------:R-:W-:Y:S02]  /*48310*/  LOP3.LUT R77, R29, R25, R32, 0x96, !PT ;  /* 0x000000191d4d7212 */ /* 0x000fe400078e9620 */
[----:B------:R-:W-:Y:S02]  /*48320*/  IADD3 R93, P2, P3, R93, R76, R52 ;  /* 0x0000004c5d5d7210 */ /* 0x000fe40007b5e034 */
[----:B------:R-:W-:Y:S02]  /*48330*/  LOP3.LUT R73, R18, R116, R31, 0xe8, !PT ;  /* 0x0000007412497212 */ /* 0x000fe400078ee81f */
[----:B------:R-:W-:-:S02]  /*48340*/  SHF.L.W.U32.HI R25, R6, 0x12, R13 ;  /* 0x0000001206197819 */ /* 0x000fc40000010e0d */
[----:B------:R-:W-:Y:S02]  /*48350*/  SHF.L.W.U32.HI R32, R6, 0xe, R13 ;  /* 0x0000000e06207819 */ /* 0x000fe40000010e0d */
[----:B------:R-:W-:Y:S02]  /*48360*/  SHF.L.W.U32.HI R29, R13, 0x17, R6 ;  /* 0x000000170d1d7819 */ /* 0x000fe40000010e06 */
[----:B------:R-:W-:Y:S02]  /*48370*/  IADD3.X R12, PT, PT, R12, R77, R73, P2, P3 ;  /* 0x0000004d0c0c7210 */ /* 0x000fe400017e6449 */
[----:B------:R-:W-:Y:S02]  /*48380*/  IADD3 R113, P2, P3, R33, R113, R94 ;  /* 0x0000007121717210 */ /* 0x000fe40007b5e05e */
[----:B------:R-:W-:Y:S02]  /*48390*/  IADD3.X R5, PT, PT, R95, R5, R78, P0, P1 ;  /* 0x000000055f057210 */ /* 0x000fe400007e244e */
        /* <DEDUP_REMOVED lines=8> */
[----:B------:R-:W-:Y:S02]  /*48420*/  IADD3.X R72, PT, PT, R80, R72, R109, P2, P3 ;  /* 0x0000004850487210 */ /* 0x000fe400017e646d */
[----:B------:R-:W-:Y:S02]  /*48430*/  LOP3.LUT R81, R29, R25, R32, 0x96, !PT ;  /* 0x000000191d517212 */ /* 0x000fe400078e9620 */
[----:B------:R-:W-:Y:S02]  /*48440*/  IADD3 R119, P2, P3, R77, R78, R119 ;  /* 0x0000004e4d777210 */ /* 0x000fe40007b5e077 */
[----:B------:R-:W-:Y:S02]  /*48450*/  LOP3.LUT R76, R76, R52, R73, 0x96, !PT ;  /* 0x000000344c4c7212 */ /* 0x000fe400078e9649 */
        /* <DEDUP_REMOVED lines=10> */
[----:B------:R-:W-:Y:S02]  /*48500*/  IADD3 R32, P0, P1, R8, R81, R79 ;  /* 0x0000005108207210 */ /* 0x000fe4000791e04f */
[----:B------:R-:W-:Y:S02]  /*48510*/  IADD3.X R52, PT, PT, R76, R77, R4, P2, P3 ;  /* 0x0000004d4c347210 */ /* 0x000fe400017e6404 */
[----:B------:R-:W-:-:S02]  /*48520*/  SHF.L.W.U32.HI R8, R95, 0xd, R110 ;  /* 0x0000000d5f087819 */ /* 0x000fc40000010e6e */
[--C-:B------:R-:W-:Y:S02]  /*48530*/  SHF.L.W.U32.HI R25, R110, 0x3, R95.reuse ;  /* 0x000000036e197819 */ /* 0x100fe40000010e5f */
[----:B------:R-:W-:Y:S02]  /*48540*/  SHF.R.U32.HI R77, RZ, 0x6, R95 ;  /* 0x00000006ff4d7819 */ /* 0x000fe4000001165f */
[----:B------:R-:W-:Y:S02]  /*48550*/  LOP3.LUT R18, R31, R18, R12, 0xe8, !PT ;  /* 0x000000121f127212 */ /* 0x000fe400078ee80c */
[----:B------:R-:W-:Y:S02]  /*48560*/  IADD3 R88, P2, P3, R88, UR6, R119 ;  /* 0x0000000658587c10 */ /* 0x000fe4000fb5e077 */
[----:B------:R-:W-:Y:S02]  /*48570*/  LOP3.LUT R8, R77, R8, R25, 0x96, !PT ;  /* 0x000000084d087212 */ /* 0x000fe400078e9619 */
[----:B------:R-:W-:-:S02]  /*48580*/  IADD3.X R25, PT, PT, R7, R78, R18, P0, P1 ;  /* 0x0000004e07197210 */ /* 0x000fc400007e2412 */
[C-C-:B------:R-:W-:Y:S02]  /*48590*/  SHF.L.W.U32.HI R73, R33.reuse, 0xd, R80.reuse ;  /* 0x0000000d21497819 */ /* 0x140fe40000010e50 */
[----:B------:R-:W-:Y:S02]  /*485a0*/  SHF.L.W.U32.HI R4, R80, 0x3, R33 ;  /* 0x0000000350047819 */ /* 0x000fe40000010e21 */
[----:B------:R-:W-:Y:S02]  /*485b0*/  SHF.R.U64 R76, R33, 0x6, R80 ;  /* 0x00000006214c7819 */ /* 0x000fe40000001250 */
[----:B------:R-:W-:Y:S01]  /*485c0*/  IADD3.X R55, PT, PT, R55, UR7, R52, P2, P3 ;  /* 0x0000000737377c10 */ /* 0x000fe200097e6434 */
[----:B------:R-:W0:Y:S01]  /*485d0*/  LDCU.128 UR4, c[0x3][0x5a20] ;  /* 0x00cb4400ff0477ac */ /* 0x000e220008000c00 */
[----:B------:R-:W-:Y:S02]  /*485e0*/  IADD3 R7, P0, PT, R88, R93, RZ ;  /* 0x0000005d58077210 */ /* 0x000fe40007f1e0ff */
[----:B------:R-:W-:-:S02]  /*485f0*/  LOP3.LUT R73, R76, R73, R4, 0x96, !PT ;  /* 0x000000494c497212 */ /* 0x000fc400078e9604 */
[----:B------:R-:W-:Y:S01]  /*48600*/  SHF.L.W.U32.HI R52, R80, 0xd, R33 ;  /* 0x0000000d50347819 */ /* 0x000fe20000010e21 */
[----:B------:R-:W-:Y:S01]  /*48610*/  IMAD.X R4, R55, 0x1, R12, P0 ;  /* 0x0000000137047824 */ /* 0x000fe200000e060c */
        /* <DEDUP_REMOVED lines=24> */
[----:B------:R-:W-:Y:S02]  /*487a0*/  LOP3.LUT R31, R12, R31, R25, 0xe8, !PT ;  /* 0x0000001f0c1f7212 */ /* 0x000fe400078ee819 */
[----:B------:R-:W-:Y:S02]  /*487b0*/  IADD3 R112, P0, PT, R112, R29, RZ ;  /* 0x0000001d70707210 */ /* 0x000fe40007f1e0ff */
[----:B------:R-:W-:Y:S02]  /*487c0*/  IADD3.X R26, PT, PT, R78, R26, R17, P3, P4 ;  /* 0x0000001a4e1a7210 */ /* 0x000fe40001fe8411 */
[----:B0-----:R-:W-:Y:S02]  /*487d0*/  IADD3 R29, P3, P4, R110, UR4, R77 ;  /* 0x000000046e1d7c10 */ /* 0x001fe4000fc7e04d */
[----:B------:R-:W-:Y:S01]  /*487e0*/  IADD3.X R92, PT, PT, R92, R18, R31, P1, P2 ;  /* 0x000000125c5c7210 */ /* 0x000fe20000fe441f */
[----:B------:R-:W-:Y:S01]  /*487f0*/  IMAD.X R31, R19, 0x1, R8, P0 ;  /* 0x00000001131f7824 */ /* 0x000fe200000e0608 */
[----:B------:R-:W-:-:S02]  /*48800*/  IADD3.X R26, PT, PT, R95, UR5, R26, P3, P4 ;  /* 0x000000055f1a7c10 */ /* 0x000fc40009fe841a */
[----:B------:R-:W-:Y:S02]  /*48810*/  IADD3 R8, P0, PT, R29, R32, RZ ;  /* 0x000000201d087210 */ /* 0x000fe40007f1e0ff */
[----:B------:R-:W-:Y:S02]  /*48820*/  IADD3 R18, P1, PT, R10, R73, RZ ;  /* 0x000000490a127210 */ /* 0x000fe40007f3e0ff */
[----:B------:R-:W-:Y:S01]  /*48830*/  SHF.L.W.U32.HI R19, R83, 0x4, R92 ;  /* 0x0000000453137819 */ /* 0x000fe20000010e5c */
[----:B------:R-:W-:Y:S01]  /*48840*/  IMAD.X R17, R26, 0x1, R25, P0 ;  /* 0x000000011a117824 */ /* 0x000fe200000e0619 */
[C-C-:B------:R-:W-:Y:S01]  /*48850*/  SHF.L.W.U32.HI R74, R92.reuse, 0x1e, R83.reuse ;  /* 0x0000001e5c4a7819 */ /* 0x140fe20000010e53 */
[----:B------:R-:W-:Y:S01]  /*48860*/  IMAD.X R53, R53, 0x1, R52, P1 ;  /* 0x0000000135357824 */ /* 0x000fe200008e0634 */
[C-C-:B------:R-:W-:Y:S02]  /*48870*/  SHF.L.W.U32.HI R77, R92.reuse, 0x19, R83.reuse ;  /* 0x000000195c4d7819 */ /* 0x140fe40000010e53 */
[----:B------:R-:W-:-:S02]  /*48880*/  SHF.L.W.U32.HI R10, R92, 0x4, R83 ;  /* 0x000000045c0a7819 */ /* 0x000fc40000010e53 */
[C-C-:B------:R-:W-:Y:S02]  /*48890*/  SHF.L.W.U32.HI R73, R83.reuse, 0x1e, R92.reuse ;  /* 0x0000001e53497819 */ /* 0x140fe40000010e5c */
[----:B------:R-:W-:Y:S02]  /*488a0*/  SHF.L.W.U32.HI R76, R83, 0x19, R92 ;  /* 0x00000019534c7819 */ /* 0x000fe40000010e5c */
[----:B------:R-:W-:Y:S02]  /*488b0*/  LOP3.LUT R77, R77, R19, R74, 0x96, !PT ;  /* 0x000000134d4d7212 */ /* 0x000fe400078e964a */
[----:B------:R-:W-:Y:S02]  /*488c0*/  LOP3.LUT R78, R76, R10, R73, 0x96, !PT ;  /* 0x0000000a4c4e7212 */ /* 0x000fe400078e9649 */
[C-C-:B------:R-:W-:Y:S02]  /*488d0*/  SHF.L.W.U32.HI R19, R8.reuse, 0x12, R17.reuse ;  /* 0x0000001208137819 */ /* 0x140fe40000010e11 */
[----:B------:R-:W-:-:S02]  /*488e0*/  SHF.L.W.U32.HI R52, R8, 0xe, R17 ;  /* 0x0000000e08347819 */ /* 0x000fc40000010e11 */
[C-C-:B------:R-:W-:Y:S02]  /*488f0*/  SHF.L.W.U32.HI R76, R17.reuse, 0x17, R8.reuse ;  /* 0x00000017114c7819 */ /* 0x140fe40000010e08 */
        /* <DEDUP_REMOVED lines=11> */
[----:B------:R-:W-:Y:S02]  /*489b0*/  IADD3.X R19, PT, PT, R90, R78, R73, P4, P5 ;  /* 0x0000004e5a137210 */ /* 0x000fe400027ea449 */
[----:B------:R-:W-:Y:S02]  /*489c0*/  IADD3 R30, P5, P4, R18, R30, R11 ;  /* 0x0000001e121e7210 */ /* 0x000fe40007cbe00b */
[----:B------:R-:W-:Y:S02]  /*489d0*/  IADD3.X R11, PT, PT, R10, R35, R14, P0, P1 ;  /* 0x000000230a0b7210 */ /* 0x000fe400007e240e */
[----:B------:R-:W-:Y:S02]  /*489e0*/  IADD3 R12, P0, P1, R33, UR6, R12 ;  /* 0x00000006210c7c10 */ /* 0x000fe4000f91e00c */
[----:B------:R-:W-:Y:S02]  /*489f0*/  SHF.L.W.U32.HI R10, R16, 0x4, R19 ;  /* 0x00000004100a7819 */ /* 0x000fe40000010e13 */
[----:B------:R-:W-:Y:S01]  /*48a00*/  IADD3.X R33, PT, PT, R80, UR7, R11, P0, P1 ;  /* 0x0000000750217c10 */ /* 0x000fe200087e240b */
[----:B------:R-:W0:Y:S01]  /*48a10*/  LDCU.128 UR4, c[0x3][0x5a30] ;  /* 0x00cb4600ff0477ac */ /* 0x000e220008000c00 */
[----:B------:R-:W-:-:S02]  /*48a20*/  SHF.L.W.U32.HI R35, R19, 0x1e, R16 ;  /* 0x0000001e13237819 */ /* 0x000fc40000010e10 */
[--C-:B------:R-:W-:Y:S02]  /*48a30*/  SHF.L.W.U32.HI R14, R19, 0x19, R16.reuse ;  /* 0x00000019130e7819 */ /* 0x100fe40000010e10 */
[----:B------:R-:W-:Y:S02]  /*48a40*/  IADD3 R11, P0, PT, R12, R83, RZ ;  /* 0x000000530c0b7210 */ /* 0x000fe40007f1e0ff */
[----:B------:R-:W-:Y:S02]  /*48a50*/  LOP3.LUT R80, R14, R10, R35, 0x96, !PT ;  /* 0x0000000a0e507212 */ /* 0x000fe400078e9623 */
[----:B------:R-:W-:Y:S01]  /*48a60*/  LOP3.LUT R79, R83, R32, R16, 0xe8, !PT ;  /* 0x00000020534f7212 */ /* 0x000fe200078ee810 */
[----:B------:R-:W-:Y:S01]  /*48a70*/  IMAD.X R10, R33, 0x1, R92, P0 ;  /* 0x00000001210a7824 */ /* 0x000fe200000e065c */
[----:B------:R-:W-:Y:S02]  /*48a80*/  SHF.L.W.U32.HI R14, R19, 0x4, R16 ;  /* 0x00000004130e7819 */ /* 0x000fe40000010e10 */
[----:B------:R-:W-:-:S02]  /*48a90*/  SHF.L.W.U32.HI R35, R16, 0x1e, R19 ;  /* 0x0000001e10237819 */ /* 0x000fc40000010e13 */
[C-C-:B------:R-:W-:Y:S02]  /*48aa0*/  SHF.L.W.U32.HI R52, R10.reuse, 0x12, R11.reuse ;  /* 0x000000120a347819 */ /* 0x140fe40000010e0b */
[C-C-:B------:R-:W-:Y:S02]  /*48ab0*/  SHF.L.W.U32.HI R77, R10.reuse, 0xe, R11.reuse ;  /* 0x0000000e0a4d7819 */ /* 0x140fe40000010e0b */
[C-C-:B------:R-:W-:Y:S02]  /*48ac0*/  SHF.L.W.U32.HI R76, R11.reuse, 0x17, R10.reuse ;  /* 0x000000170b4c7819 */ /* 0x140fe40000010e0a */
[C-C-:B------:R-:W-:Y:S02]  /*48ad0*/  SHF.L.W.U32.HI R73, R11.reuse, 0x12, R10.reuse ;  /* 0x000000120b497819 */ /* 0x140fe40000010e0a */
[----:B------:R-:W-:Y:S02]  /*48ae0*/  SHF.L.W.U32.HI R74, R11, 0xe, R10 ;  /* 0x0000000e0b4a7819 */ /* 0x000fe40000010e0a */
[----:B------:R-:W-:-:S02]  /*48af0*/  SHF.L.W.U32.HI R78, R10, 0x17, R11 ;  /* 0x000000170a4e7819 */ /* 0x000fc40000010e0b */
[----:B------:R-:W-:Y:S02]  /*48b00*/  SHF.L.W.U32.HI R32, R16, 0x19, R19 ;  /* 0x0000001910207819 */ /* 0x000fe40000010e13 */
[----:B------:R-:W-:Y:S02]  /*48b10*/  IADD3 R54, P2, P3, R112, R54, R99 ;  /* 0x0000003670367210 */ /* 0x000fe40007b5e063 */
[----:B------:R-:W-:Y:S02]  /*48b20*/  LOP3.LUT R52, R76, R52, R77, 0x96, !PT ;  /* 0x000000344c347212 */ /* 0x000fe400078e964d */
[----:B------:R-:W-:Y:S02]  /*48b30*/  LOP3.LUT R74, R78, R73, R74, 0x96, !PT ;  /* 0x000000494e4a7212 */ /* 0x000fe400078e964a */
[----:B------:R-:W-:Y:S02]  /*48b40*/  LOP3.LUT R77, R7, R11, R8, 0xb8, !PT ;  /* 0x0000000b074d7212 */ /* 0x000fe400078eb808 */
[----:B------:R-:W-:-:S02]  /*48b50*/  LOP3.LUT R81, R32, R14, R35, 0x96, !PT ;  /* 0x0000000e20517212 */ /* 0x000fc400078e9623 */
[C-C-:B------:R-:W-:Y:S02]  /*48b60*/  SHF.L.W.U32.HI R14, R27.reuse, 0x1f, R34.reuse ;  /* 0x0000001f1b0e7819 */ /* 0x140fe40000010e22 */
[----:B------:R-:W-:Y:S02]  /*48b70*/  SHF.L.W.U32.HI R73, R27, 0x18, R34 ;  /* 0x000000181b497819 */ /* 0x000fe40000010e22 */
[----:B------:R-:W-:Y:S02]  /*48b80*/  IADD3.X R9, PT, PT, R31, R9, R100, P2, P3 ;  /* 0x000000091f097210 */ /* 0x000fe400017e6464 */
[----:B------:R-:W-:Y:S02]  /*48b90*/  SHF.R.U32.HI R34, RZ, 0x7, R27 ;  /* 0x00000007ff227819 */ /* 0x000fe4000001161b */
[----:B------:R-:W-:Y:S02]  /*48ba0*/  IADD3 R27, P2, P3, R74, R77, R6 ;  /* 0x0000004d4a1b7210 */ /* 0x000fe40007b5e006 */
[----:B------:R-:W-:-:S02]  /*48bb0*/  IADD3 R35, P0, P1, R88, R80, R79 ;  /* 0x0000005058237210 */ /* 0x000fc4000791e04f */
[----:B------:R-:W-:Y:S02]  /*48bc0*/  LOP3.LUT R6, R92, R25, R19, 0xe8, !PT ;  /* 0x000000195c067212 */ /* 0x000fe400078ee813 */
[----:B------:R-:W-:Y:S02]  /*48bd0*/  LOP3.LUT R32, R4, R10, R17, 0xb8, !PT ;  /* 0x0000000a04207212 */ /* 0x000fe400078eb811 */
[----:B------:R-:W-:Y:S02]  /*48be0*/  LOP3.LUT R34, R34, R14, R73, 0x96, !PT ;  /* 0x0000000e22227212 */ /* 0x000fe400078e9649 */
[----:B------:R-:W-:Y:S02]  /*48bf0*/  IADD3.X R14, PT, PT, R55, R81, R6, P0, P1 ;  /* 0x00000051370e7210 */ /* 0x000fe400007e2406 */
[----:B------:R-:W-:Y:S02]  /*48c00*/  IADD3.X R32, PT, PT, R52, R32, R13, P2, P3 ;  /* 0x0000002034207210 */ /* 0x000fe400017e640d */
[----:B0-----:R-:W-:-:S02]  /*48c10*/  IADD3 R25, P0, P1, R112, UR4, R27 ;  /* 0x0000000470197c10 */ /* 0x001fc4000f91e01b */
[C-C-:B------:R-:W-:Y:S02]  /*48c20*/  SHF.L.W.U32.HI R27, R112.reuse, 0xd, R31.reuse ;  /* 0x0000000d701b7819 */ /* 0x140fe40000010e1f */
[----:B------:R-:W-:Y:S02]  /*48c30*/  IADD3.X R32, PT, PT, R31, UR5, R32, P0, P1 ;  /* 0x000000051f207c10 */ /* 0x000fe400087e2420 */
[----:B------:R-:W-:Y:S02]  /*48c40*/  IADD3 R6, P0, PT, R25, R16, RZ ;  /* 0x0000001019067210 */ /* 0x000fe40007f1e0ff */
[C-C-:B------:R-:W-:Y:S02]  /*48c50*/  SHF.L.W.U32.HI R52, R31.reuse, 0x3, R112.reuse ;  /* 0x000000031f347819 */ /* 0x140fe40000010e70 */
[----:B------:R-:W-:Y:S01]  /*48c60*/  SHF.R.U64 R91, R112, 0x6, R31 ;  /* 0x00000006705b7819 */ /* 0x000fe2000000121f */
[----:B------:R-:W-:Y:S01]  /*48c70*/  IMAD.X R13, R32, 0x1, R19, P0 ;  /* 0x00000001200d7824 */ /* 0x000fe200000e0613 */
        /* <DEDUP_REMOVED lines=13> */
[--C-:B------:R-:W-:Y:S02]  /*48d50*/  SHF.L.W.U32.HI R27, R14, 0x4, R35.reuse ;  /* 0x000000040e1b7819 */ /* 0x100fe40000010e23 */
[C-C-:B------:R-:W-:Y:S02]  /*48d60*/  SHF.L.W.U32.HI R52, R35.reuse, 0x1e, R14.reuse ;  /* 0x0000001e23347819 */ /* 0x140fe40000010e0e */
[----:B------:R-:W-:Y:S02]  /*48d70*/  SHF.L.W.U32.HI R31, R35, 0x19, R14 ;  /* 0x00000019231f7819 */ /* 0x000fe40000010e0e */
[----:B------:R-:W-:Y:S02]  /*48d80*/  LOP3.LUT R80, R16, R83, R35, 0xe8, !PT ;  /* 0x0000005310507212 */ /* 0x000fe400078ee823 */
[----:B------:R-:W-:Y:S02]  /*48d90*/  LOP3.LUT R78, R8, R6, R11, 0xb8, !PT ;  /* 0x00000006084e7212 */ /* 0x000fe400078eb80b */
[----:B------:R-:W-:-:S02]  /*48da0*/  SHF.L.W.U32.HI R55, R13, 0x12, R6 ;  /* 0x000000120d377819 */ /* 0x000fc40000010e06 */
[----:B------:R-:W-:Y:S02]  /*48db0*/  SHF.L.W.U32.HI R76, R13, 0xe, R6 ;  /* 0x0000000e0d4c7819 */ /* 0x000fe40000010e06 */
[----:B------:R-:W-:Y:S02]  /*48dc0*/  SHF.L.W.U32.HI R73, R6, 0x17, R13 ;  /* 0x0000001706497819 */ /* 0x000fe40000010e0d */
[----:B------:R-:W-:Y:S02]  /*48dd0*/  LOP3.LUT R79, R31, R27, R52, 0x96, !PT ;  /* 0x0000001b1f4f7212 */ /* 0x000fe400078e9634 */
[----:B------:R-:W-:Y:S02]  /*48de0*/  IADD3 R52, P0, P1, R29, R81, R80 ;  /* 0x000000511d347210 */ /* 0x000fe4000791e050 */
[----:B------:R-:W-:Y:S02]  /*48df0*/  IADD3 R31, P2, P3, R77, R78, R7 ;  /* 0x0000004e4d1f7210 */ /* 0x000fe40007b5e007 */
[----:B------:R-:W-:-:S02]  /*48e00*/  LOP3.LUT R27, R19, R92, R14, 0xe8, !PT ;  /* 0x0000005c131b7212 */ /* 0x000fc400078ee80e */
[----:B------:R-:W-:Y:S02]  /*48e10*/  LOP3.LUT R73, R73, R55, R76, 0x96, !PT ;  /* 0x0000003749497212 */ /* 0x000fe400078e964c */
[C-C-:B------:R-:W-:Y:S02]  /*48e20*/  SHF.L.W.U32.HI R29, R18.reuse, 0xd, R53.reuse ;  /* 0x0000000d121d7819 */ /* 0x140fe40000010e35 */
[C-C-:B------:R-:W-:Y:S02]  /*48e30*/  SHF.L.W.U32.HI R78, R53.reuse, 0x3, R18.reuse ;  /* 0x00000003354e7819 */ /* 0x140fe40000010e12 */
[C-C-:B------:R-:W-:Y:S02]  /*48e40*/  SHF.R.U64 R77, R18.reuse, 0x6, R53.reuse ;  /* 0x00000006124d7819 */ /* 0x140fe40000001235 */
[----:B------:R-:W-:Y:S02]  /*48e50*/  SHF.L.W.U32.HI R7, R53, 0xd, R18 ;  /* 0x0000000d35077819 */ /* 0x000fe40000010e12 */
[----:B------:R-:W-:-:S02]  /*48e60*/  SHF.L.W.U32.HI R76, R18, 0x3, R53 ;  /* 0x00000003124c7819 */ /* 0x000fc40000010e35 */
[----:B------:R-:W-:Y:S02]  /*48e70*/  SHF.R.U32.HI R80, RZ, 0x6, R53 ;  /* 0x00000006ff507819 */ /* 0x000fe40000011635 */
[----:B------:R-:W-:Y:S02]  /*48e80*/  LOP3.LUT R55, R17, R13, R10, 0xb8, !PT ;  /* 0x0000000d11377212 */ /* 0x000fe400078eb80a */
[----:B------:R-:W-:Y:S02]  /*48e90*/  IADD3.X R27, PT, PT, R26, R79, R27, P0, P1 ;  /* 0x0000004f1a1b7210 */ /* 0x000fe400007e241b */
[----:B------:R-:W-:Y:S02]  /*48ea0*/  LOP3.LUT R29, R77, R29, R78, 0x96, !PT ;  /* 0x0000001d4d1d7212 */ /* 0x000fe400078e964e */
[----:B------:R-:W-:Y:S02]  /*48eb0*/  LOP3.LUT R78, R80, R7, R76, 0x96, !PT ;  /* 0x00000007504e7212 */ /* 0x000fe400078e964c */
[----:B------:R-:W-:-:S02]  /*48ec0*/  IADD3.X R76, PT, PT, R73, R55, R4, P2, P3 ;  /* 0x00000037494c7210 */ /* 0x000fc400017e6404 */
[----:B------:R-:W-:Y:S02]  /*48ed0*/  SHF.L.W.U32.HI R4, R52, 0x4, R27 ;  /* 0x0000000434047819 */ /* 0x000fe40000010e1b */
[C-C-:B------:R-:W-:Y:S02]  /*48ee0*/  SHF.L.W.U32.HI R7, R27.reuse, 0x1e, R52.reuse ;  /* 0x0000001e1b077819 */ /* 0x140fe40000010e34 */
[----:B------:R-:W-:Y:S02]  /*48ef0*/  SHF.L.W.U32.HI R26, R27, 0x19, R52 ;  /* 0x000000191b1a7819 */ /* 0x000fe40000010e34 */
[----:B------:R-:W-:Y:S02]  /*48f00*/  IADD3 R18, P2, P3, R18, UR6, R31 ;  /* 0x0000000612127c10 */ /* 0x000fe4000fb5e01f */
[----:B------:R-:W-:Y:S02]  /*48f10*/  IADD3.X R111, PT, PT, R53, R111, R102, P5, P4 ;  /* 0x0000006f356f7210 */ /* 0x000fe40002fe8466 */
[----:B------:R-:W-:-:S02]  /*48f20*/  LOP3.LUT R73, R26, R4, R7, 0x96, !PT ;  /* 0x000000041a497212 */ /* 0x000fc400078e9607 */
[----:B------:R-:W-:Y:S01]  /*48f30*/  IADD3.X R53, PT, PT, R53, UR7, R76, P2, P3 ;  /* 0x0000000735357c10 */ /* 0x000fe200097e644c */
[----:B------:R-:W0:Y:S01]  /*48f40*/  LDCU.128 UR4, c[0x3][0x5a40] ;  /* 0x00cb4800ff0477ac */ /* 0x000e220008000c00 */
[----:B------:R-:W-:Y:S02]  /*48f50*/  IADD3 R7, P2, PT, R18, R35, RZ ;  /* 0x0000002312077210 */ /* 0x000fe40007f5e0ff */
        /* <DEDUP_REMOVED lines=8> */
[----:B------:R-:W-:Y:S02]  /*48fe0*/  LOP3.LUT R55, R35, R16, R52, 0xe8, !PT ;  /* 0x0000001023377212 */ /* 0x000fe400078ee834 */
[----:B------:R-:W-:Y:S02]  /*48ff0*/  LOP3.LUT R31, R31, R26, R29, 0x96, !PT ;  /* 0x0000001a1f1f7212 */ /* 0x000fe400078e961d */
[----:B------:R-:W-:Y:S02]  /*49000*/  IADD3 R29, P0, P2, R12, R73, R55 ;  /* 0x000000490c1d7210 */ /* 0x000fe40007a1e037 */
[----:B------:R-:W-:Y:S02]  /*49010*/  LOP3.LUT R12, R14, R19, R27, 0xe8, !PT ;  /* 0x000000130e0c7212 */ /* 0x000fe400078ee81b */
[C-C-:B------:R-:W-:Y:S02]  /*49020*/  SHF.L.W.U32.HI R16, R7.reuse, 0x12, R4.reuse ;  /* 0x0000001207107819 */ /* 0x140fe40000010e04 */
[----:B------:R-:W-:-:S02]  /*49030*/  SHF.L.W.U32.HI R19, R7, 0xe, R4 ;  /* 0x0000000e07137819 */ /* 0x000fc40000010e04 */
[----:B------:R-:W-:Y:S02]  /*49040*/  SHF.L.W.U32.HI R26, R4, 0x17, R7 ;  /* 0x00000017041a7819 */ /* 0x000fe40000010e07 */
[----:B------:R-:W-:Y:S02]  /*49050*/  IADD3.X R12, PT, PT, R33, R31, R12, P0, P2 ;  /* 0x0000001f210c7210 */ /* 0x000fe400007e440c */
[----:B------:R-:W-:Y:S02]  /*49060*/  IADD3 R15, P0, P1, R104, R15, R24 ;  /* 0x0000000f680f7210 */ /* 0x000fe4000791e018 */
[----:B------:R-:W-:Y:S02]  /*49070*/  LOP3.LUT R73, R26, R16, R19, 0x96, !PT ;  /* 0x000000101a497212 */ /* 0x000fe400078e9613 */
[C-C-:B------:R-:W-:Y:S02]  /*49080*/  SHF.L.W.U32.HI R26, R4.reuse, 0x12, R7.reuse ;  /* 0x00000012041a7819 */ /* 0x140fe40000010e07 */
[----:B------:R-:W-:-:S02]  /*49090*/  SHF.L.W.U32.HI R31, R4, 0xe, R7 ;  /* 0x0000000e041f7819 */ /* 0x000fc40000010e07 */
[----:B------:R-:W-:Y:S02]  /*490a0*/  SHF.L.W.U32.HI R33, R7, 0x17, R4 ;  /* 0x0000001707217819 */ /* 0x000fe40000010e04 */
[----:B------:R-:W-:Y:S02]  /*490b0*/  SHF.L.W.U32.HI R16, R29, 0x4, R12 ;  /* 0x000000041d107819 */ /* 0x000fe40000010e0c */
[C-C-:B------:R-:W-:Y:S02]  /*490c0*/  SHF.L.W.U32.HI R19, R12.reuse, 0x1e, R29.reuse ;  /* 0x0000001e0c137819 */ /* 0x140fe40000010e1d */
[----:B------:R-:W-:Y:S02]  /*490d0*/  SHF.L.W.U32.HI R24, R12, 0x19, R29 ;  /* 0x000000190c187819 */ /* 0x000fe40000010e1d */
[----:B------:R-:W-:Y:S02]  /*490e0*/  LOP3.LUT R55, R11, R7, R6, 0xb8, !PT ;  /* 0x000000070b377212 */ /* 0x000fe400078eb806 */
[----:B------:R-:W-:-:S02]  /*490f0*/  IADD3.X R85, PT, PT, R89, R34, R85, P0, P1 ;  /* 0x0000002259557210 */ /* 0x000fc400007e2455 */
[----:B------:R-:W-:Y:S02]  /*49100*/  LOP3.LUT R34, R33, R26, R31, 0x96, !PT ;  /* 0x0000001a21227212 */ /* 0x000fe400078e961f */
[----:B------:R-:W-:Y:S02]  /*49110*/  LOP3.LUT R76, R24, R16, R19, 0x96, !PT ;  /* 0x00000010184c7212 */ /* 0x000fe400078e9613 */
[----:B------:R-:W-:Y:S02]  /*49120*/  IADD3 R33, P2, P3, R73, R55, R8 ;  /* 0x0000003749217210 */ /* 0x000fe40007b5e008 */
[C-C-:B------:R-:W-:Y:S02]  /*49130*/  SHF.L.W.U32.HI R8, R104.reuse, 0xd, R89.reuse ;  /* 0x0000000d68087819 */ /* 0x140fe40000010e59 */
[----:B------:R-:W-:Y:S02]  /*49140*/  SHF.L.W.U32.HI R19, R89, 0x3, R104 ;  /* 0x0000000359137819 */ /* 0x000fe40000010e68 */
        /* <DEDUP_REMOVED lines=9> */
[----:B------:R-:W-:Y:S02]  /*491e0*/  IADD3 R16, P0, P1, R25, R76, R74 ;  /* 0x0000004c19107210 */ /* 0x000fe4000791e04a */
[----:B------:R-:W-:Y:S02]  /*491f0*/  SHF.L.W.U32.HI R8, R89, 0xd, R104 ;  /* 0x0000000d59087819 */ /* 0x000fe40000010e68 */
[--C-:B------:R-:W-:Y:S02]  /*49200*/  SHF.L.W.U32.HI R17, R104, 0x3, R89.reuse ;  /* 0x0000000368117819 */ /* 0x100fe40000010e59 */
[----:B------:R-:W-:-:S02]  /*49210*/  SHF.R.U32.HI R79, RZ, 0x6, R89 ;  /* 0x00000006ff4f7819 */ /* 0x000fc40000011659 */
[C-C-:B------:R-:W-:Y:S02]  /*49220*/  SHF.L.W.U32.HI R19, R28.reuse, 0xd, R75.reuse ;  /* 0x0000000d1c137819 */ /* 0x140fe40000010e4b */
[----:B------:R-:W-:Y:S02]  /*49230*/  SHF.L.W.U32.HI R24, R75, 0x3, R28 ;  /* 0x000000034b187819 */ /* 0x000fe40000010e1c */
[----:B------:R-:W-:Y:S02]  /*49240*/  SHF.R.U64 R77, R28, 0x6, R75 ;  /* 0x000000061c4d7819 */ /* 0x000fe4000000124b */
[----:B------:R-:W-:Y:S02]  /*49250*/  LOP3.LUT R31, R27, R14, R12, 0xe8, !PT ;  /* 0x0000000e1b1f7212 */ /* 0x000fe400078ee80c */
[----:B0-----:R-:W-:Y:S02]  /*49260*/  IADD3 R25, P2, P3, R104, UR4, R33 ;  /* 0x0000000468197c10 */ /* 0x001fe4000fb5e021 */
[----:B------:R-:W-:-:S02]  /*49270*/  LOP3.LUT R79, R79, R8, R17, 0x96, !PT ;  /* 0x000000084f4f7212 */ /* 0x000fc400078e9611 */
[----:B------:R-:W-:Y:S02]  /*49280*/  LOP3.LUT R77, R77, R19, R24, 0x96, !PT ;  /* 0x000000134d4d7212 */ /* 0x000fe400078e9618 */
[----:B------:R-:W-:Y:S02]  /*49290*/  IADD3.X R31, PT, PT, R32, R35, R31, P0, P1 ;  /* 0x00000023201f7210 */ /* 0x000fe400007e241f */
[----:B------:R-:W-:Y:S02]  /*492a0*/  IADD3.X R24, PT, PT, R89, UR5, R26, P2, P3 ;  /* 0x0000000559187c10 */ /* 0x000fe400097e641a */
[----:B------:R-:W-:Y:S02]  /*492b0*/  IADD3 R8, P0, PT, R25, R52, RZ ;  /* 0x0000003419087210 */ /* 0x000fe40007f1e0ff */
[----:B------:R-:W-:Y:S02]  /*492c0*/  SHF.L.W.U32.HI R14, R75, 0xd, R28 ;  /* 0x0000000d4b0e7819 */ /* 0x000fe40000010e1c */
[----:B------:R-:W-:Y:S01]  /*492d0*/  SHF.L.W.U32.HI R19, R28, 0x3, R75 ;  /* 0x000000031c137819 */ /* 0x000fe20000010e4b */
[----:B------:R-:W-:Y:S01]  /*492e0*/  IMAD.X R17, R24, 0x1, R27, P0 ;  /* 0x0000000118117824 */ /* 0x000fe200000e061b */
        /* <DEDUP_REMOVED lines=24> */
[----:B------:R-:W-:-:S02]  /*49470*/  IADD3.X R14, PT, PT, R53, R34, R18, P0, P1 ;  /* 0x00000022350e7210 */ /* 0x000fc400007e2412 */
[----:B------:R-:W-:Y:S02]  /*49480*/  IADD3 R80, P0, PT, R87, R80, RZ ;  /* 0x0000005057507210 */ /* 0x000fe40007f1e0ff */
[----:B------:R-:W-:Y:S02]  /*49490*/  IADD3 R86, P1, PT, R86, R77, RZ ;  /* 0x0000004d56567210 */ /* 0x000fe40007f3e0ff */
[----:B------:R-:W-:Y:S01]  /*494a0*/  IADD3.X R26, PT, PT, R26, R11, R10, P2, P3 ;  /* 0x0000000b1a1a7210 */ /* 0x000fe200017e640a */
[----:B------:R-:W-:Y:S01]  /*494b0*/  IMAD.X R73, R96, 0x1, R79, P0 ;  /* 0x0000000160497824 */ /* 0x000fe200000e064f */
[----:B------:R-:W-:Y:S01]  /*494c0*/  IADD3 R52, P2, P3, R28, UR6, R27 ;  /* 0x000000061c347c10 */ /* 0x000fe2000fb5e01b */
[----:B------:R-:W-:Y:S01]  /*494d0*/  IMAD.X R27, R5, 0x1, R78, P1 ;  /* 0x00000001051b7824 */ /* 0x000fe200008e064e */
[----:B------:R-:W-:Y:S02]  /*494e0*/  SHF.L.W.U32.HI R10, R19, 0x4, R14 ;  /* 0x00000004130a7819 */ /* 0x000fe40000010e0e */
[----:B------:R-:W-:-:S02]  /*494f0*/  SHF.L.W.U32.HI R11, R14, 0x1e, R19 ;  /* 0x0000001e0e0b7819 */ /* 0x000fc40000010e13 */
[----:B------:R-:W-:Y:S02]  /*49500*/  SHF.L.W.U32.HI R18, R14, 0x19, R19 ;  /* 0x000000190e127819 */ /* 0x000fe40000010e13 */
[----:B------:R-:W-:Y:S01]  /*49510*/  IADD3.X R75, PT, PT, R75, UR7, R26, P2, P3 ;  /* 0x000000074b4b7c10 */ /* 0x000fe200097e641a */
[----:B------:R-:W0:Y:S01]  /*49520*/  LDCU.128 UR4, c[0x3][0x5a50] ;  /* 0x00cb4a00ff0477ac */ /* 0x000e220008000c00 */
[----:B------:R-:W-:Y:S02]  /*49530*/  IADD3 R5, P0, PT, R52, R29, RZ ;  /* 0x0000001d34057210 */ /* 0x000fe40007f1e0ff */
[----:B------:R-:W-:Y:S02]  /*49540*/  LOP3.LUT R35, R18, R10, R11, 0x96, !PT ;  /* 0x0000000a12237212 */ /* 0x000fe400078e960b */
[----:B------:R-:W-:Y:S01]  /*49550*/  SHF.L.W.U32.HI R11, R80, 0xd, R73 ;  /* 0x0000000d500b7819 */ /* 0x000fe20000010e49 */
[----:B------:R-:W-:Y:S01]  /*49560*/  IMAD.X R10, R75, 0x1, R12, P0 ;  /* 0x000000014b0a7824 */ /* 0x000fe200000e060c */
[----:B------:R-:W-:-:S02]  /*49570*/  SHF.L.W.U32.HI R18, R73, 0x3, R80 ;  /* 0x0000000349127819 */ /* 0x000fc40000010e50 */
[----:B------:R-:W-:Y:S02]  /*49580*/  SHF.R.U64 R76, R80, 0x6, R73 ;  /* 0x00000006504c7819 */ /* 0x000fe40000001249 */
        /* <DEDUP_REMOVED lines=12> */
[C-C-:B------:R-:W-:Y:S02]  /*49650*/  SHF.L.W.U32.HI R12, R10.reuse, 0x12, R5.reuse ;  /* 0x000000120a0c7819 */ /* 0x140fe40000010e05 */
[----:B------:R-:W-:Y:S02]  /*49660*/  SHF.L.W.U32.HI R25, R10, 0xe, R5 ;  /* 0x0000000e0a197819 */ /* 0x000fe40000010e05 */
[----:B------:R-:W-:Y:S02]  /*49670*/  SHF.L.W.U32.HI R26, R5, 0x17, R10 ;  /* 0x00000017051a7819 */ /* 0x000fe40000010e0a */
[----:B------:R-:W-:Y:S02]  /*49680*/  LOP3.LUT R53, R7, R5, R8, 0xb8, !PT ;  /* 0x0000000507357212 */ /* 0x000fe400078eb808 */
[----:B------:R-:W-:-:S02]  /*49690*/  IADD3.X R11, PT, PT, R24, R28, R11, P0, P1 ;  /* 0x0000001c180b7210 */ /* 0x000fc400007e240b */
[----:B------:R-:W-:Y:S02]  /*496a0*/  LOP3.LUT R28, R26, R12, R25, 0x96, !PT ;  /* 0x0000000c1a1c7212 */ /* 0x000fe400078e9619 */
[----:B------:R-:W-:Y:S02]  /*496b0*/  IADD3 R53, P0, P1, R32, R53, R6 ;  /* 0x0000003520357210 */ /* 0x000fe4000791e006 */
[----:B------:R-:W-:Y:S02]  /*496c0*/  LOP3.LUT R34, R4, R10, R17, 0xb8, !PT ;  /* 0x0000000a04227212 */ /* 0x000fe400078eb811 */
[----:B------:R-:W-:Y:S02]  /*496d0*/  SHF.L.W.U32.HI R6, R73, 0xd, R80 ;  /* 0x0000000d49067819 */ /* 0x000fe40000010e50 */
[--C-:B------:R-:W-:Y:S02]  /*496e0*/  SHF.L.W.U32.HI R25, R80, 0x3, R73.reuse ;  /* 0x0000000350197819 */ /* 0x100fe40000010e49 */
[----:B------:R-:W-:-:S02]  /*496f0*/  SHF.R.U32.HI R55, RZ, 0x6, R73 ;  /* 0x00000006ff377819 */ /* 0x000fc40000011649 */
[C-C-:B------:R-:W-:Y:S02]  /*49700*/  SHF.L.W.U32.HI R12, R86.reuse, 0xd, R27.reuse ;  /* 0x0000000d560c7819 */ /* 0x140fe40000010e1b */
[----:B------:R-:W-:Y:S02]  /*49710*/  SHF.L.W.U32.HI R29, R27, 0x3, R86 ;  /* 0x000000031b1d7819 */ /* 0x000fe40000010e56 */
[----:B------:R-:W-:Y:S02]  /*49720*/  SHF.R.U64 R35, R86, 0x6, R27 ;  /* 0x0000000656237819 */ /* 0x000fe4000000121b */
[----:B------:R-:W-:Y:S02]  /*49730*/  IADD3.X R34, PT, PT, R28, R34, R13, P0, P1 ;  /* 0x000000221c227210 */ /* 0x000fe400007e240d */
[----:B0-----:R-:W-:Y:S02]  /*49740*/  IADD3 R53, P0, P1, R80, UR4, R53 ;  /* 0x0000000450357c10 */ /* 0x001fe4000f91e035 */
[----:B------:R-:W-:-:S02]  /*49750*/  LOP3.LUT R55, R55, R6, R25, 0x96, !PT ;  /* 0x0000000637377212 */ /* 0x000fc400078e9619 */
[----:B------:R-:W-:Y:S02]  /*49760*/  SHF.L.W.U32.HI R24, R18, 0x4, R11 ;  /* 0x0000000412187819 */ /* 0x000fe40000010e0b */
[C-C-:B------:R-:W-:Y:S02]  /*49770*/  SHF.L.W.U32.HI R33, R11.reuse, 0x1e, R18.reuse ;  /* 0x0000001e0b217819 */ /* 0x140fe40000010e12 */
[--C-:B------:R-:W-:Y:S02]  /*49780*/  SHF.L.W.U32.HI R26, R11, 0x19, R18.reuse ;  /* 0x000000190b1a7819 */ /* 0x100fe40000010e12 */
[----:B------:R-:W-:Y:S02]  /*49790*/  LOP3.LUT R35, R35, R12, R29, 0x96, !PT ;  /* 0x0000000c23237212 */ /* 0x000fe400078e961d */
[--C-:B------:R-:W-:Y:S02]  /*497a0*/  LOP3.LUT R25, R19, R16, R18.reuse, 0xe8, !PT ;  /* 0x0000001013197212 */ /* 0x100fe400078ee812 */
[----:B------:R-:W-:-:S02]  /*497b0*/  SHF.L.W.U32.HI R6, R11, 0x4, R18 ;  /* 0x000000040b067819 */ /* 0x000fc40000010e12 */
[C-C-:B------:R-:W-:Y:S02]  /*497c0*/  SHF.L.W.U32.HI R13, R18.reuse, 0x1e, R11.reuse ;  /* 0x0000001e120d7819 */ /* 0x140fe40000010e0b */
[----:B------:R-:W-:Y:S02]  /*497d0*/  SHF.L.W.U32.HI R12, R18, 0x19, R11 ;  /* 0x00000019120c7819 */ /* 0x000fe40000010e0b */
[----:B------:R-:W-:Y:S02]  /*497e0*/  IADD3.X R34, PT, PT, R73, UR5, R34, P0, P1 ;  /* 0x0000000549227c10 */ /* 0x000fe400087e2422 */
[----:B------:R-:W-:Y:S02]  /*497f0*/  IADD3 R16, P2, PT, R53, R16, RZ ;  /* 0x0000001035107210 */ /* 0x000fe40007f5e0ff */
[----:B------:R-:W-:Y:S02]  /*49800*/  LOP3.LUT R24, R26, R24, R33, 0x96, !PT ;  /* 0x000000181a187212 */ /* 0x000fe400078e9621 */
[----:B------:R-:W-:Y:S01]  /*49810*/  LOP3.LUT R33, R12, R6, R13, 0x96, !PT ;  /* 0x000000060c217212 */ /* 0x000fe200078e960d */
[----:B------:R-:W-:Y:S01]  /*49820*/  IMAD.X R13, R34, 0x1, R31, P2 ;  /* 0x00000001220d7824 */ /* 0x000fe200010e061f */
[----:B------:R-:W-:-:S02]  /*49830*/  IADD3 R25, P0, P1, R52, R24, R25 ;  /* 0x0000001834197210 */ /* 0x000fc4000791e019 */
[----:B------:R-:W-:Y:S02]  /*49840*/  LOP3.LUT R6, R14, R31, R11, 0xe8, !PT ;  /* 0x0000001f0e067212 */ /* 0x000fe400078ee80b */
[----:B------:R-:W-:Y:S02]  /*49850*/  SHF.L.W.U32.HI R12, R27, 0xd, R86 ;  /* 0x0000000d1b0c7819 */ /* 0x000fe40000010e56 */
[--C-:B------:R-:W-:Y:S02]  /*49860*/  SHF.L.W.U32.HI R29, R86, 0x3, R27.reuse ;  /* 0x00000003561d7819 */ /* 0x100fe40000010e1b */
[----:B------:R-:W-:Y:S02]  /*49870*/  SHF.R.U32.HI R52, RZ, 0x6, R27 ;  /* 0x00000006ff347819 */ /* 0x000fe4000001161b */
[C-C-:B------:R-:W-:Y:S02]  /*49880*/  SHF.L.W.U32.HI R24, R16.reuse, 0x12, R13.reuse ;  /* 0x0000001210187819 */ /* 0x140fe40000010e0d */
[----:B------:R-:W-:-:S02]  /*49890*/  SHF.L.W.U32.HI R31, R16, 0xe, R13 ;  /* 0x0000000e101f7819 */ /* 0x000fc40000010e0d */
[----:B------:R-:W-:Y:S02]  /*498a0*/  SHF.L.W.U32.HI R26, R13, 0x17, R16 ;  /* 0x000000170d1a7819 */ /* 0x000fe40000010e10 */
[----:B------:R-:W-:Y:S02]  /*498b0*/  IADD3.X R6, PT, PT, R75, R33, R6, P0, P1 ;  /* 0x000000214b067210 */ /* 0x000fe400007e2406 */
        /* <DEDUP_REMOVED lines=9> */
[----:B------:R-:W-:-:S02]  /*49950*/  IADD3 R54, P0, PT, R54, R35, RZ ;  /* 0x0000002336367210 */ /* 0x000fc40007f1e0ff */
[----:B------:R-:W-:Y:S02]  /*49960*/  LOP3.LUT R35, R24, R12, R29, 0x96, !PT ;  /* 0x0000000c18237212 */ /* 0x000fe400078e961d */
[----:B------:R-:W-:Y:S01]  /*49970*/  IADD3 R113, P1, PT, R113, R76, RZ ;  /* 0x0000004c71717210 */ /* 0x000fe20007f3e0ff */
[----:B------:R-:W-:Y:S01]  /*49980*/  IMAD.X R9, R9, 0x1, R52, P0 ;  /* 0x0000000109097824 */ /* 0x000fe200000e0634 */
[----:B------:R-:W-:Y:S02]  /*49990*/  IADD3 R29, P3, P4, R33, R32, R7 ;  /* 0x00000020211d7210 */ /* 0x000fe40007c7e007 */
[----:B------:R-:W-:Y:S01]  /*499a0*/  LOP3.LUT R26, R28, R26, R31, 0x96, !PT ;  /* 0x0000001a1c1a7212 */ /* 0x000fe200078e961f */
[----:B------:R-:W-:Y:S01]  /*499b0*/  IMAD.X R72, R72, 0x1, R55, P1 ;  /* 0x0000000148487824 */ /* 0x000fe200008e0637 */
[----:B------:R-:W-:Y:S02]  /*499c0*/  SHF.L.W.U32.HI R7, R6, 0x4, R25 ;  /* 0x0000000406077819 */ /* 0x000fe40000010e19 */
[----:B------:R-:W-:-:S02]  /*499d0*/  SHF.L.W.U32.HI R12, R25, 0x1e, R6 ;  /* 0x0000001e190c7819 */ /* 0x000fc40000010e06 */
[----:B------:R-:W-:Y:S02]  /*499e0*/  SHF.L.W.U32.HI R24, R25, 0x19, R6 ;  /* 0x0000001919187819 */ /* 0x000fe40000010e06 */
[----:B------:R-:W-:Y:S02]  /*499f0*/  LOP3.LUT R31, R17, R13, R10, 0xb8, !PT ;  /* 0x0000000d111f7212 */ /* 0x000fe400078eb80a */
[----:B------:R-:W-:Y:S02]  /*49a00*/  LOP3.LUT R33, R24, R7, R12, 0x96, !PT ;  /* 0x0000000718217212 */ /* 0x000fe400078e960c */
[----:B------:R-:W-:Y:S02]  /*49a10*/  IADD3.X R24, PT, PT, R26, R31, R4, P3, P4 ;  /* 0x0000001f1a187210 */ /* 0x000fe40001fe8404 */
[----:B------:R-:W-:Y:S02]  /*49a20*/  LOP3.LUT R28, R18, R19, R25, 0xe8, !PT ;  /* 0x00000013121c7212 */ /* 0x000fe400078ee819 */
[----:B------:R-:W-:-:S02]  /*49a30*/  IADD3 R86, P3, P4, R86, UR6, R29 ;  /* 0x0000000656567c10 */ /* 0x000fc4000fc7e01d */
[C-C-:B------:R-:W-:Y:S02]  /*49a40*/  SHF.L.W.U32.HI R4, R113.reuse, 0xd, R72.reuse ;  /* 0x0000000d71047819 */ /* 0x140fe40000010e48 */
[----:B------:R-:W-:Y:S02]  /*49a50*/  SHF.L.W.U32.HI R7, R72, 0x3, R113 ;  /* 0x0000000348077819 */ /* 0x000fe40000010e71 */
[----:B------:R-:W-:Y:S02]  /*49a60*/  SHF.R.U64 R73, R113, 0x6, R72 ;  /* 0x0000000671497819 */ /* 0x000fe40000001248 */
[----:B------:R-:W-:Y:S02]  /*49a70*/  IADD3 R12, P1, P2, R53, R35, R28 ;  /* 0x00000023350c7210 */ /* 0x000fe40007a3e01c */
[----:B------:R-:W-:Y:S02]  /*49a80*/  LOP3.LUT R26, R11, R14, R6, 0xe8, !PT ;  /* 0x0000000e0b1a7212 */ /* 0x000fe400078ee806 */
[----:B------:R-:W-:Y:S01]  /*49a90*/  IADD3.X R55, PT, PT, R27, UR7, R24, P3, P4 ;  /* 0x000000071b377c10 */ /* 0x000fe20009fe8418 */
[----:B------:R-:W0:Y:S01]  /*49aa0*/  LDCU.128 UR4, c[0x3][0x5a60] ;  /* 0x00cb4c00ff0477ac */ /* 0x000e220008000c00 */
[----:B------:R-:W-:-:S02]  /*49ab0*/  IADD3 R19, P0, PT, R86, R19, RZ ;  /* 0x0000001356137210 */ /* 0x000fc40007f1e0ff */
[----:B------:R-:W-:Y:S02]  /*49ac0*/  LOP3.LUT R73, R73, R4, R7, 0x96, !PT ;  /* 0x0000000449497212 */ /* 0x000fe400078e9607 */
[----:B------:R-:W-:Y:S01]  /*49ad0*/  IADD3.X R7, PT, PT, R34, R33, R26, P1, P2 ;  /* 0x0000002122077210 */ /* 0x000fe20000fe441a */
        /* <DEDUP_REMOVED lines=26> */
[----:B------:R-:W-:Y:S02]  /*49c80*/  SHF.L.W.U32.HI R31, R9, 0x3, R54 ;  /* 0x00000003091f7819 */ /* 0x000fe40000010e36 */
[----:B------:R-:W-:Y:S02]  /*49c90*/  SHF.R.U64 R34, R54, 0x6, R9 ;  /* 0x0000000636227819 */ /* 0x000fe40000001209 */
[----:B------:R-:W-:-:S02]  /*49ca0*/  LOP3.LUT R28, R6, R11, R7, 0xe8, !PT ;  /* 0x0000000b061c7212 */ /* 0x000fc400078ee807 */
[----:B------:R-:W-:Y:S02]  /*49cb0*/  LOP3.LUT R26, R10, R14, R13, 0xb8, !PT ;  /* 0x0000000e0a1a7212 */ /* 0x000fe400078eb80d */
[----:B------:R-:W-:Y:S02]  /*49cc0*/  SHF.L.W.U32.HI R4, R9, 0xd, R54 ;  /* 0x0000000d09047819 */ /* 0x000fe40000010e36 */
[--C-:B------:R-:W-:Y:S02]  /*49cd0*/  SHF.L.W.U32.HI R29, R54, 0x3, R9.reuse ;  /* 0x00000003361d7819 */ /* 0x100fe40000010e09 */
[----:B------:R-:W-:Y:S02]  /*49ce0*/  SHF.R.U32.HI R52, RZ, 0x6, R9 ;  /* 0x00000006ff347819 */ /* 0x000fe40000011609 */
[----:B------:R-:W-:Y:S02]  /*49cf0*/  LOP3.LUT R34, R34, R8, R31, 0x96, !PT ;  /* 0x0000000822227212 */ /* 0x000fe400078e961f */
[----:B------:R-:W-:-:S02]  /*49d00*/  IADD3.X R28, PT, PT, R55, R53, R28, P0, P1 ;  /* 0x00000035371c7210 */ /* 0x000fc400007e241c */
[----:B------:R-:W-:Y:S02]  /*49d10*/  IADD3.X R31, PT, PT, R32, R26, R17, P2, P3 ;  /* 0x0000001a201f7210 */ /* 0x000fe400017e6411 */
[----:B0-----:R-:W-:Y:S02]  /*49d20*/  IADD3 R113, P2, P3, R113, UR4, R24 ;  /* 0x0000000471717c10 */ /* 0x001fe4000fb5e018 */
[----:B------:R-:W-:Y:S02]  /*49d30*/  LOP3.LUT R52, R52, R4, R29, 0x96, !PT ;  /* 0x0000000434347212 */ /* 0x000fe400078e961d */
[----:B------:R-:W-:Y:S02]  /*49d40*/  SHF.L.W.U32.HI R4, R27, 0x4, R28 ;  /* 0x000000041b047819 */ /* 0x000fe40000010e1c */
[C-C-:B------:R-:W-:Y:S02]  /*49d50*/  SHF.L.W.U32.HI R17, R28.reuse, 0x1e, R27.reuse ;  /* 0x0000001e1c117819 */ /* 0x140fe40000010e1b */
[----:B------:R-:W-:-:S02]  /*49d60*/  SHF.L.W.U32.HI R8, R28, 0x19, R27 ;  /* 0x000000191c087819 */ /* 0x000fc40000010e1b */
[----:B------:R-:W-:Y:S02]  /*49d70*/  IADD3.X R72, PT, PT, R72, UR5, R31, P2, P3 ;  /* 0x0000000548487c10 */ /* 0x000fe400097e641f */
[----:B------:R-:W-:Y:S02]  /*49d80*/  IADD3 R32, P2, PT, R113, R18, RZ ;  /* 0x0000001271207210 */ /* 0x000fe40007f5e0ff */
[----:B------:R-:W-:Y:S02]  /*49d90*/  IADD3 R29, P0, PT, R30, R73, RZ ;  /* 0x000000491e1d7210 */ /* 0x000fe40007f1e0ff */
[----:B------:R-:W-:Y:S01]  /*49da0*/  IADD3 R24, P1, PT, R15, R34, RZ ;  /* 0x000000220f187210 */ /* 0x000fe20007f3e0ff */
[----:B------:R-:W-:Y:S01]  /*49db0*/  IMAD.X R33, R72, 0x1, R11, P2 ;  /* 0x0000000148217824 */ /* 0x000fe200010e060b */
[----:B------:R-:W-:Y:S01]  /*49dc0*/  LOP3.LUT R17, R8, R4, R17, 0x96, !PT ;  /* 0x0000000408117212 */ /* 0x000fe200078e9611 */
[----:B------:R-:W-:Y:S01]  /*49dd0*/  IMAD.X R111, R111, 0x1, R74, P0 ;  /* 0x000000016f6f7824 */ /* 0x000fe200000e064a */
[----:B------:R-:W-:Y:S01]  /*49de0*/  SHF.L.W.U32.HI R4, R28, 0x4, R27 ;  /* 0x000000041c047819 */ /* 0x000fe20000010e1b */
[----:B------:R-:W-:Y:S01]  /*49df0*/  IMAD.X R85, R85, 0x1, R52, P1 ;  /* 0x0000000155557824 */ /* 0x000fe200008e0634 */
[----:B------:R-:W-:-:S02]  /*49e00*/  SHF.L.W.U32.HI R15, R27, 0x1e, R28 ;  /* 0x0000001e1b0f7819 */ /* 0x000fc40000010e1c */
[----:B------:R-:W-:Y:S02]  /*49e10*/  SHF.L.W.U32.HI R8, R27, 0x19, R28 ;  /* 0x000000191b087819 */ /* 0x000fe40000010e1c */
[----:B------:R-:W-:Y:S02]  /*49e20*/  LOP3.LUT R34, R12, R25, R27, 0xe8, !PT ;  /* 0x000000190c227212 */ /* 0x000fe400078ee81b */
[----:B------:R-:W-:Y:S02]  /*49e30*/  LOP3.LUT R26, R8, R4, R15, 0x96, !PT ;  /* 0x00000004081a7212 */ /* 0x000fe400078e960f */
[----:B------:R-:W-:Y:S02]  /*49e40*/  IADD3 R34, P0, P2, R113, R17, R34 ;  /* 0x0000001171227210 */ /* 0x000fe40007a1e022 */
[----:B------:R-:W-:Y:S02]  /*49e50*/  LOP3.LUT R31, R7, R6, R28, 0xe8, !PT ;  /* 0x00000006071f7212 */ /* 0x000fe400078ee81c */
[----:B------:R-:W-:-:S02]  /*49e60*/  SHF.L.W.U32.HI R4, R33, 0x12, R32 ;  /* 0x0000001221047819 */ /* 0x000fc40000010e20 */
[C-C-:B------:R-:W-:Y:S02]  /*49e70*/  SHF.L.W.U32.HI R11, R33.reuse, 0xe, R32.reuse ;  /* 0x0000000e210b7819 */ /* 0x140fe40000010e20 */
[----:B------:R-:W-:Y:S02]  /*49e80*/  SHF.L.W.U32.HI R17, R32, 0x17, R33 ;  /* 0x0000001720117819 */ /* 0x000fe40000010e21 */
[----:B------:R-:W-:Y:S02]  /*49e90*/  IADD3.X R31, PT, PT, R72, R26, R31, P0, P2 ;  /* 0x0000001a481f7210 */ /* 0x000fe400007e441f */
[C-C-:B------:R-:W-:Y:S02]  /*49ea0*/  SHF.L.W.U32.HI R8, R32.reuse, 0x12, R33.reuse ;  /* 0x0000001220087819 */ /* 0x140fe40000010e21 */
[----:B------:R-:W-:Y:S02]  /*49eb0*/  SHF.L.W.U32.HI R15, R32, 0xe, R33 ;  /* 0x0000000e200f7819 */ /* 0x000fe40000010e21 */
[----:B------:R-:W-:-:S02]  /*49ec0*/  SHF.L.W.U32.HI R18, R33, 0x17, R32 ;  /* 0x0000001721127819 */ /* 0x000fc40000010e20 */
[----:B------:R-:W-:Y:S02]  /*49ed0*/  LOP3.LUT R55, R17, R4, R11, 0x96, !PT ;  /* 0x0000000411377212 */ /* 0x000fe400078e960b */
[C---:B------:R-:W-:Y:S02]  /*49ee0*/  IADD3 R53, P0, PT, R34.reuse, 0x5f1d36f1, RZ ;  /* 0x5f1d36f122357810 */ /* 0x040fe40007f1e0ff */
[----:B------:R-:W-:Y:S02]  /*49ef0*/  SHF.L.W.U32.HI R4, R31, 0x4, R34 ;  /* 0x000000041f047819 */ /* 0x000fe40000010e22 */
[C-C-:B------:R-:W-:Y:S02]  /*49f00*/  SHF.L.W.U32.HI R11, R34.reuse, 0x1e, R31.reuse ;  /* 0x0000001e220b7819 */ /* 0x140fe40000010e1f */
[----:B------:R-:W-:Y:S02]  /*49f10*/  SHF.L.W.U32.HI R17, R34, 0x19, R31 ;  /* 0x0000001922117819 */ /* 0x000fe40000010e1f */
[----:B------:R-:W-:-:S02]  /*49f20*/  LOP3.LUT R30, R18, R8, R15, 0x96, !PT ;  /* 0x00000008121e7212 */ /* 0x000fc400078e960f */
[----:B------:R-:W-:Y:S02]  /*49f30*/  LOP3.LUT R26, R16, R32, R19, 0xb8, !PT ;  /* 0x00000020101a7212 */ /* 0x000fe400078eb813 */
[----:B------:R-:W-:Y:S02]  /*49f40*/  IADD3.X R52, PT, PT, R31, -0x5ab00ac6, RZ, P0, !PT ;  /* 0xa54ff53a1f347810 */ /* 0x000fe400007fe4ff */
[----:B------:R-:W-:Y:S02]  /*49f50*/  LOP3.LUT R74, R17, R4, R11, 0x96, !PT ;  /* 0x00000004114a7212 */ /* 0x000fe400078e960b */
[----:B------:R-:W-:Y:S02]  /*49f60*/  SHF.L.W.U32.HI R8, R34, 0x4, R31 ;  /* 0x0000000422087819 */ /* 0x000fe40000010e1f */
[C-C-:B------:R-:W-:Y:S02]  /*49f70*/  SHF.L.W.U32.HI R15, R31.reuse, 0x1e, R34.reuse ;  /* 0x0000001e1f0f7819 */ /* 0x140fe40000010e22 */
[----:B------:R-:W-:-:S02]  /*49f80*/  SHF.L.W.U32.HI R18, R31, 0x19, R34 ;  /* 0x000000191f127819 */ /* 0x000fc40000010e22 */
[----:B------:R-:W-:Y:S02]  /*49f90*/  IADD3 R11, P0, P1, R30, R26, R5 ;  /* 0x0000001a1e0b7210 */ /* 0x000fe4000791e005 */
[----:B------:R-:W-:Y:S02]  /*49fa0*/  LOP3.LUT R17, R13, R33, R14, 0xb8, !PT ;  /* 0x000000210d117212 */ /* 0x000fe400078eb80e */
[----:B------:R-:W-:Y:S02]  /*49fb0*/  LOP3.LUT R72, R18, R8, R15, 0x96, !PT ;  /* 0x0000000812487212 */ /* 0x000fe400078e960f */
[----:B------:R-:W-:Y:S02]  /*49fc0*/  IADD3.X R10, PT, PT, R55, R17, R10, P0, P1 ;  /* 0x00000011370a7210 */ /* 0x000fe400007e240a */
[----:B------:R-:W-:Y:S02]  /*49fd0*/  SHF.R.U32.HI R8, RZ, 0x8, R52 ;  /* 0x00000008ff087819 */ /* 0x000fe40000011634 */
[----:B------:R-:W-:-:S02]  /*49fe0*/  IADD3 R54, P0, P1, R54, UR6, R11 ;  /* 0x0000000636367c10 */ /* 0x000fc4000f91e00b */
[----:B------:R-:W-:Y:S02]  /*49ff0*/  LOP3.LUT R55, R27, R12, R34, 0xe8, !PT ;  /* 0x0000000c1b377212 */ /* 0x000fe400078ee822 */
[----:B------:R-:W-:Y:S02]  /*4a000*/  LOP3.LUT R8, R67, R8, RZ, 0x3c, !PT ;  /* 0x0000000843087212 */ /* 0x000fe400078e3cff */
[----:B------:R-:W-:Y:S01]  /*4a010*/  IADD3.X R11, PT, PT, R9, UR7, R10, P0, P1 ;  /* 0x00000007090b7c10 */ /* 0x000fe200087e240a */
[----:B------:R-:W0:Y:S01]  /*4a020*/  LDCU.128 UR4, c[0x3][0x5a70] ;  /* 0x00cb4e00ff0477ac */ /* 0x000e220008000c00 */
[C---:B------:R-:W-:Y:S02]  /*4a030*/  IADD3 R67, P0, PT, R54.reuse, R25, RZ ;  /* 0x0000001936437210 */ /* 0x040fe40007f1e0ff */
[----:B------:R-:W-:Y:S02]  /*4a040*/  SHF.R.U64 R15, R53, 0x10, R52 ;  /* 0x00000010350f7819 */ /* 0x000fe40000001234 */
[----:B------:R-:W-:Y:S01]  /*4a050*/  IADD3 R55, P1, P2, R54, R72, R55 ;  /* 0x0000004836377210 */ /* 0x000fe20007a3e037 */
[----:B------:R-:W-:Y:S01]  /*4a060*/  IMAD.X R72, R11, 0x1, R6, P0 ;  /* 0x000000010b487824 */ /* 0x000fe200000e0606 */
[----:B------:R-:W-:-:S02]  /*4a070*/  LOP3.LUT R9, R28, R7, R31, 0xe8, !PT ;  /* 0x000000071c097212 */ /* 0x000fc400078ee81f */
[----:B------:R-:W-:Y:S02]  /*4a080*/  LOP3.LUT R4, R36, R53, RZ, 0x3c, !PT ;  /* 0x0000003524047212 */ /* 0x000fe400078e3cff */
[--C-:B------:R-:W-:Y:S02]  /*4a090*/  SHF.R.U32.HI R35, RZ, 0x18, R52.reuse ;  /* 0x00000018ff237819 */ /* 0x100fe40000011634 */
[C-C-:B------:R-:W-:Y:S02]  /*4a0a0*/  SHF.R.U64 R36, R53.reuse, 0x18, R52.reuse ;  /* 0x0000001835247819 */ /* 0x140fe40000001234 */
[--C-:B------:R-:W-:Y:S02]  /*4a0b0*/  SHF.R.U64 R30, R53, 0x8, R52.reuse ;  /* 0x00000008351e7819 */ /* 0x100fe40000001234 */
[----:B------:R-:W-:Y:S02]  /*4a0c0*/  SHF.R.U32.HI R18, RZ, 0x10, R52 ;  /* 0x00000010ff127819 */ /* 0x000fe40000011634 */
[----:B------:R-:W-:-:S02]  /*4a0d0*/  LOP3.LUT R15, R68, R15, RZ, 0x3c, !PT ;  /* 0x0000000f440f7212 */ /* 0x000fc400078e3cff */
[----:B------:R-:W-:Y:S02]  /*4a0e0*/  IADD3.X R68, PT, PT, R11, R74, R9, P1, P2 ;  /* 0x0000004a0b447210 */ /* 0x000fe40000fe4409 */
[----:B------:R-:W-:Y:S02]  /*4a0f0*/  LOP3.LUT R26, R38, R35, RZ, 0x3c, !PT ;  /* 0x00000023261a7212 */ /* 0x000fe400078e3cff */
[----:B------:R-:W-:Y:S02]  /*4a100*/  LOP3.LUT R18, R37, R18, RZ, 0x3c, !PT ;  /* 0x0000001225127212 */ /* 0x000fe400078e3cff */
[----:B------:R-:W-:Y:S02]  /*4a110*/  LOP3.LUT R17, R45, R36, RZ, 0x3c, !PT ;  /* 0x000000242d117212 */ /* 0x000fe400078e3cff */
[----:B------:R-:W-:Y:S02]  /*4a120*/  LOP3.LUT R6, R71, R30, RZ, 0x3c, !PT ;  /* 0x0000001e47067212 */ /* 0x000fe400078e3cff */
[----:B------:R-:W-:-:S02]  /*4a130*/  LOP3.LUT R5, R39, R52, RZ, 0x3c, !PT ;  /* 0x0000003427057212 */ /* 0x000fc400078e3cff */
[C-C-:B------:R-:W-:Y:S02]  /*4a140*/  SHF.L.W.U32.HI R10, R67.reuse, 0x12, R72.reuse ;  /* 0x00000012430a7819 */ /* 0x140fe40000010e48 */
[C-C-:B------:R-:W-:Y:S02]  /*4a150*/  SHF.L.W.U32.HI R11, R67.reuse, 0xe, R72.reuse ;  /* 0x0000000e430b7819 */ /* 0x140fe40000010e48 */
[C-C-:B------:R-:W-:Y:S02]  /*4a160*/  SHF.L.W.U32.HI R35, R72.reuse, 0x17, R67.reuse ;  /* 0x0000001748237819 */ /* 0x140fe40000010e43 */
[C-C-:B------:R-:W-:Y:S02]  /*4a170*/  SHF.L.W.U32.HI R9, R72.reuse, 0x12, R67.reuse ;  /* 0x0000001248097819 */ /* 0x140fe40000010e43 */
[----:B------:R-:W-:Y:S02]  /*4a180*/  SHF.L.W.U32.HI R30, R72, 0xe, R67 ;  /* 0x0000000e481e7819 */ /* 0x000fe40000010e43 */
[----:B------:R-:W-:-:S02]  /*4a190*/  SHF.L.W.U32.HI R25, R67, 0x17, R72 ;  /* 0x0000001743197819 */ /* 0x000fc40000010e48 */
[C---:B------:R-:W-:Y:S02]  /*4a1a0*/  SHF.L.W.U32.HI R36, R55.reuse, 0x4, R68 ;  /* 0x0000000437247819 */ /* 0x040fe40000010e44 */
[C-C-:B------:R-:W-:Y:S02]  /*4a1b0*/  SHF.L.W.U32.HI R37, R68.reuse, 0x1e, R55.reuse ;  /* 0x0000001e44257819 */ /* 0x140fe40000010e37 */
[----:B------:R-:W-:Y:S02]  /*4a1c0*/  SHF.L.W.U32.HI R38, R68, 0x19, R55 ;  /* 0x0000001944267819 */ /* 0x000fe40000010e37 */
[----:B------:R-:W-:Y:S02]  /*4a1d0*/  IADD3 R39, P0, PT, R55, -0x16b07d5, RZ ;  /* 0xfe94f82b37277810 */ /* 0x000fe40007f1e0ff */
[----:B------:R-:W-:Y:S02]  /*4a1e0*/  LOP3.LUT R35, R35, R10, R11, 0x96, !PT ;  /* 0x0000000a23237212 */ /* 0x000fe400078e960b */
[----:B------:R-:W-:-:S02]  /*4a1f0*/  LOP3.LUT R53, R25, R9, R30, 0x96, !PT ;  /* 0x0000000919357212 */ /* 0x000fc400078e961e */
[----:B------:R-:W-:Y:S02]  /*4a200*/  LOP3.LUT R52, R38, R36, R37, 0x96, !PT ;  /* 0x0000002426347212 */ /* 0x000fe400078e9625 */
[C---:B------:R-:W-:Y:S02]  /*4a210*/  SHF.L.W.U32.HI R9, R68.reuse, 0x4, R55 ;  /* 0x0000000444097819 */ /* 0x040fe40000010e37 */
[----:B------:R-:W-:Y:S02]  /*4a220*/  IADD3.X R38, PT, PT, R68, 0x3c6ef372, RZ, P0, !PT ;  /* 0x3c6ef37244267810 */ /* 0x000fe400007fe4ff */
[C-C-:B------:R-:W-:Y:S02]  /*4a230*/  SHF.L.W.U32.HI R10, R55.reuse, 0x1e, R68.reuse ;  /* 0x0000001e370a7819 */ /* 0x140fe40000010e44 */
[----:B------:R-:W-:Y:S02]  /*4a240*/  SHF.L.W.U32.HI R11, R55, 0x19, R68 ;  /* 0x00000019370b7819 */ /* 0x000fe40000010e44 */
[----:B------:R-:W-:-:S02]  /*4a250*/  LOP3.LUT R25, R19, R67, R32, 0xb8, !PT ;  /* 0x0000004313197212 */ /* 0x000fc400078eb820 */
[----:B------:R-:W-:Y:S02]  /*4a260*/  SHF.R.U32.HI R36, RZ, 0x18, R38 ;  /* 0x00000018ff247819 */ /* 0x000fe40000011626 */
[----:B------:R-:W-:Y:S02]  /*4a270*/  LOP3.LUT R45, R11, R9, R10, 0x96, !PT ;  /* 0x000000090b2d7212 */ /* 0x000fe400078e960a */
[----:B------:R-:W-:Y:S02]  /*4a280*/  LOP3.LUT R10, R40, R39, RZ, 0x3c, !PT ;  /* 0x00000027280a7212 */ /* 0x000fe400078e3cff */
[----:B------:R-:W-:Y:S02]  /*4a290*/  IADD3 R54, P0, P1, R35, R25, R16 ;  /* 0x0000001923367210 */ /* 0x000fe4000791e010 */
[----:B------:R-:W-:Y:S02]  /*4a2a0*/  LOP3.LUT R40, R14, R72, R33, 0xb8, !PT ;  /* 0x000000480e287212 */ /* 0x000fe400078eb821 */
[----:B------:R-:W-:-:S02]  /*4a2b0*/  LOP3.LUT R25, R43, R36, RZ, 0x3c, !PT ;  /* 0x000000242b197212 */ /* 0x000fc400078e3cff */
[--C-:B------:R-:W-:Y:S02]  /*4a2c0*/  SHF.R.U32.HI R30, RZ, 0x10, R38.reuse ;  /* 0x00000010ff1e7819 */ /* 0x100fe40000011626 */
[C-C-:B------:R-:W-:Y:S02]  /*4a2d0*/  SHF.R.U64 R37, R39.reuse, 0x18, R38.reuse ;  /* 0x0000001827257819 */ /* 0x140fe40000001226 */
[C-C-:B------:R-:W-:Y:S02]  /*4a2e0*/  SHF.R.U64 R35, R39.reuse, 0x10, R38.reuse ;  /* 0x0000001027237819 */ /* 0x140fe40000001226 */
[--C-:B------:R-:W-:Y:S02]  /*4a2f0*/  SHF.R.U64 R36, R39, 0x8, R38.reuse ;  /* 0x0000000827247819 */ /* 0x100fe40000001226 */
[----:B------:R-:W-:Y:S02]  /*4a300*/  LOP3.LUT R9, R42, R38, RZ, 0x3c, !PT ;  /* 0x000000262a097212 */ /* 0x000fe400078e3cff */
[----:B------:R-:W-:-:S02]  /*4a310*/  SHF.R.U32.HI R16, RZ, 0x8, R38 ;  /* 0x00000008ff107819 */ /* 0x000fc40000011626 */
[----:B------:R-:W-:Y:S02]  /*4a320*/  IADD3.X R38, PT, PT, R53, R40, R13, P0, P1 ;  /* 0x0000002835267210 */ /* 0x000fe400007e240d */
[----:B0-----:R-:W-:Y:S02]  /*4a330*/  IADD3 R29, P0, P1, R29, UR4, R54 ;  /* 0x000000041d1d7c10 */ /* 0x001fe4000f91e036 */
[----:B------:R-:W-:Y:S02]  /*4a340*/  LOP3.LUT R43, R34, R27, R55, 0xe8, !PT ;  /* 0x0000001b222b7212 */ /* 0x000fe400078ee837 */
[----:B------:R-:W-:Y:S02]  /*4a350*/  IADD3.X R38, PT, PT, R111, UR5, R38, P0, P1 ;  /* 0x000000056f267c10 */ /* 0x000fe400087e2426 */
[C---:B------:R-:W-:Y:S02]  /*4a360*/  IADD3 R27, P0, PT, R29.reuse, R12, RZ ;  /* 0x0000000c1d1b7210 */ /* 0x040fe40007f1e0ff */
[----:B------:R-:W-:-:S02]  /*4a370*/  IADD3 R43, P1, P2, R29, R52, R43 ;  /* 0x000000341d2b7210 */ /* 0x000fc40007a3e02b */
[----:B------:R-:W-:Y:S01]  /*4a380*/  LOP3.LUT R12, R31, R28, R68, 0xe8, !PT ;  /* 0x0000001c1f0c7212 */ /* 0x000fe200078ee844 */
[C---:B------:R-:W-:Y:S01]  /*4a390*/  IMAD.X R42, R38.reuse, 0x1, R7, P0 ;  /* 0x00000001262a7824 */ /* 0x040fe200000e0607 */
[----:B------:R-:W-:Y:S02]  /*4a3a0*/  LOP3.LUT R30, R41, R30, RZ, 0x3c, !PT ;  /* 0x0000001e291e7212 */ /* 0x000fe400078e3cff */
[----:B------:R-:W-:Y:S02]  /*4a3b0*/  LOP3.LUT R29, R69, R36, RZ, 0x3c, !PT ;  /* 0x00000024451d7212 */ /* 0x000fe400078e3cff */
[----:B------:R-:W-:Y:S02]  /*4a3c0*/  IADD3.X R36, PT, PT, R38, R45, R12, P1, P2 ;  /* 0x0000002d26247210 */ /* 0x000fe40000fe440c */
[----:B------:R-:W-:Y:S02]  /*4a3d0*/  LOP3.LUT R41, R33, R42, R72, 0xb8, !PT ;  /* 0x0000002a21297212 */ /* 0x000fe400078eb848 */
[----:B------:R-:W-:-:S02]  /*4a3e0*/  SHF.L.W.U32.HI R12, R27, 0x12, R42 ;  /* 0x000000121b0c7819 */ /* 0x000fc40000010e2a */
[----:B------:R-:W-:Y:S02]  /*4a3f0*/  SHF.L.W.U32.HI R13, R27, 0xe, R42 ;  /* 0x0000000e1b0d7819 */ /* 0x000fe40000010e2a */
[----:B------:R-:W-:Y:S02]  /*4a400*/  SHF.L.W.U32.HI R33, R42, 0x17, R27 ;  /* 0x000000172a217819 */ /* 0x000fe40000010e1b */
[----:B------:R-:W-:Y:S02]  /*4a410*/  LOP3.LUT R11, R49, R16, RZ, 0x3c, !PT ;  /* 0x00000010310b7212 */ /* 0x000fe400078e3cff */
[----:B------:R-:W-:Y:S02]  /*4a420*/  LOP3.LUT R40, R32, R27, R67, 0xb8, !PT ;  /* 0x0000001b20287212 */ /* 0x000fe400078eb843 */
[----:B------:R-:W-:Y:S02]  /*4a430*/  LOP3.LUT R16, R44, R37, RZ, 0x3c, !PT ;  /* 0x000000252c107212 */ /* 0x000fe400078e3cff */
[----:B------:R-:W-:-:S02]  /*4a440*/  SHF.L.W.U32.HI R7, R42, 0x12, R27 ;  /* 0x000000122a077819 */ /* 0x000fc40000010e1b */
[----:B------:R-:W-:Y:S02]  /*4a450*/  SHF.L.W.U32.HI R32, R42, 0xe, R27 ;  /* 0x0000000e2a207819 */ /* 0x000fe40000010e1b */
[----:B------:R-:W-:Y:S02]  /*4a460*/  SHF.L.W.U32.HI R27, R27, 0x17, R42 ;  /* 0x000000171b1b7819 */ /* 0x000fe40000010e2a */
[----:B------:R-:W-:Y:S02]  /*4a470*/  IADD3 R37, P0, PT, R43, -0x7b3558c5, RZ ;  /* 0x84caa73b2b257810 */ /* 0x000fe40007f1e0ff */
[----:B------:R-:W-:Y:S02]  /*4a480*/  LOP3.LUT R42, R33, R12, R13, 0x96, !PT ;  /* 0x0000000c212a7212 */ /* 0x000fe400078e960d */
[----:B------:R-:W-:Y:S02]  /*4a490*/  LOP3.LUT R28, R70, R35, RZ, 0x3c, !PT ;  /* 0x00000023461c7212 */ /* 0x000fe400078e3cff */
[----:B------:R-:W-:-:S02]  /*4a4a0*/  LOP3.LUT R38, R55, R34, R43, 0xe8, !PT ;  /* 0x0000002237267212 */ /* 0x000fc400078ee82b */
[--C-:B------:R-:W-:Y:S02]  /*4a4b0*/  LOP3.LUT R39, R68, R31, R36.reuse, 0xe8, !PT ;  /* 0x0000001f44277212 */ /* 0x100fe400078ee824 */
[C-C-:B------:R-:W-:Y:S02]  /*4a4c0*/  SHF.L.W.U32.HI R13, R43.reuse, 0x4, R36.reuse ;  /* 0x000000042b0d7819 */ /* 0x140fe40000010e24 */
[C-C-:B------:R-:W-:Y:S02]  /*4a4d0*/  SHF.L.W.U32.HI R34, R36.reuse, 0x1e, R43.reuse ;  /* 0x0000001e24227819 */ /* 0x140fe40000010e2b */
[C-C-:B------:R-:W-:Y:S02]  /*4a4e0*/  SHF.L.W.U32.HI R35, R36.reuse, 0x19, R43.reuse ;  /* 0x0000001924237819 */ /* 0x140fe40000010e2b */
[----:B------:R-:W-:Y:S02]  /*4a4f0*/  SHF.L.W.U32.HI R12, R36, 0x4, R43 ;  /* 0x00000004240c7819 */ /* 0x000fe40000010e2b */
[----:B------:R-:W-:-:S02]  /*4a500*/  SHF.L.W.U32.HI R31, R43, 0x1e, R36 ;  /* 0x0000001e2b1f7819 */ /* 0x000fc40000010e24 */
[----:B------:R-:W-:Y:S02]  /*4a510*/  SHF.L.W.U32.HI R33, R43, 0x19, R36 ;  /* 0x000000192b217819 */ /* 0x000fe40000010e24 */
[----:B------:R-:W-:Y:S02]  /*4a520*/  IADD3.X R36, PT, PT, R36, -0x4498517b, RZ, P0, !PT ;  /* 0xbb67ae8524247810 */ /* 0x000fe400007fe4ff */
[----:B------:R-:W-:Y:S02]  /*4a530*/  IADD3 R19, P0, P1, R42, R40, R19 ;  /* 0x000000282a137210 */ /* 0x000fe4000791e013 */
[----:B------:R-:W-:Y:S02]  /*4a540*/  LOP3.LUT R27, R27, R7, R32, 0x96, !PT ;  /* 0x000000071b1b7212 */ /* 0x000fe400078e9620 */
[----:B------:R-:W-:Y:S02]  /*4a550*/  LOP3.LUT R13, R35, R13, R34, 0x96, !PT ;  /* 0x0000000d230d7212 */ /* 0x000fe400078e9622 */
[----:B------:R-:W-:-:S02]  /*4a560*/  IADD3 R19, P2, P3, R24, UR6, R19 ;  /* 0x0000000618137c10 */ /* 0x000fc4000fb5e013 */
[----:B------:R-:W-:Y:S02]  /*4a570*/  IADD3.X R14, PT, PT, R27, R41, R14, P0, P1 ;  /* 0x000000291b0e7210 */ /* 0x000fe400007e240e */
[----:B------:R-:W-:Y:S02]  /*4a580*/  LOP3.LUT R24, R33, R12, R31, 0x96, !PT ;  /* 0x0000000c21187212 */ /* 0x000fe400078e961f */
[----:B------:R-:W-:Y:S02]  /*4a590*/  IADD3 R33, P0, P1, R19, R13, R38 ;  /* 0x0000000d13217210 */ /* 0x000fe4000791e026 */
[----:B------:R-:W-:Y:S02]  /*4a5a0*/  IADD3.X R85, PT, PT, R85, UR7, R14, P2, P3 ;  /* 0x0000000755557c10 */ /* 0x000fe400097e640e */
[----:B------:R-:W-:Y:S02]  /*4a5b0*/  SHF.R.U32.HI R14, RZ, 0x8, R36 ;  /* 0x00000008ff0e7819 */ /* 0x000fe40000011624 */
[----:B------:R-:W-:-:S02]  /*4a5c0*/  IADD3.X R24, PT, PT, R85, R24, R39, P0, P1 ;  /* 0x0000001855187210 */ /* 0x000fc400007e2427 */
[----:B------:R-:W-:Y:S02]  /*4a5d0*/  IADD3 R33, P0, PT, R33, -0xc4336f8, RZ ;  /* 0xf3bcc90821217810 */ /* 0x000fe40007f1e0ff */
[----:B------:R-:W-:Y:S02]  /*4a5e0*/  LOP3.LUT R72, R65, R14, RZ, 0x3c, !PT ;  /* 0x0000000e41487212 */ /* 0x000fe400078e3cff */
[----:B------:R-:W-:Y:S02]  /*4a5f0*/  IADD3.X R14, PT, PT, R24, 0x6a09e667, RZ, P0, !PT ;  /* 0x6a09e667180e7810 */ /* 0x000fe400007fe4ff */
[----:B------:R-:W-:Y:S02]  /*4a600*/  ISETP.NE.AND P0, PT, R58, 0x800, PT ;  /* 0x000008003a00780c */ /* 0x000fe40003f05270 */
[C-C-:B------:R-:W-:Y:S02]  /*4a610*/  SHF.R.U64 R19, R37.reuse, 0x18, R36.reuse ;  /* 0x0000001825137819 */ /* 0x140fe40000001224 */
[----:B------:R-:W-:-:S02]  /*4a620*/  SHF.R.U64 R12, R37, 0x10, R36 ;  /* 0x00000010250c7819 */ /* 0x000fc40000001224 */
[--C-:B------:R-:W-:Y:S02]  /*4a630*/  SHF.R.U64 R13, R37, 0x8, R36.reuse ;  /* 0x00000008250d7819 */ /* 0x100fe40000001224 */
[--C-:B------:R-:W-:Y:S02]  /*4a640*/  SHF.R.U32.HI R7, RZ, 0x18, R36.reuse ;  /* 0x00000018ff077819 */ /* 0x100fe40000011624 */
[----:B------:R-:W-:Y:S02]  /*4a650*/  SHF.R.U32.HI R31, RZ, 0x10, R36 ;  /* 0x00000010ff1f7819 */ /* 0x000fe40000011624 */
[----:B------:R-:W-:Y:S02]  /*4a660*/  LOP3.LUT R73, R64, R19, RZ, 0x3c, !PT ;  /* 0x0000001340497212 */ /* 0x000fe400078e3cff */
[----:B------:R-:W-:Y:S02]  /*4a670*/  LOP3.LUT R74, R63, R12, RZ, 0x3c, !PT ;  /* 0x0000000c3f4a7212 */ /* 0x000fe400078e3cff */
[----:B------:R-:W-:-:S02]  /*4a680*/  LOP3.LUT R75, R62, R13, RZ, 0x3c, !PT ;  /* 0x0000000d3e4b7212 */ /* 0x000fc400078e3cff */
[C-C-:B------:R-:W-:Y:S02]  /*4a690*/  SHF.R.U64 R24, R33.reuse, 0x18, R14.reuse ;  /* 0x0000001821187819 */ /* 0x140fe4000000120e */
[C-C-:B------:R-:W-:Y:S02]  /*4a6a0*/  SHF.R.U64 R12, R33.reuse, 0x10, R14.reuse ;  /* 0x00000010210c7819 */ /* 0x140fe4000000120e */
[--C-:B------:R-:W-:Y:S02]  /*4a6b0*/  SHF.R.U64 R13, R33, 0x8, R14.reuse ;  /* 0x00000008210d7819 */ /* 0x100fe4000000120e */
[--C-:B------:R-:W-:Y:S02]  /*4a6c0*/  SHF.R.U32.HI R19, RZ, 0x18, R14.reuse ;  /* 0x00000018ff137819 */ /* 0x100fe4000001160e */
[--C-:B------:R-:W-:Y:S02]  /*4a6d0*/  SHF.R.U32.HI R34, RZ, 0x10, R14.reuse ;  /* 0x00000010ff227819 */ /* 0x100fe4000001160e */
[----:B------:R-:W-:-:S02]  /*4a6e0*/  SHF.R.U32.HI R32, RZ, 0x8, R14 ;  /* 0x00000008ff207819 */ /* 0x000fc4000001160e */
[----:B------:R-:W-:Y:S02]  /*4a6f0*/  LOP3.LUT R54, R66, R7, RZ, 0x3c, !PT ;  /* 0x0000000742367212 */ /* 0x000fe400078e3cff */
[----:B------:R-:W-:Y:S02]  /*4a700*/  LOP3.LUT R55, R46, R31, RZ, 0x3c, !PT ;  /* 0x0000001f2e377212 */ /* 0x000fe400078e3cff */
[----:B------:R-:W-:Y:S02]  /*4a710*/  LOP3.LUT R53, R48, R33, RZ, 0x3c, !PT ;  /* 0x0000002130357212 */ /* 0x000fe400078e3cff */
[----:B------:R-:W-:Y:S02]  /*4a720*/  LOP3.LUT R27, R50, R37, RZ, 0x3c, !PT ;  /* 0x00000025321b7212 */ /* 0x000fe400078e3cff */
[----:B------:R-:W-:Y:S02]  /*4a730*/  LOP3.LUT R7, R47, R36, RZ, 0x3c, !PT ;  /* 0x000000242f077212 */ /* 0x000fe400078e3cff */
[----:B------:R-:W-:-:S02]  /*4a740*/  LOP3.LUT R14, R59, R14, RZ, 0x3c, !PT ;  /* 0x0000000e3b0e7212 */ /* 0x000fc400078e3cff */
[----:B------:R-:W-:Y:S02]  /*4a750*/  LOP3.LUT R31, R56, R19, RZ, 0x3c, !PT ;  /* 0x00000013381f7212 */ /* 0x000fe400078e3cff */
[----:B------:R-:W-:Y:S02]  /*4a760*/  LOP3.LUT R34, R57, R34, RZ, 0x3c, !PT ;  /* 0x0000002239227212 */ /* 0x000fe400078e3cff */
[----:B------:R-:W-:Y:S02]  /*4a770*/  LOP3.LUT R33, R3, R32, RZ, 0x3c, !PT ;  /* 0x0000002003217212 */ /* 0x000fe400078e3cff */
[----:B------:R-:W-:Y:S02]  /*4a780*/  LOP3.LUT R24, R51, R24, RZ, 0x3c, !PT ;  /* 0x0000001833187212 */ /* 0x000fe400078e3cff */
[----:B------:R-:W-:Y:S02]  /*4a790*/  LOP3.LUT R35, R61, R12, RZ, 0x3c, !PT ;  /* 0x0000000c3d237212 */ /* 0x000fe400078e3cff */
[----:B------:R-:W-:-:S02]  /*4a7a0*/  LOP3.LUT R52, R60, R13, RZ, 0x3c, !PT ;  /* 0x0000000d3c347212 */ /* 0x000fc400078e3cff */
        /* <DEDUP_REMOVED lines=31> */
[----:B------:R-:W-:Y:S01]  /*4a9a0*/  PRMT R60, R52, 0x7610, R60 ;  /* 0x00007610343c7816 */ /* 0x000fe2000000003c */
[----:B------:R-:W-:Y:S06]  /*4a9b0*/  @P0 BRA `(.L_x_83) ;  /* 0xfffffdfc00900947 */ /* 0x000fec000383ffff */
[----:B------:R-:W-:Y:S01]  /*4a9c0*/  IMAD.U32 R12, R34, 0x10000, RZ ;  /* 0x00010000220c7824 */ /* 0x000fe200078e00ff */
[----:B------:R-:W-:Y:S01]  /*4a9d0*/  LOP3.LUT R3, R31, 0xffff, RZ, 0xc0, !PT ;  /* 0x0000ffff1f037812 */ /* 0x000fe200078ec0ff */
[----:B------:R-:W-:Y:S01]  /*4a9e0*/  IMAD.U32 R19, R55, 0x10000, RZ ;  /* 0x0001000037137824 */ /* 0x000fe200078e00ff */
[----:B------:R-:W-:Y:S01]  /*4a9f0*/  LOP3.LUT R13, R54, 0xffff, RZ, 0xc0, !PT ;  /* 0x0000ffff360d7812 */ /* 0x000fe200078ec0ff */
[----:B------:R-:W-:Y:S01]  /*4aa00*/  IMAD.U32 R30, R30, 0x10000, RZ ;  /* 0x000100001e1e7824 */ /* 0x000fe200078e00ff */
[----:B------:R-:W-:Y:S02]  /*4aa10*/  LOP3.LUT R12, R12, 0xff0000, RZ, 0xc0, !PT ;  /* 0x00ff00000c0c7812 */ /* 0x000fe400078ec0ff */
[----:B------:R-:W-:Y:S02]  /*4aa20*/  LOP3.LUT R20, R19, 0xff0000, RZ, 0xc0, !PT ;  /* 0x00ff000013147812 */ /* 0x000fe400078ec0ff */
[----:B------:R-:W-:Y:S02]  /*4aa30*/  PRMT R32, R12, 0x4210, R3 ;  /* 0x000042100c207816 */ /* 0x000fe40000000003 */
[----:B------:R-:W-:-:S02]  /*4aa40*/  LOP3.LUT R12, R24, 0xff, RZ, 0xc0, !PT ;  /* 0x000000ff180c7812 */ /* 0x000fc400078ec0ff */
[----:B------:R-:W-:Y:S02]  /*4aa50*/  LOP3.LUT R24, R35, 0xff, RZ, 0xc0, !PT ;  /* 0x000000ff23187812 */ /* 0x000fe400078ec0ff */
[----:B------:R-:W-:Y:S02]  /*4aa60*/  LOP3.LUT R19, R52, 0xff, RZ, 0xc0, !PT ;  /* 0x000000ff34137812 */ /* 0x000fe400078ec0ff */
[----:B------:R-:W-:Y:S01]  /*4aa70*/  PRMT R31, R20, 0x4210, R13 ;  /* 0x00004210141f7816 */ /* 0x000fe2000000000d */
[----:B------:R-:W-:Y:S01]  /*4aa80*/  IMAD.U32 R20, R18, 0x10000, RZ ;  /* 0x0001000012147824 */ /* 0x000fe200078e00ff */
[----:B------:R-:W-:Y:S01]  /*4aa90*/  LOP3.LUT R3, R25, 0xffff, RZ, 0xc0, !PT ;  /* 0x0000ffff19037812 */ /* 0x000fe200078ec0ff */
[----:B------:R-:W-:Y:S01]  /*4aaa0*/  IMAD.WIDE.U32 R12, R12, 0x1000000, RZ ;  /* 0x010000000c0c7825 */ /* 0x000fe200078e00ff */
[----:B------:R-:W-:Y:S02]  /*4aab0*/  LOP3.LUT R30, R30, 0xff0000, RZ, 0xc0, !PT ;  /* 0x00ff00001e1e7812 */ /* 0x000fe400078ec0ff */
[----:B------:R-:W-:Y:S01]  /*4aac0*/  LOP3.LUT R45, R20, 0xff0000, RZ, 0xc0, !PT ;  /* 0x00ff0000142d7812 */ /* 0x000fe200078ec0ff */
[----:B------:R-:W-:Y:S01]  /*4aad0*/  IMAD.WIDE.U32 R24, R24, 0x10000, RZ ;  /* 0x0001000018187825 */ /* 0x000fe200078e00ff */
[----:B------:R-:W-:-:S02]  /*4aae0*/  PRMT R44, R30, 0x4210, R3 ;  /* 0x000042101e2c7816 */ /* 0x000fc40000000003 */
[----:B------:R-:W-:Y:S01]  /*4aaf0*/  PRMT R3, R33, 0x7104, RZ ;  /* 0x0000710421037816 */ /* 0x000fe200000000ff */
[----:B------:R-:W-:Y:S01]  /*4ab00*/  IMAD.WIDE.U32 R18, R19, 0x100, RZ ;  /* 0x0000010013127825 */ /* 0x000fe200078e00ff */
[----:B------:R-:W-:Y:S02]  /*4ab10*/  LOP3.LUT R30, R75, 0xff, RZ, 0xc0, !PT ;  /* 0x000000ff4b1e7812 */ /* 0x000fe400078ec0ff */
[----:B------:R-:W-:Y:S02]  /*4ab20*/  LOP3.LUT R47, R32, 0xff00, R3, 0xf8, !PT ;  /* 0x0000ff00202f7812 */ /* 0x000fe400078ef803 */
[----:B------:R-:W-:Y:S02]  /*4ab30*/  LOP3.LUT R20, R18, R12, R24, 0xfe, !PT ;  /* 0x0000000c12147212 */ /* 0x000fe400078efe18 */
[----:B------:R-:W-:Y:S02]  /*4ab40*/  PRMT R12, R72, 0x7104, RZ ;  /* 0x00007104480c7816 */ /* 0x000fe400000000ff */
[----:B------:R-:W-:-:S02]  /*4ab50*/  LOP3.LUT R3, R73, 0xff, RZ, 0xc0, !PT ;  /* 0x000000ff49037812 */ /* 0x000fc400078ec0ff */
[----:B------:R-:W-:Y:S01]  /*4ab60*/  LOP3.LUT R18, R31, 0xff00, R12, 0xf8, !PT ;  /* 0x0000ff001f127812 */ /* 0x000fe200078ef80c */
[----:B------:R-:W-:Y:S01]  /*4ab70*/  IMAD.WIDE.U32 R30, R30, 0x100, RZ ;  /* 0x000001001e1e7825 */ /* 0x000fe200078e00ff */
[----:B------:R-:W-:Y:S02]  /*4ab80*/  LOP3.LUT R12, R74, 0xff, RZ, 0xc0, !PT ;  /* 0x000000ff4a0c7812 */ /* 0x000fe400078ec0ff */
[----:B------:R-:W-:Y:S02]  /*4ab90*/  LOP3.LUT R32, R16, 0xff, RZ, 0xc0, !PT ;  /* 0x000000ff10207812 */ /* 0x000fe400078ec0ff */
[----:B------:R-:W-:Y:S02]  /*4aba0*/  LOP3.LUT R34, R28, 0xff, RZ, 0xc0, !PT ;  /* 0x000000ff1c227812 */ /* 0x000fe400078ec0ff */
[----:B------:R-:W-:Y:S01]  /*4abb0*/  LOP3.LUT R36, R29, 0xff, RZ, 0xc0, !PT ;  /* 0x000000ff1d247812 */ /* 0x000fe200078ec0ff */
[----:B------:R-:W-:Y:S01]  /*4abc0*/  IMAD.WIDE.U32 R28, R12, 0x10000, RZ ;  /* 0x000100000c1c7825 */ /* 0x000fe200078e00ff */
[----:B------:R-:W-:-:S02]  /*4abd0*/  LOP3.LUT R38, R17, 0xff, RZ, 0xc0, !PT ;  /* 0x000000ff11267812 */ /* 0x000fc400078ec0ff */
[----:B------:R-:W-:Y:S01]  /*4abe0*/  LOP3.LUT R40, R15, 0xff, RZ, 0xc0, !PT ;  /* 0x000000ff0f287812 */ /* 0x000fe200078ec0ff */
[----:B------:R-:W-:Y:S01]  /*4abf0*/  IMAD.WIDE.U32 R16, R3, 0x1000000, RZ ;  /* 0x0100000003107825 */ /* 0x000fe200078e00ff */
[----:B------:R-:W-:Y:S02]  /*4ac00*/  LOP3.LUT R42, R6, 0xff, RZ, 0xc0, !PT ;  /* 0x000000ff062a7812 */ /* 0x000fe400078ec0ff */
[----:B------:R-:W-:Y:S01]  /*4ac10*/  LOP3.LUT R26, R26, 0xffff, RZ, 0xc0, !PT ;  /* 0x0000ffff1a1a7812 */ /* 0x000fe200078ec0ff */
[----:B------:R-:W-:Y:S01]  /*4ac20*/  IMAD.WIDE.U32 R32, R32, 0x1000000, RZ ;  /* 0x0100000020207825 */ /* 0x000fe200078e00ff */
[----:B------:R-:W-:Y:S02]  /*4ac30*/  LOP3.LUT R6, R30, R16, R28, 0xfe, !PT ;  /* 0x000000101e067212 */ /* 0x000fe400078efe1c */
[----:B------:R-:W-:Y:S01]  /*4ac40*/  PRMT R45, R45, 0x4210, R26 ;  /* 0x000042102d2d7816 */ /* 0x000fe2000000001a */
[----:B------:R-:W-:Y:S01]  /*4ac50*/  IMAD.WIDE.U32 R34, R34, 0x10000, RZ ;  /* 0x0001000022227825 */ /* 0x000fe200078e00ff */
[----:B------:R-:W-:-:S02]  /*4ac60*/  PRMT R11, R11, 0x7104, RZ ;  /* 0x000071040b0b7816 */ /* 0x000fc400000000ff */
[----:B------:R-:W-:Y:S01]  /*4ac70*/  PRMT R8, R8, 0x7104, RZ ;  /* 0x0000710408087816 */ /* 0x000fe200000000ff */
[----:B------:R-:W-:Y:S01]  /*4ac80*/  IMAD.WIDE.U32 R36, R36, 0x100, RZ ;  /* 0x0000010024247825 */ /* 0x000fe200078e00ff */
[----:B------:R-:W-:Y:S02]  /*4ac90*/  LOP3.LUT R27, R6, 0xff, R27, 0xf8, !PT ;  /* 0x000000ff061b7812 */ /* 0x000fe400078ef81b */
[----:B------:R-:W-:Y:S01]  /*4aca0*/  LOP3.LUT R6, R44, 0xff00, R11, 0xf8, !PT ;  /* 0x0000ff002c067812 */ /* 0x000fe200078ef80b */
[----:B------:R-:W-:Y:S01]  /*4acb0*/  IMAD.WIDE.U32 R38, R38, 0x1000000, RZ ;  /* 0x0100000026267825 */ /* 0x000fe200078e00ff */
[----:B------:R-:W-:Y:S02]  /*4acc0*/  LOP3.LUT R15, R36, R32, R34, 0xfe, !PT ;  /* 0x00000020240f7212 */ /* 0x000fe400078efe22 */
[----:B------:R-:W-:Y:S01]  /*4acd0*/  LOP3.LUT R8, R45, 0xff00, R8, 0xf8, !PT ;  /* 0x0000ff002d087812 */ /* 0x000fe200078ef808 */
[----:B------:R-:W-:Y:S01]  /*4ace0*/  IMAD.WIDE.U32 R40, R40, 0x10000, RZ ;  /* 0x0001000028287825 */ /* 0x000fe200078e00ff */
[----:B------:R-:W-:-:S02]  /*4acf0*/  LOP3.LUT R12, R15, 0xff, R10, 0xf8, !PT ;  /* 0x000000ff0f0c7812 */ /* 0x000fc400078ef80a */
[----:B------:R-:W-:Y:S01]  /*4ad00*/  LOP3.LUT R7, R18, 0xff, R7, 0xf8, !PT ;  /* 0x000000ff12077812 */ /* 0x000fe200078ef807 */
[----:B------:R-:W-:Y:S01]  /*4ad10*/  IMAD.WIDE.U32 R42, R42, 0x100, RZ ;  /* 0x000001002a2a7825 */ /* 0x000fe200078e00ff */
[----:B------:R-:W-:Y:S02]  /*4ad20*/  LOP3.LUT R9, R6, 0xff, R9, 0xf8, !PT ;  /* 0x000000ff06097812 */ /* 0x000fe400078ef809 */
[----:B------:R-:W-:Y:S01]  /*4ad30*/  LOP3.LUT R11, R8, 0xff, R5, 0xf8, !PT ;  /* 0x000000ff080b7812 */ /* 0x000fe200078ef805 */
[----:B------:R-:W-:Y:S01]  /*4ad40*/  IMAD.MOV.U32 R6, RZ, RZ, R27 ;  /* 0x000000ffff067224 */ /* 0x000fe200078e001b */
[----:B------:R-:W-:Y:S01]  /*4ad50*/  LOP3.LUT R3, R42, R38, R40, 0xfe, !PT ;  /* 0x000000262a037212 */ /* 0x000fe200078efe28 */
[----:B------:R-:W-:Y:S01]  /*4ad60*/  IMAD.MOV.U32 R8, RZ, RZ, R12 ;  /* 0x000000ffff087224 */ /* 0x000fe200078e000c */
[----:B------:R-:W-:Y:S02]  /*4ad70*/  LOP3.LUT R20, R20, 0xff, R53, 0xf8, !PT ;  /* 0x000000ff14147812 */ /* 0x000fe400078ef835 */
[----:B------:R-:W-:-:S02]  /*4ad80*/  CS2R R26, SRZ ;  /* 0x00000000001a7805 */ /* 0x000fc4000001ff00 */
[----:B------:R-:W-:Y:S02]  /*4ad90*/  LOP3.LUT R10, R3, 0xff, R4, 0xf8, !PT ;  /* 0x000000ff030a7812 */ /* 0x000fe400078ef804 */
[----:B------:R-:W-:Y:S01]  /*4ada0*/  LOP3.LUT R3, R47, 0xff, R14, 0xf8, !PT ;  /* 0x000000ff2f037812 */ /* 0x000fe200078ef80e */
[----:B------:R-:W-:Y:S01]  /*4adb0*/  IMAD.MOV.U32 R4, RZ, RZ, R20 ;  /* 0x000000ffff047224 */ /* 0x000fe200078e0014 */
[----:B------:R-:W-:Y:S02]  /*4adc0*/  LOP3.LUT R7, R29, R7, R17, 0xfe, !PT ;  /* 0x000000071d077212 */ /* 0x000fe400078efe11 */
[----:B------:R-:W-:Y:S02]  /*4add0*/  CS2R R14, SRZ ;  /* 0x00000000000e7805 */ /* 0x000fe4000001ff00 */
[----:B------:R-:W-:Y:S01]  /*4ade0*/  LOP3.LUT R5, R25, R3, R13, 0xfe, !PT ;  /* 0x0000000319057212 */ /* 0x000fe200078efe0d */
[----:B------:R-:W-:Y:S01]  /*4adf0*/  IMAD.MOV.U32 R3, RZ, RZ, 0xff ;  /* 0x000000ffff037424 */ /* 0x000fe200078e00ff */
[----:B------:R-:W-:-:S02]  /*4ae00*/  LOP3.LUT R9, R35, R9, R33, 0xfe, !PT ;  /* 0x0000000923097212 */ /* 0x000fc400078efe21 */
[----:B------:R-:W-:Y:S02]  /*4ae10*/  CS2R R12, SRZ ;  /* 0x00000000000c7805 */ /* 0x000fe4000001ff00 */
[----:B------:R-:W-:Y:S02]  /*4ae20*/  LOP3.LUT R11, R41, R11, R39, 0xfe, !PT ;  /* 0x0000000b290b7212 */ /* 0x000fe400078efe27 */
[----:B------:R-:W-:Y:S02]  /*4ae30*/  CS2R R16, SRZ ;  /* 0x0000000000107805 */ /* 0x000fe4000001ff00 */
[----:B------:R-:W-:Y:S02]  /*4ae40*/  LOP3.LUT R5, R5, R19, RZ, 0xfc, !PT ;  /* 0x0000001305057212 */ /* 0x000fe400078efcff */
[----:B------:R-:W-:Y:S02]  /*4ae50*/  CS2R R18, SRZ ;  /* 0x0000000000127805 */ /* 0x000fe4000001ff00 */
[----:B------:R-:W-:Y:S01]  /*4ae60*/  LOP3.LUT R7, R7, R31, RZ, 0xfc, !PT ;  /* 0x0000001f07077212 */ /* 0x000fe200078efcff */
[----:B------:R-:W-:Y:S01]  /*4ae70*/  IMAD.MOV.U32 R20, RZ, RZ, RZ ;  /* 0x000000ffff147224 */ /* 0x000fe200078e00ff */
[----:B------:R-:W-:-:S02]  /*4ae80*/  LOP3.LUT R9, R9, R37, RZ, 0xfc, !PT ;  /* 0x0000002509097212 */ /* 0x000fc400078efcff */
[----:B------:R-:W-:Y:S02]  /*4ae90*/  CS2R R24, SRZ ;  /* 0x0000000000187805 */ /* 0x000fe4000001ff00 */
[----:B------:R-:W-:Y:S01]  /*4aea0*/  LOP3.LUT R11, R11, R43, RZ, 0xfc, !PT ;  /* 0x0000002b0b0b7212 */ /* 0x000fe200078efcff */
[----:B------:R0:W-:Y:S01]  /*4aeb0*/  STL.128 [R1+0xc0], R4 ;  /* 0x0000c00401007387 */ /* 0x0001e20000100c00 */
[----:B------:R-:W-:Y:S01]  /*4aec0*/  CS2R R28, SRZ ;  /* 0x00000000001c7805 */ /* 0x000fe2000001ff00 */
[----:B------:R-:W-:Y:S02]  /*4aed0*/  IMAD.MOV.U32 R31, RZ, RZ, RZ ;  /* 0x000000ffff1f7224 */ /* 0x000fe400078e00ff */
[----:B------:R0:W-:Y:S05]  /*4aee0*/  STL.128 [R1+0xd0], R8 ;  /* 0x0000d00801007387 */ /* 0x0001ea0000100c00 */
.L_x_184:
[C---:B0-----:R-:W-:Y:S01]  /*4aef0*/  IMAD.WIDE.U32 R4, R25.reuse, R20, RZ ;  /* 0x0000001419047225 */ /* 0x041fe200078e00ff */
[----:B------:R-:W-:Y:S03]  /*4af00*/  BSSY.RECONVERGENT B0, `(.L_x_84) ;  /* 0x0000102000007945 */ /* 0x000fe60003800200 */
[----:B------:R-:W-:-:S04]  /*4af10*/  IMAD.WIDE.U32 R6, R25, R24, RZ ;  /* 0x0000001819067225 */ /* 0x000fc800078e00ff */
[----:B------:R-:W-:-:S04]  /*4af20*/  IMAD.WIDE.U32 R4, P0, R20, R25, R4 ;  /* 0x0000001914047225 */ /* 0x000fc80007800004 */
[----:B------:R-:W-:-:S04]  /*4af30*/  IMAD.WIDE.U32 R40, R20, R20, RZ ;  /* 0x0000001414287225 */ /* 0x000fc800078e00ff */
[----:B------:R-:W-:Y:S01]  /*4af40*/  IMAD.WIDE.U32 R34, R27, R20, RZ ;  /* 0x000000141b227225 */ /* 0x000fe200078e00ff */
[----:B------:R-:W-:-:S03]  /*4af50*/  IADD3 R41, P2, PT, R41, R4, RZ ;  /* 0x0000000429297210 */ /* 0x000fc60007f5e0ff */
[----:B------:R-:W-:-:S04]  /*4af60*/  IMAD.WIDE.U32 R8, P1, R20, R27, R6 ;  /* 0x0000001b14087225 */ /* 0x000fc80007820006 */
[----:B------:R-:W-:Y:S02]  /*4af70*/  IMAD.MOV.U32 R6, RZ, RZ, R5 ;  /* 0x000000ffff067224 */ /* 0x000fe400078e0005 */
[----:B------:R-:W-:-:S04]  /*4af80*/  IMAD.WIDE.U32 R44, R20, R24, RZ ;  /* 0x00000018142c7225 */ /* 0x000fc800078e00ff */
[----:B------:R-:W-:Y:S01]  /*4af90*/  IMAD.WIDE.U32 R10, R25, R26, RZ ;  /* 0x0000001a190a7225 */ /* 0x000fe200078e00ff */
[----:B------:R-:W-:-:S03]  /*4afa0*/  IADD3 R56, P5, PT, R45, R8, RZ ;  /* 0x000000082d387210 */ /* 0x000fc60007fbe0ff */
[----:B------:R-:W-:Y:S02]  /*4afb0*/  IMAD.X R33, RZ, RZ, RZ, P1 ;  /* 0x000000ffff217224 */ /* 0x000fe400008e06ff */
[----:B------:R-:W-:-:S04]  /*4afc0*/  IMAD.WIDE.U32 R4, R25, R31, RZ ;  /* 0x0000001f19047225 */ /* 0x000fc800078e00ff */
[----:B------:R-:W-:-:S04]  /*4afd0*/  IMAD.WIDE.U32 R34, P1, R25, R24, R34 ;  /* 0x0000001819227225 */ /* 0x000fc80007820022 */
[----:B------:R-:W-:-:S04]  /*4afe0*/  IMAD.WIDE.U32 R42, R27, R24, RZ ;  /* 0x000000181b2a7225 */ /* 0x000fc800078e00ff */
[----:B------:R-:W-:Y:S02]  /*4aff0*/  IMAD.X R7, RZ, RZ, RZ, P0 ;  /* 0x000000ffff077224 */ /* 0x000fe400000e06ff */
[----:B------:R-:W-:Y:S02]  /*4b000*/  IMAD.MOV.U32 R32, RZ, RZ, R9 ;  /* 0x000000ffff207224 */ /* 0x000fe400078e0009 */
[----:B------:R-:W-:Y:S02]  /*4b010*/  IMAD.X R51, RZ, RZ, RZ, P1 ;  /* 0x000000ffff337224 */ /* 0x000fe400008e06ff */
[----:B------:R-:W-:-:S04]  /*4b020*/  IMAD.WIDE.U32 R10, P0, R20, R29, R10 ;  /* 0x0000001d140a7225 */ /* 0x000fc8000780000a */
[----:B------:R-:W-:-:S04]  /*4b030*/  IMAD.WIDE.U32 R38, R20, R26, RZ ;  /* 0x0000001a14267225 */ /* 0x000fc800078e00ff */
[----:B------:R-:W-:Y:S01]  /*4b040*/  IMAD.WIDE.U32 R8, P1, R20, R28, R4 ;  /* 0x0000001c14087225 */ /* 0x000fe20007820004 */
[----:B------:R-:W-:-:S03]  /*4b050*/  IADD3 R63, P3, PT, R39, R10, RZ ;  /* 0x0000000a273f7210 */ /* 0x000fc60007f7e0ff */
[----:B------:R-:W-:-:S04]  /*4b060*/  IMAD.WIDE.U32 R48, P4, R24, R27, R42 ;  /* 0x0000001b18307225 */ /* 0x000fc8000788002a */
[----:B------:R-:W-:-:S04]  /*4b070*/  IMAD.WIDE.U32 R4, R24, R24, RZ ;  /* 0x0000001818047225 */ /* 0x000fc800078e00ff */
[----:B------:R-:W-:-:S04]  /*4b080*/  IMAD.WIDE.U32 R46, R24, R20, RZ ;  /* 0x00000014182e7225 */ /* 0x000fc800078e00ff */
[----:B------:R-:W-:Y:S02]  /*4b090*/  IMAD.MOV.U32 R50, RZ, RZ, R35 ;  /* 0x000000ffff327224 */ /* 0x000fe400078e0023 */
[----:B------:R-:W-:Y:S02]  /*4b0a0*/  IMAD.MOV.U32 R36, RZ, RZ, R11 ;  /* 0x000000ffff247224 */ /* 0x000fe400078e000b */
[----:B------:R-:W-:Y:S01]  /*4b0b0*/  IMAD.X R35, RZ, RZ, RZ, P1 ;  /* 0x000000ffff237224 */ /* 0x000fe200008e06ff */
[----:B------:R-:W-:Y:S01]  /*4b0c0*/  IADD3 R5, P1, PT, R5, R48, RZ ;  /* 0x0000003005057210 */ /* 0x000fe20007f3e0ff */
[----:B------:R-:W-:Y:S01]  /*4b0d0*/  IMAD.X R37, RZ, RZ, RZ, P0 ;  /* 0x000000ffff257224 */ /* 0x000fe200000e06ff */
[----:B------:R-:W-:Y:S01]  /*4b0e0*/  IADD3 R45, P0, PT, R47, R34, RZ ;  /* 0x000000222f2d7210 */ /* 0x000fe20007f1e0ff */
[----:B------:R-:W-:-:S04]  /*4b0f0*/  IMAD.WIDE.U32 R10, R20, R31, RZ ;  /* 0x0000001f140a7225 */ /* 0x000fc800078e00ff */
[----:B------:R-:W-:-:S04]  /*4b100*/  IMAD.WIDE.U32 R52, R27, R26, RZ ;  /* 0x0000001a1b347225 */ /* 0x000fc800078e00ff */
[----:B------:R-:W-:Y:S02]  /*4b110*/  IMAD.MOV.U32 R42, RZ, RZ, R49 ;  /* 0x000000ffff2a7224 */ /* 0x000fe400078e0031 */
[----:B------:R-:W-:-:S04]  /*4b120*/  IMAD.WIDE.U32.X R6, R25, R25, R6, P2 ;  /* 0x0000001919067225 */ /* 0x000fc800010e0406 */
[----:B------:R-:W-:-:S04]  /*4b130*/  IMAD.WIDE.U32 R48, R27, R31, RZ ;  /* 0x0000001f1b307225 */ /* 0x000fc800078e00ff */
[----:B------:R-:W-:Y:S01]  /*4b140*/  IMAD.X R43, RZ, RZ, RZ, P4 ;  /* 0x000000ffff2b7224 */ /* 0x000fe200020e06ff */
[----:B------:R-:W-:Y:S01]  /*4b150*/  IADD3 R30, P4, PT, R11, R8, RZ ;  /* 0x000000080b1e7210 */ /* 0x000fe20007f9e0ff */
[----:B------:R-:W-:Y:S02]  /*4b160*/  IMAD.MOV.U32 R34, RZ, RZ, R9 ;  /* 0x000000ffff227224 */ /* 0x000fe400078e0009 */
[----:B------:R-:W-:Y:S01]  /*4b170*/  IMAD.WIDE.U32.X R32, R25, R27, R32, P5 ;  /* 0x0000001b19207225 */ /* 0x000fe200028e0420 */
[----:B------:R-:W-:-:S03]  /*4b180*/  IADD3 R44, P5, P6, R46, R6, R44 ;  /* 0x000000062e2c7210 */ /* 0x000fc60007ebe02c */
[----:B------:R-:W-:Y:S01]  /*4b190*/  IMAD.WIDE.U32 R54, R29, R20, RZ ;  /* 0x000000141d367225 */ /* 0x000fe200078e00ff */
[----:B------:R-:W-:-:S03]  /*4b1a0*/  IADD3.X R11, PT, PT, R45, R7, R56, P5, P6 ;  /* 0x000000072d0b7210 */ /* 0x000fc60002fec438 */
[----:B------:R-:W-:-:S04]  /*4b1b0*/  IMAD.WIDE.U32 R52, P2, R24, R29, R52 ;  /* 0x0000001d18347225 */ /* 0x000fc80007840034 */
[----:B------:R-:W-:-:S04]  /*4b1c0*/  IMAD.WIDE.U32 R8, R24, R26, RZ ;  /* 0x0000001a18087225 */ /* 0x000fc800078e00ff */
[----:B------:R-:W-:-:S04]  /*4b1d0*/  IMAD.WIDE.U32.X R50, R25, R27, R50, P0 ;  /* 0x0000001b19327225 */ /* 0x000fc800000e0432 */
[----:B------:R-:W-:-:S04]  /*4b1e0*/  IMAD.WIDE.U32 R58, P0, R24, R28, R48 ;  /* 0x0000001c183a7225 */ /* 0x000fc80007800030 */
[----:B------:R-:W-:Y:S01]  /*4b1f0*/  IMAD.X R47, RZ, RZ, RZ, P2 ;  /* 0x000000ffff2f7224 */ /* 0x000fe200010e06ff */
[----:B------:R-:W-:Y:S01]  /*4b200*/  IADD3 R9, P2, PT, R9, R52, RZ ;  /* 0x0000003409097210 */ /* 0x000fe20007f5e0ff */
[----:B------:R-:W-:Y:S02]  /*4b210*/  IMAD.MOV.U32 R46, RZ, RZ, R53 ;  /* 0x000000ffff2e7224 */ /* 0x000fe400078e0035 */
[----:B------:R-:W-:-:S04]  /*4b220*/  IMAD.WIDE.U32 R60, P5, R25, R26, R54 ;  /* 0x0000001a193c7225 */ /* 0x000fc800078a0036 */
[----:B------:R-:W-:Y:S01]  /*4b230*/  IMAD.X R57, RZ, RZ, RZ, P0 ;  /* 0x000000ffff397224 */ /* 0x000fe200000e06ff */
[----:B------:R-:W-:Y:S01]  /*4b240*/  IADD3 R55, P0, P6, R50, R32, R38 ;  /* 0x0000002032377210 */ /* 0x000fe20007e1e026 */
[----:B------:R-:W-:-:S03]  /*4b250*/  IMAD.WIDE.U32 R52, R24, R31, RZ ;  /* 0x0000001f18347225 */ /* 0x000fc600078e00ff */
[----:B------:R-:W-:Y:S01]  /*4b260*/  IADD3.X R54, PT, PT, R51, R33, R63, P0, P6 ;  /* 0x0000002133367210 */ /* 0x000fe200007ec43f */
[----:B------:R-:W-:-:S04]  /*4b270*/  IMAD.WIDE.U32 R38, R29, R24, RZ ;  /* 0x000000181d267225 */ /* 0x000fc800078e00ff */
[----:B------:R-:W-:Y:S01]  /*4b280*/  IMAD.X R49, RZ, RZ, RZ, P5 ;  /* 0x000000ffff317224 */ /* 0x000fe200028e06ff */
[----:B------:R-:W-:Y:S01]  /*4b290*/  IADD3 R75, P5, PT, R53, R58, RZ ;  /* 0x0000003a354b7210 */ /* 0x000fe20007fbe0ff */
[----:B------:R-:W-:Y:S02]  /*4b2a0*/  IMAD.MOV.U32 R56, RZ, RZ, R59 ;  /* 0x000000ffff387224 */ /* 0x000fe400078e003b */
[----:B------:R-:W-:-:S04]  /*4b2b0*/  IMAD.WIDE.U32 R6, R26, R20, RZ ;  /* 0x000000141a067225 */ /* 0x000fc800078e00ff */
[----:B------:R-:W-:Y:S01]  /*4b2c0*/  IMAD.WIDE.U32 R58, R29, R26, RZ ;  /* 0x0000001a1d3a7225 */ /* 0x000fe200078e00ff */
[----:B------:R-:W-:-:S03]  /*4b2d0*/  IADD3 R7, P0, PT, R7, R60, RZ ;  /* 0x0000003c07077210 */ /* 0x000fc60007f1e0ff */
[----:B------:R-:W-:-:S04]  /*4b2e0*/  IMAD.WIDE.U32 R50, P6, R27, R26, R38 ;  /* 0x0000001a1b327225 */ /* 0x000fc800078c0026 */
[----:B------:R-:W-:Y:S02]  /*4b2f0*/  IMAD.MOV.U32 R48, RZ, RZ, R61 ;  /* 0x000000ffff307224 */ /* 0x000fe400078e003d */
[----:B------:R-:W-:-:S04]  /*4b300*/  IMAD.WIDE.U32 R62, R29, R31, RZ ;  /* 0x0000001f1d3e7225 */ /* 0x000fc800078e00ff */
[----:B------:R-:W-:Y:S02]  /*4b310*/  IMAD.X R39, RZ, RZ, RZ, P6 ;  /* 0x000000ffff277224 */ /* 0x000fe400030e06ff */
[----:B------:R-:W-:-:S04]  /*4b320*/  IMAD.WIDE.U32.X R60, R25, R29, R36, P3 ;  /* 0x0000001d193c7225 */ /* 0x000fc800018e0424 */
[----:B------:R-:W-:-:S04]  /*4b330*/  IMAD.WIDE.U32 R68, P6, R26, R29, R58 ;  /* 0x0000001d1a447225 */ /* 0x000fc800078c003a */
[----:B------:R-:W-:-:S04]  /*4b340*/  IMAD.WIDE.U32.X R66, R27, R27, R42, P1 ;  /* 0x0000001b1b427225 */ /* 0x000fc800008e042a */
[----:B------:R-:W-:Y:S02]  /*4b350*/  IMAD.X R65, RZ, RZ, RZ, P6 ;  /* 0x000000ffff417224 */ /* 0x000fe400030e06ff */
[----:B------:R-:W-:Y:S01]  /*4b360*/  IMAD.WIDE.U32.X R36, R25, R28, R34, P4 ;  /* 0x0000001c19247225 */ /* 0x000fe200020e0422 */
[----:B------:R-:W-:-:S03]  /*4b370*/  IADD3 R77, P4, P6, R66, R60, R10 ;  /* 0x0000003c424d7210 */ /* 0x000fc60007e9e00a */
[----:B------:R-:W-:Y:S01]  /*4b380*/  IMAD.WIDE.U32 R70, P3, R26, R28, R62 ;  /* 0x0000001c1a467225 */ /* 0x000fe2000786003e */
[----:B------:R-:W-:-:S03]  /*4b390*/  IADD3.X R30, PT, PT, R67, R61, R30, P4, P6 ;  /* 0x0000003d431e7210 */ /* 0x000fc600027ec41e */
[----:B------:R-:W-:-:S04]  /*4b3a0*/  IMAD.WIDE.U32 R42, R26, R26, RZ ;  /* 0x0000001a1a2a7225 */ /* 0x000fc800078e00ff */
[----:B------:R-:W-:-:S04]  /*4b3b0*/  IMAD.WIDE.U32 R34, R28, R20, RZ ;  /* 0x000000141c227225 */ /* 0x000fc800078e00ff */
[----:B------:R-:W-:Y:S01]  /*4b3c0*/  IMAD.WIDE.U32.X R62, R27, R29, R46, P2 ;  /* 0x0000001d1b3e7225 */ /* 0x000fe200010e042e */
[----:B------:R-:W-:-:S03]  /*4b3d0*/  IADD3 R10, P2, PT, R43, R68, RZ ;  /* 0x000000442b0a7210 */ /* 0x000fc60007f5e0ff */
[----:B------:R-:W-:Y:S02]  /*4b3e0*/  IMAD.MOV.U32 R64, RZ, RZ, R69 ;  /* 0x000000ffff407224 */ /* 0x000fe400078e0045 */
[----:B------:R-:W-:Y:S01]  /*4b3f0*/  IMAD.WIDE.U32.X R60, R27, R28, R56, P5 ;  /* 0x0000001c1b3c7225 */ /* 0x000fe200028e0438 */
[----:B------:R-:W-:-:S03]  /*4b400*/  IADD3 R73, P5, P6, R52, R36, R62 ;  /* 0x0000002434497210 */ /* 0x000fc60007ebe03e */
[----:B------:R-:W-:Y:S01]  /*4b410*/  IMAD.WIDE.U32 R68, P4, R25, R31, R34 ;  /* 0x0000001f19447225 */ /* 0x000fe20007880022 */
[----:B------:R-:W-:-:S03]  /*4b420*/  IADD3.X R75, PT, PT, R75, R37, R63, P5, P6 ;  /* 0x000000254b4b7210 */ /* 0x000fc60002fec43f */
[----:B------:R-:W-:-:S04]  /*4b430*/  IMAD.WIDE.U32 R66, R28, R24, RZ ;  /* 0x000000181c427225 */ /* 0x000fc800078e00ff */
[----:B------:R-:W-:-:S04]  /*4b440*/  IMAD.WIDE.U32 R34, R31, R20, RZ ;  /* 0x000000141f227225 */ /* 0x000fc800078e00ff */
[----:B------:R-:W-:-:S04]  /*4b450*/  IMAD.WIDE.U32 R52, R28, R26, RZ ;  /* 0x0000001a1c347225 */ /* 0x000fc800078e00ff */
[----:B------:R-:W-:-:S04]  /*4b460*/  IMAD.WIDE.U32 R32, R26, R24, RZ ;  /* 0x000000181a207225 */ /* 0x000fc800078e00ff */
[----:B------:R-:W-:Y:S01]  /*4b470*/  IMAD.WIDE.U32 R58, R26, R31, RZ ;  /* 0x0000001f1a3a7225 */ /* 0x000fe200078e00ff */
[----:B------:R-:W-:-:S03]  /*4b480*/  IADD3 R45, P1, PT, R33, R50, RZ ;  /* 0x00000032212d7210 */ /* 0x000fc60007f3e0ff */
[----:B------:R-:W-:Y:S02]  /*4b490*/  IMAD.X R47, RZ, RZ, RZ, P4 ;  /* 0x000000ffff2f7224 */ /* 0x000fe400020e06ff */
[----:B------:R-:W-:Y:S01]  /*4b4a0*/  IMAD.WIDE.U32.X R64, R29, R29, R64, P2 ;  /* 0x0000001d1d407225 */ /* 0x000fe200010e0440 */
[----:B------:R-:W-:-:S03]  /*4b4b0*/  IADD3 R62, P2, PT, R35, R68, RZ ;  /* 0x00000044233e7210 */ /* 0x000fc60007f5e0ff */
[----:B------:R-:W-:-:S04]  /*4b4c0*/  IMAD.WIDE.U32 R66, P4, R27, R31, R66 ;  /* 0x0000001f1b427225 */ /* 0x000fc80007880042 */
[----:B------:R-:W-:Y:S02]  /*4b4d0*/  IMAD.MOV.U32 R46, RZ, RZ, R69 ;  /* 0x000000ffff2e7224 */ /* 0x000fe400078e0045 */
[----:B------:R-:W-:Y:S02]  /*4b4e0*/  IMAD.MOV.U32 R38, RZ, RZ, R51 ;  /* 0x000000ffff267224 */ /* 0x000fe400078e0033 */
[----:B------:R-:W-:-:S04]  /*4b4f0*/  IMAD.WIDE.U32 R68, P5, R29, R31, R52 ;  /* 0x0000001f1d447225 */ /* 0x000fc800078a0034 */
[----:B------:R-:W-:Y:S01]  /*4b500*/  IMAD.X R51, RZ, RZ, RZ, P3 ;  /* 0x000000ffff337224 */ /* 0x000fe200018e06ff */
[----:B------:R-:W-:Y:S01]  /*4b510*/  IADD3 R33, P3, PT, R59, R70, RZ ;  /* 0x000000463b217210 */ /* 0x000fe20007f7e0ff */
[----:B------:R-:W-:-:S04]  /*4b520*/  IMAD.WIDE.U32 R52, R31, R26, RZ ;  /* 0x0000001a1f347225 */ /* 0x000fc800078e00ff */
[----:B------:R-:W-:Y:S02]  /*4b530*/  IMAD.MOV.U32 R50, RZ, RZ, R71 ;  /* 0x000000ffff327224 */ /* 0x000fe400078e0047 */
[----:B------:R-:W-:-:S04]  /*4b540*/  IMAD.WIDE.U32 R36, R31, R24, RZ ;  /* 0x000000181f247225 */ /* 0x000fc800078e00ff */
[----:B------:R-:W-:Y:S01]  /*4b550*/  IMAD.X R57, RZ, RZ, RZ, P4 ;  /* 0x000000ffff397224 */ /* 0x000fe200020e06ff */
[----:B------:R-:W-:Y:S01]  /*4b560*/  IADD3 R63, P4, P6, R58, R60, R64 ;  /* 0x0000003c3a3f7210 */ /* 0x000fe20007e9e040 */
[----:B------:R-:W-:-:S04]  /*4b570*/  IMAD.WIDE.U32 R70, R28, R31, RZ ;  /* 0x0000001f1c467225 */ /* 0x000fc800078e00ff */
[----:B------:R-:W-:Y:S01]  /*4b580*/  IMAD.WIDE.U32.X R48, R25, R29, R48, P0 ;  /* 0x0000001d19307225 */ /* 0x000fe200000e0430 */
[----:B------:R-:W-:-:S03]  /*4b590*/  IADD3 R35, P0, PT, R53, R68, RZ ;  /* 0x0000004435237210 */ /* 0x000fc60007f1e0ff */
[----:B------:R-:W-:Y:S01]  /*4b5a0*/  IMAD.X R59, RZ, RZ, RZ, P5 ;  /* 0x000000ffff3b7224 */ /* 0x000fe200028e06ff */
[----:B------:R-:W-:Y:S01]  /*4b5b0*/  IADD3 R37, P5, PT, R37, R66, RZ ;  /* 0x0000004225257210 */ /* 0x000fe20007fbe0ff */
[----:B------:R-:W-:Y:S01]  /*4b5c0*/  IMAD.MOV.U32 R58, RZ, RZ, R69 ;  /* 0x000000ffff3a7224 */ /* 0x000fe200078e0045 */
[----:B------:R-:W-:Y:S01]  /*4b5d0*/  IADD3.X R66, PT, PT, R33, R61, R65, P4, P6 ;  /* 0x0000003d21427210 */ /* 0x000fe200027ec441 */
[----:B------:R-:W-:-:S04]  /*4b5e0*/  IMAD.WIDE.U32.X R38, R27, R29, R38, P1 ;  /* 0x0000001d1b267225 */ /* 0x000fc800008e0426 */
[----:B------:R-:W-:Y:S01]  /*4b5f0*/  IMAD.MOV.U32 R56, RZ, RZ, R67 ;  /* 0x000000ffff387224 */ /* 0x000fe200078e0043 */
[----:B------:R-:W-:Y:S01]  /*4b600*/  IADD3 R67, P6, P1, R48, R77, R8 ;  /* 0x0000004d30437210 */ /* 0x000fe200079de008 */
[----:B------:R-:W-:-:S04]  /*4b610*/  IMAD.WIDE.U32 R60, P4, R31, R28, R70 ;  /* 0x0000001c1f3c7225 */ /* 0x000fc80007880046 */
[----:B------:R-:W-:-:S04]  /*4b620*/  IMAD.WIDE.U32 R64, R31, R31, RZ ;  /* 0x0000001f1f407225 */ /* 0x000fc800078e00ff */
[----:B------:R-:W-:-:S04]  /*4b630*/  IMAD.WIDE.U32.X R50, R29, R28, R50, P3 ;  /* 0x0000001c1d327225 */ /* 0x000fc800018e0432 */
[----:B------:R-:W-:Y:S01]  /*4b640*/  IMAD.WIDE.U32.X R58, R29, R28, R58, P0 ;  /* 0x0000001c1d3a7225 */ /* 0x000fe200000e043a */
[----:B------:R-:W-:-:S03]  /*4b650*/  IADD3 R53, P0, P3, R42, R73, R38 ;  /* 0x000000492a357210 */ /* 0x000fc60007b1e026 */
[----:B------:R-:W-:-:S04]  /*4b660*/  IMAD.WIDE.U32.X R56, R27, R28, R56, P5 ;  /* 0x0000001c1b387225 */ /* 0x000fc800028e0438 */
[----:B------:R-:W-:Y:S01]  /*4b670*/  IMAD.X R43, RZ, RZ, RZ, P4 ;  /* 0x000000ffff2b7224 */ /* 0x000fe200020e06ff */
[----:B------:R-:W-:Y:S01]  /*4b680*/  IADD3 R33, P4, PT, R65, R60, RZ ;  /* 0x0000003c41217210 */ /* 0x000fe20007f9e0ff */
[----:B------:R-:W-:Y:S01]  /*4b690*/  IMAD.MOV.U32 R42, RZ, RZ, R61 ;  /* 0x000000ffff2a7224 */ /* 0x000fe200078e003d */
[----:B------:R-:W-:Y:S01]  /*4b6a0*/  IADD3.X R60, PT, PT, R49, R30, R9, P6, P1 ;  /* 0x0000001e313c7210 */ /* 0x000fe200037e2409 */
[----:B------:R-:W-:Y:S01]  /*4b6b0*/  IMAD.MOV.U32 R8, RZ, RZ, R40 ;  /* 0x000000ffff087224 */ /* 0x000fe200078e0028 */
[----:B------:R-:W-:Y:S01]  /*4b6c0*/  IADD3.X R49, PT, PT, R10, R75, R39, P0, P3 ;  /* 0x0000004b0a317210 */ /* 0x000fe200007e6427 */
[----:B------:R-:W-:Y:S01]  /*4b6d0*/  IMAD.WIDE.U32.X R38, R25, R28, R46, P2 ;  /* 0x0000001c19267225 */ /* 0x000fe200010e042e */
[----:B------:R-:W-:Y:S02]  /*4b6e0*/  IADD3 R48, P1, P5, R64, R50, R58 ;  /* 0x0000003240307210 */ /* 0x000fe40007d3e03a */
[----:B------:R-:W-:Y:S01]  /*4b6f0*/  IADD3 R30, P0, P3, R52, R63, R56 ;  /* 0x0000003f341e7210 */ /* 0x000fe20007b1e038 */
[----:B------:R-:W-:Y:S01]  /*4b700*/  IMAD.WIDE.U32.X R42, R28, R28, R42, P4 ;  /* 0x0000001c1c2a7225 */ /* 0x000fe200020e042a */
[----:B------:R-:W-:-:S02]  /*4b710*/  IADD3 R55, P2, P6, R6, R55, R4 ;  /* 0x0000003706377210 */ /* 0x000fc40007e5e004 */
[----:B------:R-:W-:Y:S01]  /*4b720*/  IADD3.X R33, PT, PT, R33, R51, R59, P1, P5 ;  /* 0x0000003321217210 */ /* 0x000fe20000fea43b */
[----:B------:R-:W-:Y:S01]  /*4b730*/  IMAD.MOV.U32 R4, RZ, RZ, R48 ;  /* 0x000000ffff047224 */ /* 0x000fe200078e0030 */
[----:B------:R-:W-:Y:S01]  /*4b740*/  IADD3.X R57, PT, PT, R35, R66, R57, P0, P3 ;  /* 0x0000004223397210 */ /* 0x000fe200007e6439 */
[----:B------:R-:W-:Y:S01]  /*4b750*/  IMAD.MOV.U32 R9, RZ, RZ, R41 ;  /* 0x000000ffff097224 */ /* 0x000fe200078e0029 */
[----:B------:R-:W-:Y:S01]  /*4b760*/  IADD3 R32, P0, P1, R34, R67, R32 ;  /* 0x0000004322207210 */ /* 0x000fe2000791e020 */
[----:B------:R-:W-:Y:S01]  /*4b770*/  IMAD.MOV.U32 R10, RZ, RZ, R44 ;  /* 0x000000ffff0a7224 */ /* 0x000fe200078e002c */
[----:B------:R-:W-:Y:S02]  /*4b780*/  IADD3.X R34, PT, PT, R7, R54, R5, P2, P6 ;  /* 0x0000003607227210 */ /* 0x000fe400017ec405 */
[----:B------:R-:W-:Y:S02]  /*4b790*/  CS2R R6, SRZ ;  /* 0x0000000000067805 */ /* 0x000fe4000001ff00 */
[----:B------:R-:W-:Y:S01]  /*4b7a0*/  IADD3 R35, P2, P3, R36, R53, R38 ;  /* 0x0000003524237210 */ /* 0x000fe20007b5e026 */
[----:B------:R-:W-:Y:S01]  /*4b7b0*/  IMAD.MOV.U32 R5, RZ, RZ, R33 ;  /* 0x000000ffff057224 */ /* 0x000fe200078e0021 */
[----:B------:R0:W-:Y:S01]  /*4b7c0*/  STL.128 [R1], R8 ;  /* 0x0000000801007387 */ /* 0x0001e20000100c00 */
[----:B------:R-:W-:Y:S01]  /*4b7d0*/  IMAD.MOV.U32 R36, RZ, RZ, R42 ;  /* 0x000000ffff247224 */ /* 0x000fe200078e002a */
[----:B------:R-:W-:Y:S01]  /*4b7e0*/  IADD3.X R38, PT, PT, R37, R49, R39, P2, P3 ;  /* 0x0000003125267210 */ /* 0x000fe200017e6427 */
[----:B------:R-:W-:Y:S01]  /*4b7f0*/  IMAD.MOV.U32 R37, RZ, RZ, R43 ;  /* 0x000000ffff257224 */ /* 0x000fe200078e002b */
[----:B-1----:R1:W-:Y:S01]  /*4b800*/  STL.128 [R1+0x30], R4 ;  /* 0x0000300401007387 */ /* 0x0023e20000100c00 */
[----:B------:R-:W-:-:S03]  /*4b810*/  IADD3.X R39, PT, PT, R62, R60, R45, P0, P1 ;  /* 0x0000003c3e277210 */ /* 0x000fc600007e242d */
[----:B------:R-:W-:Y:S01]  /*4b820*/  STL.64 [R1+0x38], R42 ;  /* 0x0000382a01007387 */ /* 0x000fe20000100a00 */
[----:B0-----:R-:W-:Y:S02]  /*4b830*/  IMAD.MOV.U32 R8, RZ, RZ, RZ ;  /* 0x000000ffff087224 */ /* 0x001fe400078e00ff */
[----:B-1----:R-:W-:Y:S02]  /*4b840*/  IMAD.MOV.U32 R6, RZ, RZ, R30 ;  /* 0x000000ffff067224 */ /* 0x002fe400078e001e */
[----:B------:R-:W-:Y:S02]  /*4b850*/  IMAD.MOV.U32 R7, RZ, RZ, R57 ;  /* 0x000000ffff077224 */ /* 0x000fe400078e0039 */
[----:B------:R-:W-:Y:S02]  /*4b860*/  IMAD.MOV.U32 R4, RZ, RZ, R35 ;  /* 0x000000ffff047224 */ /* 0x000fe400078e0023 */
[----:B------:R-:W-:-:S05]  /*4b870*/  IMAD.MOV.U32 R5, RZ, RZ, R38 ;  /* 0x000000ffff057224 */ /* 0x000fca00078e0026 */
[----:B------:R0:W-:Y:S02]  /*4b880*/  STL.128 [R1+0x20], R4 ;  /* 0x0000200401007387 */ /* 0x0001e40000100c00 */
[----:B0-----:R-:W-:Y:S02]  /*4b890*/  IMAD.MOV.U32 R4, RZ, RZ, R55 ;  /* 0x000000ffff047224 */ /* 0x001fe400078e0037 */
[----:B------:R-:W-:Y:S02]  /*4b8a0*/  IMAD.MOV.U32 R5, RZ, RZ, R34 ;  /* 0x000000ffff057224 */ /* 0x000fe400078e0022 */
[----:B------:R-:W-:Y:S02]  /*4b8b0*/  IMAD.MOV.U32 R6, RZ, RZ, R32 ;  /* 0x000000ffff067224 */ /* 0x000fe400078e0020 */
[----:B------:R-:W-:-:S05]  /*4b8c0*/  IMAD.MOV.U32 R7, RZ, RZ, R39 ;  /* 0x000000ffff077224 */ /* 0x000fca00078e0027 */
[----:B------:R0:W-:Y:S02]  /*4b8d0*/  STL.128 [R1+0x10], R4 ;  /* 0x0000100401007387 */ /* 0x0001e40000100c00 */
.L_x_89:
[----:B------:R-:W-:-:S04]  /*4b8e0*/  VIADD R10, R8, 0x7 ;  /* 0x00000007080a7836 */ /* 0x000fc80000000000 */
[----:B0-----:R-:W-:-:S06]  /*4b8f0*/  IMAD R6, R10, 0x8, R1 ;  /* 0x000000080a067824 */ /* 0x001fcc00078e0201 */
[----:B------:R-:W2:Y:S01]  /*4b900*/  LDL.64 R6, [R6] ;  /* 0x0000000006067983 */ /* 0x000ea20000100a00 */
[C---:B------:R-:W-:Y:S01]  /*4b910*/  ISETP.GT.U32.AND P0, PT, R10.reuse, 0x3, PT ;  /* 0x000000030a00780c */ /* 0x040fe20003f04070 */
[----:B------:R-:W-:Y:S01]  /*4b920*/  IMAD.SHL.U32 R4, R10, 0x8, RZ ;  /* 0x000000080a047824 */ /* 0x000fe200078e00ff */
[----:B------:R-:W-:Y:S01]  /*4b930*/  BSSY.RECONVERGENT B1, `(.L_x_85) ;  /* 0x0000057000017945 */ /* 0x000fe20003800200 */
[----:B------:R-:W-:Y:S02]  /*4b940*/  IMAD.MOV.U32 R9, RZ, RZ, RZ ;  /* 0x000000ffff097224 */ /* 0x000fe400078e00ff */
[----:B------:R-:W-:-:S08]  /*4b950*/  IMAD.MOV.U32 R43, RZ, RZ, RZ ;  /* 0x000000ffff2b7224 */ /* 0x000fd000078e00ff */
[----:B------:R-:W0:Y:S02]  /*4b960*/  @!P0 LDC.64 R4, c[0x3][R4+0x5b80] ;  /* 0x00d6e00004048b82 */ /* 0x000e240000000a00 */
[----:B0-----:R-:W-:Y:S02]  /*4b970*/  @!P0 IMAD.MOV.U32 R9, RZ, RZ, R4 ;  /* 0x000000ffff098224 */ /* 0x001fe400078e0004 */
[----:B------:R-:W-:Y:S02]  /*4b980*/  @!P0 IMAD.MOV.U32 R43, RZ, RZ, R5 ;  /* 0x000000ffff2b8224 */ /* 0x000fe400078e0005 */
[----:B------:R-:W-:-:S04]  /*4b990*/  IMAD.MOV.U32 R5, RZ, RZ, 0x5b80 ;  /* 0x00005b80ff057424 */ /* 0x000fc800078e00ff */
[----:B------:R-:W-:Y:S01]  /*4b9a0*/  IMAD R5, R10, 0x8, R5 ;  /* 0x000000080a057824 */ /* 0x000fe200078e0205 */
[----:B--2---:R-:W-:-:S04]  /*4b9b0*/  ISETP.GT.U32.AND P0, PT, R6, R9, PT ;  /* 0x000000090600720c */ /* 0x004fc80003f04070 */
[----:B------:R-:W-:-:S13]  /*4b9c0*/  ISETP.GT.U32.AND.EX P0, PT, R7, R43, PT, P0 ;  /* 0x0000002b0700720c */ /* 0x000fda0003f04100 */
[----:B------:R-:W-:Y:S05]  /*4b9d0*/  @!P0 BRA `(.L_x_86) ;  /* 0x0000000400308947 */ /* 0x000fea0003800000 */
[----:B------:R-:W-:Y:S01]  /*4b9e0*/  BSSY.RECONVERGENT B2, `(.L_x_87) ;  /* 0x0000048000027945 */ /* 0x000fe20003800200 */
.L_x_88:
[----:B0-----:R-:W0:Y:S01]  /*4b9f0*/  LDCU.128 UR4, c[0x3][0x5b80] ;  /* 0x00cb7000ff0477ac */ /* 0x001e220008000c00 */
[----:B------:R-:W1:Y:S01]  /*4ba00*/  LDCU.128 UR8, c[0x3][0x5b90] ;  /* 0x00cb7200ff0877ac */ /* 0x000e620008000c00 */
[C---:B0-----:R-:W-:Y:S02]  /*4ba10*/  ISETP.GE.U32.AND P0, PT, R40.reuse, UR4, PT ;  /* 0x0000000428007c0c */ /* 0x041fe4000bf06070 */
[----:B------:R-:W-:Y:S02]  /*4ba20*/  IADD3 R40, P2, PT, R40, -UR4, RZ ;  /* 0x8000000428287c10 */ /* 0x000fe4000ff5e0ff */
[C---:B------:R-:W-:Y:S02]  /*4ba30*/  ISETP.GE.U32.AND.EX P0, PT, R41.reuse, UR5, PT, P0 ;  /* 0x0000000529007c0c */ /* 0x040fe4000bf06100 */
[----:B------:R-:W-:Y:S02]  /*4ba40*/  IADD3.X R41, PT, PT, R41, ~UR5, RZ, P2, !PT ;  /* 0x8000000529297c10 */ /* 0x000fe400097fe4ff */
[----:B------:R-:W-:-:S04]  /*4ba50*/  SEL R7, RZ, 0x1, P0 ;  /* 0x00000001ff077807 */ /* 0x000fc80000000000 */
[----:B------:R-:W-:-:S05]  /*4ba60*/  IADD3 R7, P0, PT, R7, UR6, RZ ;  /* 0x0000000607077c10 */ /* 0x000fca000ff1e0ff */
[----:B------:R-:W-:Y:S01]  /*4ba70*/  IMAD.X R8, RZ, RZ, UR7, P0 ;  /* 0x00000007ff087e24 */ /* 0x000fe200080e06ff */
[CC--:B------:R-:W-:Y:S02]  /*4ba80*/  ISETP.GE.U32.AND P0, PT, R44.reuse, R7.reuse, PT ;  /* 0x000000072c00720c */ /* 0x0c0fe40003f06070 */
[----:B------:R-:W-:Y:S02]  /*4ba90*/  IADD3 R44, P3, PT, R44, -R7, RZ ;  /* 0x800000072c2c7210 */ /* 0x000fe40007f7e0ff */
[----:B------:R-:W-:-:S03]  /*4baa0*/  ISETP.GE.U32.AND.EX P0, PT, R11, R8, PT, P0 ;  /* 0x000000080b00720c */ /* 0x000fc60003f06100 */
[----:B------:R-:W-:Y:S01]  /*4bab0*/  IMAD.X R11, R11, 0x1, ~R8, P3 ;  /* 0x000000010b0b7824 */ /* 0x000fe200018e0e08 */
[----:B------:R-:W-:-:S03]  /*4bac0*/  SEL R6, RZ, 0x1, P0 ;  /* 0x00000001ff067807 */ /* 0x000fc60000000000 */
[----:B------:R-:W-:Y:S01]  /*4bad0*/  IMAD.MOV.U32 R7, RZ, RZ, R11 ;  /* 0x000000ffff077224 */ /* 0x000fe200078e000b */
[----:B-1----:R-:W-:-:S05]  /*4bae0*/  IADD3 R6, P0, PT, R6, UR8, RZ ;  /* 0x0000000806067c10 */ /* 0x002fca000ff1e0ff */
[----:B------:R-:W-:Y:S01]  /*4baf0*/  IMAD.X R43, RZ, RZ, UR9, P0 ;  /* 0x00000009ff2b7e24 */ /* 0x000fe200080e06ff */
[CC--:B------:R-:W-:Y:S02]  /*4bb00*/  ISETP.GE.U32.AND P0, PT, R55.reuse, R6.reuse, PT ;  /* 0x000000063700720c */ /* 0x0c0fe40003f06070 */
[----:B------:R-:W-:Y:S01]  /*4bb10*/  IADD3 R55, P3, PT, R55, -R6, RZ ;  /* 0x8000000637377210 */ /* 0x000fe20007f7e0ff */
[----:B------:R-:W-:Y:S01]  /*4bb20*/  IMAD.MOV.U32 R6, RZ, RZ, R44 ;  /* 0x000000ffff067224 */ /* 0x000fe200078e002c */
[----:B------:R-:W-:-:S03]  /*4bb30*/  ISETP.GE.U32.AND.EX P0, PT, R34, R43, PT, P0 ;  /* 0x0000002b2200720c */ /* 0x000fc60003f06100 */
[----:B------:R-:W-:Y:S01]  /*4bb40*/  IMAD.X R34, R34, 0x1, ~R43, P3 ;  /* 0x0000000122227824 */ /* 0x000fe200018e0e2b */
[----:B------:R-:W-:-:S04]  /*4bb50*/  SEL R9, RZ, 0x1, P0 ;  /* 0x00000001ff097807 */ /* 0x000fc80000000000 */
[----:B------:R-:W-:-:S04]  /*4bb60*/  IADD3 R9, P0, PT, R9, UR10, RZ ;  /* 0x0000000a09097c10 */ /* 0x000fc8000ff1e0ff */
[CC--:B------:R-:W-:Y:S01]  /*4bb70*/  ISETP.GE.U32.AND P1, PT, R32.reuse, R9.reuse, PT ;  /* 0x000000092000720c */ /* 0x0c0fe20003f26070 */
[----:B------:R-:W-:Y:S01]  /*4bb80*/  IMAD.X R42, RZ, RZ, UR11, P0 ;  /* 0x0000000bff2a7e24 */ /* 0x000fe200080e06ff */
[----:B------:R-:W-:-:S04]  /*4bb90*/  IADD3 R32, P3, PT, R32, -R9, RZ ;  /* 0x8000000920207210 */ /* 0x000fc80007f7e0ff */
[C---:B------:R-:W-:Y:S01]  /*4bba0*/  ISETP.GE.U32.AND.EX P1, PT, R39.reuse, R42, PT, P1 ;  /* 0x0000002a2700720c */ /* 0x040fe20003f26110 */
[----:B------:R-:W-:-:S03]  /*4bbb0*/  IMAD.X R39, R39, 0x1, ~R42, P3 ;  /* 0x0000000127277824 */ /* 0x000fc600018e0e2a */
[----:B------:R-:W-:Y:S02]  /*4bbc0*/  SEL R4, RZ, 0x1, P1 ;  /* 0x00000001ff047807 */ /* 0x000fe40000800000 */
[----:B------:R-:W-:Y:S02]  /*4bbd0*/  SEL R10, RZ, 0xffffffff, P1 ;  /* 0xffffffffff0a7807 */ /* 0x000fe40000800000 */
[C---:B------:R-:W-:Y:S01]  /*4bbe0*/  ISETP.GE.U32.AND P0, PT, R35.reuse, R4, PT ;  /* 0x000000042300720c */ /* 0x040fe20003f06070 */
[----:B------:R-:W-:Y:S01]  /*4bbf0*/  IMAD.MOV.U32 R4, RZ, RZ, R40 ;  /* 0x000000ffff047224 */ /* 0x000fe200078e0028 */
[----:B------:R-:W-:Y:S02]  /*4bc00*/  IADD3 R35, P4, PT, R35, R10, RZ ;  /* 0x0000000a23237210 */ /* 0x000fe40007f9e0ff */
[----:B------:R-:W-:-:S03]  /*4bc10*/  ISETP.GE.U32.AND.EX P0, PT, R38, RZ, PT, P0 ;  /* 0x000000ff2600720c */ /* 0x000fc60003f06100 */
[----:B------:R-:W-:Y:S01]  /*4bc20*/  IMAD.X R38, R38, 0x1, R10, P4 ;  /* 0x0000000126267824 */ /* 0x000fe200020e060a */
[----:B------:R-:W-:Y:S02]  /*4bc30*/  SEL R5, RZ, 0x1, P0 ;  /* 0x00000001ff057807 */ /* 0x000fe40000000000 */
[----:B------:R-:W-:Y:S02]  /*4bc40*/  SEL R9, RZ, 0xffffffff, P0 ;  /* 0xffffffffff097807 */ /* 0x000fe40000000000 */
[----:B------:R-:W-:Y:S01]  /*4bc50*/  ISETP.GE.U32.AND P2, PT, R30, R5, PT ;  /* 0x000000051e00720c */ /* 0x000fe20003f46070 */
[----:B------:R-:W-:-:S03]  /*4bc60*/  IMAD.MOV.U32 R5, RZ, RZ, R41 ;  /* 0x000000ffff057224 */ /* 0x000fc600078e0029 */
[----:B------:R-:W-:Y:S02]  /*4bc70*/  ISETP.GE.U32.AND.EX P2, PT, R57, RZ, PT, P2 ;  /* 0x000000ff3900720c */ /* 0x000fe40003f46120 */
[----:B------:R0:W-:Y:S02]  /*4bc80*/  STL.128 [R1], R4 ;  /* 0x0000000401007387 */ /* 0x0001e40000100c00 */
[----:B------:R-:W-:-:S04]  /*4bc90*/  SEL R8, RZ, 0x1, P2 ;  /* 0x00000001ff087807 */ /* 0x000fc80001000000 */
[----:B------:R-:W-:Y:S02]  /*4bca0*/  ISETP.GE.U32.AND P1, PT, R48, R8, PT ;  /* 0x000000083000720c */ /* 0x000fe40003f26070 */
[----:B------:R-:W-:Y:S02]  /*4bcb0*/  SEL R8, RZ, 0xffffffff, P2 ;  /* 0xffffffffff087807 */ /* 0x000fe40001000000 */
[----:B------:R-:W-:Y:S02]  /*4bcc0*/  ISETP.GE.U32.AND.EX P0, PT, R33, RZ, PT, P1 ;  /* 0x000000ff2100720c */ /* 0x000fe40003f06110 */
[----:B------:R-:W-:Y:S02]  /*4bcd0*/  IADD3 R30, P1, PT, R30, R9, RZ ;  /* 0x000000091e1e7210 */ /* 0x000fe40007f3e0ff */
[----:B------:R-:W-:Y:S01]  /*4bce0*/  SEL R10, RZ, 0xffffffff, P0 ;  /* 0xffffffffff0a7807 */ /* 0x000fe20000000000 */
[----:B0-----:R-:W-:Y:S01]  /*4bcf0*/  IMAD.MOV.U32 R4, RZ, RZ, R55 ;  /* 0x000000ffff047224 */ /* 0x001fe200078e0037 */
[----:B------:R-:W-:Y:S01]  /*4bd00*/  IADD3 R48, P0, PT, R48, R8, RZ ;  /* 0x0000000830307210 */ /* 0x000fe20007f1e0ff */
[----:B------:R-:W-:-:S02]  /*4bd10*/  IMAD.MOV.U32 R5, RZ, RZ, R34 ;  /* 0x000000ffff057224 */ /* 0x000fc400078e0022 */
[----:B------:R-:W-:Y:S02]  /*4bd20*/  IMAD.MOV.U32 R6, RZ, RZ, R32 ;  /* 0x000000ffff067224 */ /* 0x000fe400078e0020 */
[----:B------:R-:W-:Y:S02]  /*4bd30*/  IMAD.MOV.U32 R7, RZ, RZ, R39 ;  /* 0x000000ffff077224 */ /* 0x000fe400078e0027 */
[----:B------:R-:W-:Y:S01]  /*4bd40*/  IMAD.X R57, R57, 0x1, R9, P1 ;  /* 0x0000000139397824 */ /* 0x000fe200008e0609 */
[----:B------:R-:W-:Y:S01]  /*4bd50*/  IADD3 R36, P1, PT, R36, R10, RZ ;  /* 0x0000000a24247210 */ /* 0x000fe20007f3e0ff */
[----:B------:R-:W-:Y:S01]  /*4bd60*/  IMAD.X R33, R33, 0x1, R8, P0 ;  /* 0x0000000121217824 */ /* 0x000fe200000e0608 */
[----:B------:R0:W-:Y:S03]  /*4bd70*/  STL.128 [R1+0x10], R4 ;  /* 0x0000100401007387 */ /* 0x0001e60000100c00 */
[----:B------:R-:W-:-:S02]  /*4bd80*/  IMAD.X R37, R37, 0x1, R10, P1 ;  /* 0x0000000125257824 */ /* 0x000fc400008e060a */
[----:B0-----:R-:W-:Y:S02]  /*4bd90*/  IMAD.MOV.U32 R4, RZ, RZ, R35 ;  /* 0x000000ffff047224 */ /* 0x001fe400078e0023 */
[----:B------:R-:W-:Y:S02]  /*4bda0*/  IMAD.MOV.U32 R5, RZ, RZ, R38 ;  /* 0x000000ffff057224 */ /* 0x000fe400078e0026 */
[----:B------:R-:W-:Y:S02]  /*4bdb0*/  IMAD.MOV.U32 R6, RZ, RZ, R30 ;  /* 0x000000ffff067224 */ /* 0x000fe400078e001e */
[----:B------:R-:W-:-:S05]  /*4bdc0*/  IMAD.MOV.U32 R7, RZ, RZ, R57 ;  /* 0x000000ffff077224 */ /* 0x000fca00078e0039 */
[----:B------:R0:W-:Y:S02]  /*4bdd0*/  STL.128 [R1+0x20], R4 ;  /* 0x0000200401007387 */ /* 0x0001e40000100c00 */
[----:B0-----:R-:W-:Y:S02]  /*4bde0*/  IMAD.MOV.U32 R4, RZ, RZ, R48 ;  /* 0x000000ffff047224 */ /* 0x001fe400078e0030 */
[----:B------:R-:W-:Y:S02]  /*4bdf0*/  IMAD.MOV.U32 R5, RZ, RZ, R33 ;  /* 0x000000ffff057224 */ /* 0x000fe400078e0021 */
[----:B------:R-:W-:Y:S02]  /*4be00*/  IMAD.MOV.U32 R6, RZ, RZ, R36 ;  /* 0x000000ffff067224 */ /* 0x000fe400078e0024 */
[----:B------:R-:W-:-:S03]  /*4be10*/  IMAD.MOV.U32 R7, RZ, RZ, R37 ;  /* 0x000000ffff077224 */ /* 0x000fc600078e0025 */
[----:B------:R-:W-:Y:S02]  /*4be20*/  ISETP.GT.U32.AND P0, PT, R6, RZ, PT ;  /* 0x000000ff0600720c */ /* 0x000fe40003f04070 */
[----:B------:R0:W-:Y:S02]  /*4be30*/  STL.128 [R1+0x30], R4 ;  /* 0x0000300401007387 */ /* 0x0001e40000100c00 */
[----:B------:R-:W-:-:S13]  /*4be40*/  ISETP.GT.U32.AND.EX P0, PT, R7, RZ, PT, P0 ;  /* 0x000000ff0700720c */ /* 0x000fda0003f04100 */
[----:B------:R-:W-:Y:S05]  /*4be50*/  @P0 BRA `(.L_x_88) ;  /* 0xfffffff800e40947 */ /* 0x000fea000383ffff */
[----:B------:R-:W-:Y:S05]  /*4be60*/  BSYNC.RECONVERGENT B2 ;  /* 0x0000000000027941 */ /* 0x000fea0003800200 */
.L_x_87:
[----:B------:R-:W-:Y:S02]  /*4be70*/  IMAD.MOV.U32 R8, RZ, RZ, RZ ;  /* 0x000000ffff087224 */ /* 0x000fe400078e00ff */
[----:B------:R-:W-:Y:S02]  /*4be80*/  IMAD.MOV.U32 R10, RZ, RZ, 0x7 ;  /* 0x00000007ff0a7424 */ /* 0x000fe400078e00ff */
[----:B0-----:R-:W-:-:S07]  /*4be90*/  IMAD.MOV.U32 R5, RZ, RZ, 0x5bb8 ;  /* 0x00005bb8ff057424 */ /* 0x001fce00078e00ff */
.L_x_86:
[----:B------:R-:W-:Y:S05]  /*4bea0*/  BSYNC.RECONVERGENT B1 ;  /* 0x0000000000017941 */ /* 0x000fea0003800200 */
.L_x_85:
[----:B------:R-:W0:Y:S01]  /*4beb0*/  LDC.64 R4, c[0x3][R5] ;  /* 0x00c0000005047b82 */ /* 0x000e220000000a00 */
[----:B------:R-:W-:Y:S02]  /*4bec0*/  ISETP.NE.AND P0, PT, R8, -0x7, PT ;  /* 0xfffffff90800780c */ /* 0x000fe40003f05270 */
[----:B0-----:R-:W-:-:S04]  /*4bed0*/  ISETP.LT.U32.AND P1, PT, R6, R4, PT ;  /* 0x000000040600720c */ /* 0x001fc80003f21070 */
[----:B------:R-:W-:-:S04]  /*4bee0*/  ISETP.LT.U32.OR.EX P0, PT, R7, R5, !P0, P1 ;  /* 0x000000050700720c */ /* 0x000fc80004701510 */
[----:B------:R-:W-:-:S13]  /*4bef0*/  ISETP.LE.U32.AND P0, PT, R10, 0x3, P0 ;  /* 0x000000030a00780c */ /* 0x000fda0000703070 */
[----:B------:R-:W-:Y:S01]  /*4bf00*/  @!P0 VIADD R8, R8, 0xffffffff ;  /* 0xffffffff08088836 */ /* 0x000fe20000000000 */
[----:B------:R-:W-:Y:S06]  /*4bf10*/  @!P0 BRA `(.L_x_89) ;  /* 0xfffffff800708947 */ /* 0x000fec000383ffff */
[----:B------:R-:W-:Y:S05]  /*4bf20*/  BSYNC.RECONVERGENT B0 ;  /* 0x0000000000007941 */ /* 0x000fea0003800200 */
.L_x_84:
[----:B------:R-:W0:Y:S01]  /*4bf30*/  LDC.64 R4, c[0x3][0x5b98] ;  /* 0x00d6e600ff047b82 */ /* 0x000e220000000a00 */
[C---:B------:R-:W-:Y:S01]  /*4bf40*/  IMAD.SHL.U32 R7, R32.reuse, 0x2, RZ ;  /* 0x0000000220077824 */ /* 0x040fe200078e00ff */
[----:B------:R-:W-:Y:S01]  /*4bf50*/  SHF.L.U64.HI R6, R32, 0x1, R39 ;  /* 0x0000000120067819 */ /* 0x000fe20000010227 */
[----:B------:R-:W-:Y:S01]  /*4bf60*/  BSSY.RECONVERGENT B0, `(.L_x_90) ;  /* 0x0000026000007945 */ /* 0x000fe20003800200 */
[C---:B------:R-:W-:Y:S01]  /*4bf70*/  SHF.L.U64.HI R8, R40.reuse, 0x1, R41 ;  /* 0x0000000128087819 */ /* 0x040fe20000010229 */
[----:B------:R-:W-:Y:S01]  /*4bf80*/  IMAD.SHL.U32 R9, R40, 0x2, RZ ;  /* 0x0000000228097824 */ /* 0x000fe200078e00ff */
[C---:B------:R-:W-:Y:S01]  /*4bf90*/  SHF.L.U64.HI R35, R55.reuse, 0x1, R34 ;  /* 0x0000000137237819 */ /* 0x040fe20000010222 */
[----:B------:R-:W-:Y:S01]  /*4bfa0*/  IMAD.SHL.U32 R30, R55, 0x2, RZ ;  /* 0x00000002371e7824 */ /* 0x000fe200078e00ff */
[----:B------:R-:W-:Y:S02]  /*4bfb0*/  SHF.L.W.U32.HI R33, R41, 0x1, R44 ;  /* 0x0000000129217819 */ /* 0x000fe40000010e2c */
[----:B------:R-:W-:-:S02]  /*4bfc0*/  SHF.L.W.U32.HI R10, R44, 0x1, R11 ;  /* 0x000000012c0a7819 */ /* 0x000fc40000010e0b */
[----:B0-----:R-:W-:-:S04]  /*4bfd0*/  ISETP.GE.U32.AND P0, PT, R7, R4, PT ;  /* 0x000000040700720c */ /* 0x001fc80003f06070 */
[----:B------:R-:W-:-:S13]  /*4bfe0*/  ISETP.GE.U32.AND.EX P0, PT, R6, R5, PT, P0 ;  /* 0x000000050600720c */ /* 0x000fda0003f06100 */
[----:B------:R-:W-:Y:S05]  /*4bff0*/  @!P0 BRA `(.L_x_91) ;  /* 0x0000000000488947 */ /* 0x000fea0003800000 */
[----:B------:R-:W-:-:S04]  /*4c000*/  ISETP.GT.U32.AND P0, PT, R7, R4, PT ;  /* 0x000000040700720c */ /* 0x000fc80003f04070 */
[----:B------:R-:W-:-:S13]  /*4c010*/  ISETP.GT.U32.AND.EX P0, PT, R6, R5, PT, P0 ;  /* 0x000000050600720c */ /* 0x000fda0003f04100 */
[----:B------:R-:W-:Y:S05]  /*4c020*/  @P0 BRA `(.L_x_92) ;  /* 0x0000000000640947 */ /* 0x000fea0003800000 */
[----:B------:R-:W0:Y:S02]  /*4c030*/  LDC.64 R36, c[0x3][0x5b90] ;  /* 0x00d6e400ff247b82 */ /* 0x000e240000000a00 */
[----:B0-----:R-:W-:-:S04]  /*4c040*/  ISETP.GE.U32.AND P0, PT, R30, R36, PT ;  /* 0x000000241e00720c */ /* 0x001fc80003f06070 */
[----:B------:R-:W-:-:S13]  /*4c050*/  ISETP.GE.U32.AND.EX P0, PT, R35, R37, PT, P0 ;  /* 0x000000252300720c */ /* 0x000fda0003f06100 */
[----:B------:R-:W-:Y:S05]  /*4c060*/  @!P0 BRA `(.L_x_91) ;  /* 0x00000000002c8947 */ /* 0x000fea0003800000 */
[----:B------:R-:W0:Y:S01]  /*4c070*/  LDCU.128 UR4, c[0x3][0x5b80] ;  /* 0x00cb7000ff0477ac */ /* 0x000e220008000c00 */
[----:B------:R-:W-:-:S04]  /*4c080*/  ISETP.GT.U32.AND P1, PT, R30, R36, PT ;  /* 0x000000241e00720c */ /* 0x000fc80003f24070 */
[----:B------:R-:W-:Y:S02]  /*4c090*/  ISETP.GT.U32.AND.EX P1, PT, R35, R37, PT, P1 ;  /* 0x000000252300720c */ /* 0x000fe40003f24110 */
[----:B0-----:R-:W-:Y:S02]  /*4c0a0*/  ISETP.GT.U32.AND P0, PT, R9, UR4, PT ;  /* 0x0000000409007c0c */ /* 0x001fe4000bf04070 */
[C---:B------:R-:W-:Y:S02]  /*4c0b0*/  ISETP.GE.U32.AND P2, PT, R33.reuse, UR6, PT ;  /* 0x0000000621007c0c */ /* 0x040fe4000bf46070 */
[----:B------:R-:W-:Y:S02]  /*4c0c0*/  ISETP.GT.U32.AND P3, PT, R33, UR6, PT ;  /* 0x0000000621007c0c */ /* 0x000fe4000bf64070 */
[----:B------:R-:W-:Y:S02]  /*4c0d0*/  ISETP.GT.U32.AND.EX P0, PT, R8, UR5, PT, P0 ;  /* 0x0000000508007c0c */ /* 0x000fe4000bf04100 */
[----:B------:R-:W-:-:S02]  /*4c0e0*/  ISETP.GE.U32.AND.EX P2, PT, R10, UR7, PT, P2 ;  /* 0x000000070a007c0c */ /* 0x000fc4000bf46120 */
[----:B------:R-:W-:-:S04]  /*4c0f0*/  ISETP.GT.U32.OR.EX P0, PT, R10, UR7, P0, P3 ;  /* 0x000000070a007c0c */ /* 0x000fc80008704530 */
[----:B------:R-:W-:-:S13]  /*4c100*/  PLOP3.LUT P0, PT, P1, P2, P0, 0xf8, 0x0 ;  /* 0x000000000000781c */ /* 0x000fda0000f05f00 */
[----:B------:R-:W-:Y:S05]  /*4c110*/  @P0 BRA `(.L_x_92) ;  /* 0x0000000000280947 */ /* 0x000fea0003800000 */
.L_x_91:
[----:B------:R-:W0:Y:S01]  /*4c120*/  LDCU.128 UR4, c[0x3][0x5b80] ;  /* 0x00cb7000ff0477ac */ /* 0x000e220008000c00 */
[----:B------:R-:W-:Y:S01]  /*4c130*/  IADD3 R7, P3, PT, R7, -R4, RZ ;  /* 0x8000000407077210 */ /* 0x000fe20007f7e0ff */
[----:B------:R-:W1:Y:S04]  /*4c140*/  LDCU.64 UR8, c[0x3][0x5b90] ;  /* 0x00cb7200ff0877ac */ /* 0x000e680008000a00 */
[----:B------:R-:W-:Y:S01]  /*4c150*/  IMAD.X R6, R6, 0x1, ~R5, P3 ;  /* 0x0000000106067824 */ /* 0x000fe200018e0e05 */
[----:B0-----:R-:W-:Y:S02]  /*4c160*/  IADD3 R9, P0, PT, R9, -UR4, RZ ;  /* 0x8000000409097c10 */ /* 0x001fe4000ff1e0ff */
[----:B------:R-:W-:Y:S02]  /*4c170*/  IADD3 R33, P1, PT, R33, -UR6, RZ ;  /* 0x8000000621217c10 */ /* 0x000fe4000ff3e0ff */
[----:B-1----:R-:W-:-:S02]  /*4c180*/  IADD3 R30, P2, PT, R30, -UR8, RZ ;  /* 0x800000081e1e7c10 */ /* 0x002fc4000ff5e0ff */
[----:B------:R-:W-:Y:S02]  /*4c190*/  IADD3.X R8, PT, PT, R8, ~UR5, RZ, P0, !PT ;  /* 0x8000000508087c10 */ /* 0x000fe400087fe4ff */
[----:B------:R-:W-:Y:S02]  /*4c1a0*/  IADD3.X R10, PT, PT, R10, ~UR7, RZ, P1, !PT ;  /* 0x800000070a0a7c10 */ /* 0x000fe40008ffe4ff */
[----:B------:R-:W-:-:S07]  /*4c1b0*/  IADD3.X R35, PT, PT, R35, ~UR9, RZ, P2, !PT ;  /* 0x8000000923237c10 */ /* 0x000fce00097fe4ff */
.L_x_92:
[----:B------:R-:W-:Y:S05]  /*4c1c0*/  BSYNC.RECONVERGENT B0 ;  /* 0x0000000000007941 */ /* 0x000fea0003800200 */
.L_x_90:
[----:B------:R-:W-:Y:S01]  /*4c1d0*/  IADD3 R37, P0, PT, R7, R32, RZ ;  /* 0x0000002007257210 */ /* 0x000fe20007f1e0ff */
[----:B------:R-:W-:Y:S01]  /*4c1e0*/  BSSY.RECONVERGENT B0, `(.L_x_93) ;  /* 0x000002a000007945 */ /* 0x000fe20003800200 */
[----:B------:R-:W-:Y:S02]  /*4c1f0*/  IADD3 R9, P1, PT, R9, R40, RZ ;  /* 0x0000002809097210 */ /* 0x000fe40007f3e0ff */
[----:B------:R-:W-:Y:S01]  /*4c200*/  IADD3 R33, P2, PT, R33, R44, RZ ;  /* 0x0000002c21217210 */ /* 0x000fe20007f5e0ff */
[----:B------:R-:W-:Y:S01]  /*4c210*/  IMAD.X R38, R6, 0x1, R39, P0 ;  /* 0x0000000106267824 */ /* 0x000fe200000e0627 */
[----:B------:R-:W-:Y:S01]  /*4c220*/  ISETP.GE.U32.AND P0, PT, R37, R4, PT ;  /* 0x000000042500720c */ /* 0x000fe20003f06070 */
[----:B------:R-:W-:Y:S01]  /*4c230*/  IMAD.X R32, R8, 0x1, R41, P1 ;  /* 0x0000000108207824 */ /* 0x000fe200008e0629 */
[----:B------:R-:W-:Y:S01]  /*4c240*/  IADD3 R55, P3, PT, R30, R55, RZ ;  /* 0x000000371e377210 */ /* 0x000fe20007f7e0ff */
[----:B------:R-:W-:Y:S01]  /*4c250*/  IMAD.X R10, R10, 0x1, R11, P2 ;  /* 0x000000010a0a7824 */ /* 0x000fe200010e060b */
[----:B------:R-:W-:-:S03]  /*4c260*/  ISETP.GE.U32.AND.EX P0, PT, R38, R5, PT, P0 ;  /* 0x000000052600720c */ /* 0x000fc60003f06100 */
[----:B------:R-:W-:-:S10]  /*4c270*/  IMAD.X R36, R35, 0x1, R34, P3 ;  /* 0x0000000123247824 */ /* 0x000fd400018e0622 */
[----:B------:R-:W-:Y:S05]  /*4c280*/  @!P0 BRA `(.L_x_94) ;  /* 0x0000000000548947 */ /* 0x000fea0003800000 */
[----:B------:R-:W-:Y:S01]  /*4c290*/  ISETP.GT.U32.AND P0, PT, R37, R4, PT ;  /* 0x000000042500720c */ /* 0x000fe20003f04070 */
[----:B------:R-:W-:Y:S02]  /*4c2a0*/  IMAD.MOV.U32 R30, RZ, RZ, R9 ;  /* 0x000000ffff1e7224 */ /* 0x000fe400078e0009 */
[----:B------:R-:W-:Y:S01]  /*4c2b0*/  IMAD.MOV.U32 R34, RZ, RZ, R10 ;  /* 0x000000ffff227224 */ /* 0x000fe200078e000a */
[----:B------:R-:W-:Y:S01]  /*4c2c0*/  ISETP.GT.U32.AND.EX P0, PT, R38, R5, PT, P0 ;  /* 0x000000052600720c */ /* 0x000fe20003f04100 */
[----:B------:R-:W-:-:S12]  /*4c2d0*/  IMAD.MOV.U32 R35, RZ, RZ, R55 ;  /* 0x000000ffff237224 */ /* 0x000fd800078e0037 */
        /* <DEDUP_REMOVED lines=16> */
.L_x_94:
        /* <DEDUP_REMOVED lines=10> */
.L_x_95:
[----:B------:R-:W-:Y:S05]  /*4c480*/  BSYNC.RECONVERGENT B0 ;  /* 0x0000000000007941 */ /* 0x000fea0003800200 */
.L_x_93:
[C---:B------:R-:W-:Y:S01]  /*4c490*/  IMAD.SHL.U32 R43, R18.reuse, 0x2, RZ ;  /* 0x00000002122b7824 */ /* 0x040fe200078e00ff */
[----:B------:R-:W-:Y:S01]  /*4c4a0*/  SHF.L.U64.HI R44, R18, 0x1, R19 ;  /* 0x00000001122c7819 */ /* 0x000fe20000010213 */
[----:B------:R-:W-:Y:S01]  /*4c4b0*/  BSSY.RECONVERGENT B0, `(.L_x_96) ;  /* 0x0000026000007945 */ /* 0x000fe20003800200 */
[C---:B------:R-:W-:Y:S01]  /*4c4c0*/  SHF.L.U64.HI R40, R12.reuse, 0x1, R13 ;  /* 0x000000010c287819 */ /* 0x040fe2000001020d */
[----:B------:R-:W-:Y:S01]  /*4c4d0*/  IMAD.SHL.U32 R39, R12, 0x2, RZ ;  /* 0x000000020c277824 */ /* 0x000fe200078e00ff */
[----:B------:R-:W-:Y:S01]  /*4c4e0*/  ISETP.GE.U32.AND P0, PT, R43, R4, PT ;  /* 0x000000042b00720c */ /* 0x000fe20003f06070 */
[C---:B------:R-:W-:Y:S01]  /*4c4f0*/  IMAD.SHL.U32 R41, R16.reuse, 0x2, RZ ;  /* 0x0000000210297824 */ /* 0x040fe200078e00ff */
[----:B------:R-:W-:Y:S02]  /*4c500*/  SHF.L.U64.HI R42, R16, 0x1, R17 ;  /* 0x00000001102a7819 */ /* 0x000fe40000010211 */
[----:B------:R-:W-:Y:S02]  /*4c510*/  ISETP.GE.U32.AND.EX P0, PT, R44, R5, PT, P0 ;  /* 0x000000052c00720c */ /* 0x000fe40003f06100 */
[----:B------:R-:W-:-:S02]  /*4c520*/  SHF.L.W.U32.HI R45, R13, 0x1, R14 ;  /* 0x000000010d2d7819 */ /* 0x000fc40000010e0e */
[----:B------:R-:W-:-:S09]  /*4c530*/  SHF.L.W.U32.HI R46, R14, 0x1, R15 ;  /* 0x000000010e2e7819 */ /* 0x000fd20000010e0f */
        /* <DEDUP_REMOVED lines=19> */
.L_x_97:
        /* <DEDUP_REMOVED lines=10> */
.L_x_98:
[----:B------:R-:W-:Y:S05]  /*4c710*/  BSYNC.RECONVERGENT B0 ;  /* 0x0000000000007941 */ /* 0x000fea0003800200 */
.L_x_96:
[----:B------:R-:W-:Y:S02]  /*4c720*/  IMAD.MOV.U32 R47, RZ, RZ, 0x3 ;  /* 0x00000003ff2f7424 */ /* 0x000fe400078e00ff */
[----:B------:R-:W-:Y:S02]  /*4c730*/  IMAD.MOV.U32 R65, RZ, RZ, RZ ;  /* 0x000000ffff417224 */ /* 0x000fe400078e00ff */
[----:B------:R-:W-:Y:S02]  /*4c740*/  IMAD.MOV.U32 R99, RZ, RZ, RZ ;  /* 0x000000ffff637224 */ /* 0x000fe400078e00ff */
[----:B------:R-:W-:Y:S02]  /*4c750*/  IMAD.MOV.U32 R77, RZ, RZ, 0x1 ;  /* 0x00000001ff4d7424 */ /* 0x000fe400078e00ff */
[----:B------:R-:W-:Y:S02]  /*4c760*/  IMAD.MOV.U32 R105, RZ, RZ, RZ ;  /* 0x000000ffff697224 */ /* 0x000fe400078e00ff */
[----:B------:R-:W-:-:S02]  /*4c770*/  IMAD.MOV.U32 R85, RZ, RZ, RZ ;  /* 0x000000ffff557224 */ /* 0x000fc400078e00ff */
[----:B------:R-:W-:Y:S02]  /*4c780*/  IMAD.MOV.U32 R103, RZ, RZ, RZ ;  /* 0x000000ffff677224 */ /* 0x000fe400078e00ff */
[----:B------:R-:W-:Y:S02]  /*4c790*/  IMAD.MOV.U32 R91, RZ, RZ, RZ ;  /* 0x000000ffff5b7224 */ /* 0x000fe400078e00ff */
[----:B------:R-:W-:-:S07]  /*4c7a0*/  IMAD.MOV.U32 R89, RZ, RZ, RZ ;  /* 0x000000ffff597224 */ /* 0x000fce00078e00ff */
.L_x_114:
[----:B------:R-:W-:Y:S01]  /*4c7b0*/  UMOV UR4, 0x5ba0 ;  /* 0x00005ba000047882 */ /* 0x000fe20000000000 */
[----:B------:R-:W-:Y:S01]  /*4c7c0*/  IMAD.MOV.U32 R87, RZ, RZ, 0x3f ;  /* 0x0000003fff577424 */ /* 0x000fe200078e00ff */
[C---:B------:R-:W-:Y:S01]  /*4c7d0*/  LEA R48, R47.reuse, UR4, 0x3 ;  /* 0x000000042f307c11 */ /* 0x040fe2000f8e18ff */
[----:B------:R-:W-:-:S05]  /*4c7e0*/  VIADD R47, R47, 0xffffffff ;  /* 0xffffffff2f2f7836 */ /* 0x000fca0000000000 */
[----:B------:R-:W0:Y:S01]  /*4c7f0*/  LDC.64 R48, c[0x3][R48] ;  /* 0x00c0000030307b82 */ /* 0x000e220000000a00 */
[----:B------:R-:W-:-:S13]  /*4c800*/  ISETP.NE.AND P2, PT, R47, -0x1, PT ;  /* 0xffffffff2f00780c */ /* 0x000fda0003f45270 */
.L_x_113:
[C---:B------:R-:W-:Y:S01]  /*4c810*/  IMAD.WIDE.U32 R4, R40.reuse, R39, RZ ;  /* 0x0000002728047225 */ /* 0x040fe200078e00ff */
[----:B------:R-:W1:Y:S01]  /*4c820*/  LDCU.64 UR4, c[0x3][0x5b98] ;  /* 0x00cb7300ff0477ac */ /* 0x000e620008000a00 */
[----:B------:R-:W-:Y:S02]  /*4c830*/  BSSY.RECONVERGENT B0, `(.L_x_99) ;  /* 0x00000c8000007945 */ /* 0x000fe40003800200 */
[----:B------:R-:W-:-:S04]  /*4c840*/  IMAD.WIDE.U32 R8, R40, R45, RZ ;  /* 0x0000002d28087225 */ /* 0x000fc800078e00ff */
[----:B------:R-:W-:-:S04]  /*4c850*/  IMAD.WIDE.U32 R6, P0, R39, R40, R4 ;  /* 0x0000002827067225 */ /* 0x000fc80007800004 */
[----:B------:R-:W-:-:S04]  /*4c860*/  IMAD.WIDE.U32 R4, R39, R39, RZ ;  /* 0x0000002727047225 */ /* 0x000fc800078e00ff */
[----:B------:R-:W-:Y:S01]  /*4c870*/  IMAD.X R11, RZ, RZ, RZ, P0 ;  /* 0x000000ffff0b7224 */ /* 0x000fe200000e06ff */
[----:B------:R-:W-:Y:S01]  /*4c880*/  IADD3 R5, P0, PT, R5, R6, RZ ;  /* 0x0000000605057210 */ /* 0x000fe20007f1e0ff */
[----:B------:R-:W-:Y:S02]  /*4c890*/  IMAD.MOV.U32 R10, RZ, RZ, R7 ;  /* 0x000000ffff0a7224 */ /* 0x000fe400078e0007 */
[----:B------:R-:W-:-:S04]  /*4c8a0*/  IMAD.WIDE.U32 R50, R39, R45, RZ ;  /* 0x0000002d27327225 */ /* 0x000fc800078e00ff */
[----:B------:R-:W-:-:S04]  /*4c8b0*/  IMAD.WIDE.U32.X R10, R40, R40, R10, P0 ;  /* 0x00000028280a7225 */ /* 0x000fc800000e040a */
[----:B------:R-:W-:Y:S01]  /*4c8c0*/  IMAD.WIDE.U32 R52, P1, R39, R46, R8 ;  /* 0x0000002e27347225 */ /* 0x000fe20007820008 */
[----:B------:R-:W-:-:S03]  /*4c8d0*/  IADD3 R57, P0, PT, R10, R50, RZ ;  /* 0x000000320a397210 */ /* 0x000fc60007f1e0ff */
[----:B------:R-:W-:Y:S01]  /*4c8e0*/  IMAD.WIDE.U32 R54, R46, R39, RZ ;  /* 0x000000272e367225 */ /* 0x000fe200078e00ff */
[----:B------:R-:W-:-:S03]  /*4c8f0*/  IADD3 R10, P4, PT, R51, R52, RZ ;  /* 0x00000034330a7210 */ /* 0x000fc60007f9e0ff */
[----:B------:R-:W-:Y:S02]  /*4c900*/  IMAD.MOV.U32 R8, RZ, RZ, R53 ;  /* 0x000000ffff087224 */ /* 0x000fe400078e0035 */
[----:B------:R-:W-:-:S04]  /*4c910*/  IMAD.WIDE.U32 R6, R45, R39, RZ ;  /* 0x000000272d067225 */ /* 0x000fc800078e00ff */
[----:B------:R-:W-:-:S04]  /*4c920*/  IMAD.WIDE.U32 R52, P6, R40, R45, R54 ;  /* 0x0000002d28347225 */ /* 0x000fc800078c0036 */
[----:B------:R-:W-:Y:S01]  /*4c930*/  IMAD.X R9, RZ, RZ, RZ, P1 ;  /* 0x000000ffff097224 */ /* 0x000fe200008e06ff */
[C---:B------:R-:W-:Y:S01]  /*4c940*/  ISETP.GE.U32.AND P1, PT, R57.reuse, R50, PT ;  /* 0x000000323900720c */ /* 0x040fe20003f26070 */
[----:B------:R-:W-:Y:S01]  /*4c950*/  IMAD.X R51, R10, 0x1, R11, P0 ;  /* 0x000000010a337824 */ /* 0x000fe200000e060b */
[----:B------:R-:W-:Y:S01]  /*4c960*/  IADD3 R50, P5, PT, R57, R6, RZ ;  /* 0x0000000639327210 */ /* 0x000fe20007fbe0ff */
[----:B------:R-:W-:Y:S01]  /*4c970*/  IMAD.WIDE.U32 R56, R40, R41, RZ ;  /* 0x0000002928387225 */ /* 0x000fe200078e00ff */
[----:B------:R-:W-:Y:S02]  /*4c980*/  IADD3 R52, P3, PT, R7, R52, RZ ;  /* 0x0000003407347210 */ /* 0x000fe40007f7e0ff */
[----:B------:R-:W-:Y:S01]  /*4c990*/  ISETP.GE.U32.AND.EX P1, PT, R51, R10, PT, P1 ;  /* 0x0000000a3300720c */ /* 0x000fe20003f26110 */
[----:B------:R-:W-:Y:S01]  /*4c9a0*/  IMAD.X R55, RZ, RZ, RZ, P6 ;  /* 0x000000ffff377224 */ /* 0x000fe200030e06ff */
[----:B------:R-:W-:Y:S01]  /*4c9b0*/  ISETP.GE.U32.AND P0, PT, R50, R6, PT ;  /* 0x000000063200720c */ /* 0x000fe20003f06070 */
[----:B------:R-:W-:-:S02]  /*4c9c0*/  IMAD.X R51, R52, 0x1, R51, P5 ;  /* 0x0000000134337824 */ /* 0x000fc400028e0633 */
[----:B------:R-:W-:-:S03]  /*4c9d0*/  IMAD.WIDE.U32 R10, R39, R41, RZ ;  /* 0x00000029270a7225 */ /* 0x000fc600078e00ff */
[----:B------:R-:W-:Y:S01]  /*4c9e0*/  ISETP.GE.U32.AND.EX P0, PT, R51, R52, PT, P0 ;  /* 0x000000343300720c */ /* 0x000fe20003f06100 */
[----:B------:R-:W-:-:S03]  /*4c9f0*/  IMAD.WIDE.U32 R6, P6, R39, R42, R56 ;  /* 0x0000002a27067225 */ /* 0x000fc600078c0038 */
[----:B------:R-:W-:Y:S01]  /*4ca00*/  SEL R57, RZ, 0x1, P0 ;  /* 0x00000001ff397807 */ /* 0x000fe20000000000 */
[----:B------:R-:W-:Y:S01]  /*4ca10*/  IMAD.MOV.U32 R54, RZ, RZ, R53 ;  /* 0x000000ffff367224 */ /* 0x000fe200078e0035 */
[----:B------:R-:W-:Y:S01]  /*4ca20*/  SEL R53, RZ, 0x1, P1 ;  /* 0x00000001ff357807 */ /* 0x000fe20000800000 */
[----:B------:R-:W-:Y:S01]  /*4ca30*/  IMAD.WIDE.U32.X R8, R40, R46, R8, P4 ;  /* 0x0000002e28087225 */ /* 0x000fe200020e0408 */
[----:B------:R-:W-:-:S03]  /*4ca40*/  IADD3 R56, P1, PT, R11, R6, RZ ;  /* 0x000000060b387210 */ /* 0x000fc60007f3e0ff */
[----:B------:R-:W-:Y:S01]  /*4ca50*/  IMAD.WIDE.U32.X R54, R40, R46, R54, P3 ;  /* 0x0000002e28367225 */ /* 0x000fe200018e0436 */
[----:B------:R-:W-:-:S03]  /*4ca60*/  IADD3 R6, P3, P4, R10, R8, R53 ;  /* 0x000000080a067210 */ /* 0x000fc60007c7e035 */
[----:B------:R-:W-:Y:S01]  /*4ca70*/  IMAD.X R53, RZ, RZ, RZ, P6 ;  /* 0x000000ffff357224 */ /* 0x000fe200030e06ff */
[----:B------:R-:W-:Y:S01]  /*4ca80*/  IADD3.X R61, PT, PT, R56, R9, RZ, P3, P4 ;  /* 0x00000009383d7210 */ /* 0x000fe20001fe84ff */
[----:B------:R-:W-:Y:S01]  /*4ca90*/  IMAD.WIDE.U32 R8, R46, R45, RZ ;  /* 0x0000002d2e087225 */ /* 0x000fe200078e00ff */
[----:B------:R-:W-:-:S03]  /*4caa0*/  IADD3 R57, P0, P3, R6, R54, R57 ;  /* 0x0000003606397210 */ /* 0x000fc60007b1e039 */
[----:B------:R-:W-:Y:S01]  /*4cab0*/  IMAD.MOV.U32 R52, RZ, RZ, R7 ;  /* 0x000000ffff347224 */ /* 0x000fe200078e0007 */
[----:B------:R-:W-:Y:S01]  /*4cac0*/  IADD3.X R58, PT, PT, R61, R55, RZ, P0, P3 ;  /* 0x000000373d3a7210 */ /* 0x000fe200007e64ff */
[----:B------:R-:W-:Y:S01]  /*4cad0*/  IMAD.WIDE.U32 R54, R45, R45, RZ ;  /* 0x0000002d2d367225 */ /* 0x000fe200078e00ff */
[----:B------:R-:W-:-:S03]  /*4cae0*/  ISETP.GE.U32.AND P0, PT, R57, R6, PT ;  /* 0x000000063900720c */ /* 0x000fc60003f06070 */
[----:B------:R-:W-:Y:S01]  /*4caf0*/  IMAD.WIDE.U32 R8, P3, R45, R46, R8 ;  /* 0x0000002e2d087225 */ /* 0x000fe20007860008 */
[----:B------:R-:W-:-:S03]  /*4cb00*/  ISETP.GE.U32.AND.EX P0, PT, R58, R61, PT, P0 ;  /* 0x0000003d3a00720c */ /* 0x000fc60003f06100 */
[-C--:B------:R-:W-:Y:S01]  /*4cb10*/  IMAD R7, R40, R43.reuse, RZ ;  /* 0x0000002b28077224 */ /* 0x080fe200078e02ff */
[----:B------:R-:W-:Y:S02]  /*4cb20*/  SEL R11, RZ, 0x1, P0 ;  /* 0x00000001ff0b7807 */ /* 0x000fe40000000000 */
[----:B------:R-:W-:Y:S01]  /*4cb30*/  ISETP.GE.U32.AND P0, PT, R6, R10, PT ;  /* 0x0000000a0600720c */ /* 0x000fe20003f06070 */
[----:B------:R-:W-:Y:S01]  /*4cb40*/  IMAD.MOV.U32 R10, RZ, RZ, R9 ;  /* 0x000000ffff0a7224 */ /* 0x000fe200078e0009 */
[----:B------:R-:W-:Y:S01]  /*4cb50*/  IADD3 R6, P5, PT, R11, R54, RZ ;  /* 0x000000360b067210 */ /* 0x000fe20007fbe0ff */
[----:B------:R-:W-:Y:S01]  /*4cb60*/  IMAD.X R11, RZ, RZ, RZ, P3 ;  /* 0x000000ffff0b7224 */ /* 0x000fe200018e06ff */
[----:B------:R-:W-:Y:S01]  /*4cb70*/  IADD3 R59, P4, PT, R55, R8, RZ ;  /* 0x00000008373b7210 */ /* 0x000fe20007f9e0ff */
[----:B------:R-:W-:Y:S01]  /*4cb80*/  IMAD.WIDE.U32 R54, R39, R43, RZ ;  /* 0x0000002b27367225 */ /* 0x000fe200078e00ff */
[----:B------:R-:W-:Y:S02]  /*4cb90*/  IADD3 R57, P6, PT, R6, R57, RZ ;  /* 0x0000003906397210 */ /* 0x000fe40007fde0ff */
[----:B------:R-:W-:Y:S01]  /*4cba0*/  ISETP.GE.U32.AND.EX P0, PT, R61, R56, PT, P0 ;  /* 0x000000383d00720c */ /* 0x000fe20003f06100 */
[----:B------:R-:W-:Y:S01]  /*4cbb0*/  IMAD.X R59, RZ, RZ, R59, P5 ;  /* 0x000000ffff3b7224 */ /* 0x000fe200028e063b */
[----:B------:R-:W-:Y:S01]  /*4cbc0*/  ISETP.GE.U32.AND P3, PT, R57, R6, PT ;  /* 0x000000063900720c */ /* 0x000fe20003f66070 */
[----:B------:R-:W-:-:S02]  /*4cbd0*/  IMAD R61, R39, R44, R7 ;  /* 0x0000002c273d7224 */ /* 0x000fc400078e0207 */
[----:B------:R-:W-:Y:S02]  /*4cbe0*/  IMAD.X R58, R59, 0x1, R58, P6 ;  /* 0x000000013b3a7824 */ /* 0x000fe400030e063a */
[----:B------:R-:W-:Y:S01]  /*4cbf0*/  IMAD.WIDE.U32.X R6, R40, R42, R52, P1 ;  /* 0x0000002a28067225 */ /* 0x000fe200008e0434 */
[----:B------:R-:W-:Y:S02]  /*4cc00*/  SEL R53, RZ, 0x1, P0 ;  /* 0x00000001ff357807 */ /* 0x000fe40000000000 */
[----:B------:R-:W-:Y:S01]  /*4cc10*/  ISETP.GE.U32.AND.EX P0, PT, R58, R59, PT, P3 ;  /* 0x0000003b3a00720c */ /* 0x000fe20003f06130 */
[----:B------:R-:W-:Y:S01]  /*4cc20*/  IMAD.IADD R61, R55, 0x1, R61 ;  /* 0x00000001373d7824 */ /* 0x000fe200078e023d */
[----:B------:R-:W-:Y:S01]  /*4cc30*/  IADD3 R59, P1, P3, R54, R6, R53 ;  /* 0x00000006363b7210 */ /* 0x000fe20007b3e035 */
[----:B------:R-:W-:Y:S01]  /*4cc40*/  IMAD.WIDE.U32 R52, R42, R39, RZ ;  /* 0x000000272a347225 */ /* 0x000fe200078e00ff */
[----:B------:R-:W-:Y:S02]  /*4cc50*/  SEL R55, RZ, 0x1, P0 ;  /* 0x00000001ff377807 */ /* 0x000fe40000000000 */
[----:B------:R-:W-:Y:S01]  /*4cc60*/  IADD3.X R61, PT, PT, R61, R7, RZ, P1, P3 ;  /* 0x000000073d3d7210 */ /* 0x000fe20000fe64ff */
[----:B------:R-:W-:-:S04]  /*4cc70*/  IMAD.WIDE.U32.X R10, R46, R46, R10, P4 ;  /* 0x0000002e2e0a7225 */ /* 0x000fc800020e040a */
[----:B------:R-:W-:Y:S01]  /*4cc80*/  IMAD.WIDE.U32 R8, R41, R39, RZ ;  /* 0x0000002729087225 */ /* 0x000fe200078e00ff */
[----:B------:R-:W-:-:S03]  /*4cc90*/  IADD3 R54, P0, P1, R59, R10, R55 ;  /* 0x0000000a3b367210 */ /* 0x000fc6000791e037 */
[----:B------:R-:W-:Y:S01]  /*4cca0*/  IMAD.WIDE.U32 R6, P4, R40, R41, R52 ;  /* 0x0000002928067225 */ /* 0x000fe20007880034 */
[----:B------:R-:W-:Y:S02]  /*4ccb0*/  IADD3 R53, P5, PT, R57, R8, RZ ;  /* 0x0000000839357210 */ /* 0x000fe40007fbe0ff */
[----:B------:R-:W-:Y:S01]  /*4ccc0*/  IADD3.X R56, PT, PT, R61, R11, RZ, P0, P1 ;  /* 0x0000000b3d387210 */ /* 0x000fe200007e24ff */
[----:B------:R-:W-:Y:S01]  /*4ccd0*/  IMAD.WIDE.U32 R10, R45, R41, RZ ;  /* 0x000000292d0a7225 */ /* 0x000fe200078e00ff */
[----:B------:R-:W-:Y:S02]  /*4cce0*/  IADD3 R55, P3, PT, R9, R6, RZ ;  /* 0x0000000609377210 */ /* 0x000fe40007f7e0ff */
[----:B------:R-:W-:Y:S01]  /*4ccf0*/  ISETP.GE.U32.AND P0, PT, R54, R59, PT ;  /* 0x0000003b3600720c */ /* 0x000fe20003f06070 */
[----:B------:R-:W-:Y:S01]  /*4cd00*/  IMAD R6, R46, R41, RZ ;  /* 0x000000292e067224 */ /* 0x000fe200078e02ff */
[----:B------:R-:W-:Y:S01]  /*4cd10*/  ISETP.GE.U32.AND P1, PT, R53, R8, PT ;  /* 0x000000083500720c */ /* 0x000fe20003f26070 */
[----:B------:R-:W-:Y:S01]  /*4cd20*/  IMAD.X R52, R55, 0x1, R58, P5 ;  /* 0x0000000137347824 */ /* 0x000fe200028e063a */
[----:B------:R-:W-:Y:S01]  /*4cd30*/  ISETP.GE.U32.AND.EX P0, PT, R56, R61, PT, P0 ;  /* 0x0000003d3800720c */ /* 0x000fe20003f06100 */
[----:B------:R-:W-:-:S02]  /*4cd40*/  IMAD R59, R42, R45, R6 ;  /* 0x0000002d2a3b7224 */ /* 0x000fc400078e0206 */
[----:B------:R-:W-:Y:S01]  /*4cd50*/  IMAD.X R9, RZ, RZ, RZ, P4 ;  /* 0x000000ffff097224 */ /* 0x000fe200020e06ff */
[----:B------:R-:W-:Y:S01]  /*4cd60*/  SEL R57, RZ, 0x1, P0 ;  /* 0x00000001ff397807 */ /* 0x000fe20000000000 */
[----:B------:R-:W-:Y:S01]  /*4cd70*/  IMAD.MOV.U32 R8, RZ, RZ, R7 ;  /* 0x000000ffff087224 */ /* 0x000fe200078e0007 */
[----:B------:R-:W-:Y:S01]  /*4cd80*/  ISETP.GE.U32.AND.EX P0, PT, R52, R55, PT, P1 ;  /* 0x000000373400720c */ /* 0x000fe20003f06110 */
[----:B------:R-:W-:Y:S01]  /*4cd90*/  IMAD.IADD R55, R11, 0x1, R59 ;  /* 0x000000010b377824 */ /* 0x000fe200078e023b */
[----:B------:R-:W-:Y:S01]  /*4cda0*/  IADD3 R11, P1, P4, R54, R10, R57 ;  /* 0x0000000a360b7210 */ /* 0x000fe20007c3e039 */
[----:B------:R-:W-:Y:S01]  /*4cdb0*/  IMAD.WIDE.U32.X R8, R40, R42, R8, P3 ;  /* 0x0000002a28087225 */ /* 0x000fe200018e0408 */
[----:B------:R-:W-:Y:S02]  /*4cdc0*/  SEL R7, RZ, 0x1, P0 ;  /* 0x00000001ff077807 */ /* 0x000fe40000000000 */
[----:B------:R-:W-:Y:S02]  /*4cdd0*/  IADD3.X R55, PT, PT, R56, R55, RZ, P1, P4 ;  /* 0x0000003738377210 */ /* 0x000fe40000fe84ff */
[----:B------:R-:W-:Y:S01]  /*4cde0*/  IADD3 R8, P0, P1, R11, R8, R7 ;  /* 0x000000080b087210 */ /* 0x000fe2000791e007 */
[----:B------:R-:W-:-:S03]  /*4cdf0*/  IMAD.WIDE.U32 R6, R41, R45, RZ ;  /* 0x0000002d29067225 */ /* 0x000fc600078e00ff */
[----:B------:R-:W-:Y:S01]  /*4ce00*/  IADD3.X R10, PT, PT, R55, R9, RZ, P0, P1 ;  /* 0x00000009370a7210 */ /* 0x000fe200007e24ff */
[----:B------:R-:W-:Y:S01]  /*4ce10*/  IMAD R9, R42, R45, RZ ;  /* 0x0000002d2a097224 */ /* 0x000fe200078e02ff */
[----:B------:R-:W-:Y:S01]  /*4ce20*/  ISETP.GE.U32.AND P0, PT, R8, R11, PT ;  /* 0x0000000b0800720c */ /* 0x000fe20003f06070 */
[----:B------:R-:W-:Y:S02]  /*4ce30*/  IMAD.MOV.U32 R42, RZ, RZ, R52 ;  /* 0x000000ffff2a7224 */ /* 0x000fe400078e0034 */
[----:B------:R-:W-:Y:S01]  /*4ce40*/  IMAD R9, R41, R46, R9 ;  /* 0x0000002e29097224 */ /* 0x000fe200078e0209 */
[----:B------:R-:W-:Y:S01]  /*4ce50*/  ISETP.GE.U32.AND.EX P0, PT, R10, R55, PT, P0 ;  /* 0x000000370a00720c */ /* 0x000fe20003f06100 */
[----:B------:R-:W-:Y:S02]  /*4ce60*/  IMAD.MOV.U32 R46, RZ, RZ, R51 ;  /* 0x000000ffff2e7224 */ /* 0x000fe400078e0033 */
[----:B------:R-:W-:Y:S01]  /*4ce70*/  IMAD.IADD R9, R7, 0x1, R9 ;  /* 0x0000000107097824 */ /* 0x000fe200078e0209 */
[----:B------:R-:W-:Y:S01]  /*4ce80*/  SEL R11, RZ, 0x1, P0 ;  /* 0x00000001ff0b7807 */ /* 0x000fe20000000000 */
[----:B------:R-:W-:-:S03]  /*4ce90*/  IMAD.MOV.U32 R41, RZ, RZ, R53 ;  /* 0x000000ffff297224 */ /* 0x000fc600078e0035 */
[----:B------:R-:W-:Y:S01]  /*4cea0*/  IADD3 R7, P0, P1, R8, R6, R11 ;  /* 0x0000000608077210 */ /* 0x000fe2000791e00b */
[-C--:B------:R-:W-:Y:S02]  /*4ceb0*/  IMAD R6, R44, R39.reuse, RZ ;  /* 0x000000272c067224 */ /* 0x080fe400078e02ff */
[----:B------:R-:W-:Y:S01]  /*4cec0*/  IMAD.WIDE.U32 R44, R43, R39, RZ ;  /* 0x000000272b2c7225 */ /* 0x000fe200078e00ff */
[----:B------:R-:W-:-:S03]  /*4ced0*/  IADD3.X R9, PT, PT, R10, R9, RZ, P0, P1 ;  /* 0x000000090a097210 */ /* 0x000fc600007e24ff */
[----:B------:R-:W-:Y:S01]  /*4cee0*/  IMAD R6, R40, R43, R6 ;  /* 0x0000002b28067224 */ /* 0x000fe200078e0206 */
[----:B------:R-:W-:Y:S01]  /*4cef0*/  IADD3 R43, P0, PT, R7, R44, RZ ;  /* 0x0000002c072b7210 */ /* 0x000fe20007f1e0ff */
[----:B------:R-:W-:Y:S02]  /*4cf00*/  IMAD.MOV.U32 R39, RZ, RZ, R4 ;  /* 0x000000ffff277224 */ /* 0x000fe400078e0004 */
[----:B------:R-:W-:Y:S01]  /*4cf10*/  IMAD.MOV.U32 R40, RZ, RZ, R5 ;  /* 0x000000ffff287224 */ /* 0x000fe200078e0005 */
[----:B------:R-:W-:Y:S01]  /*4cf20*/  IADD3.X R44, PT, PT, R9, R45, R6, P0, !PT ;  /* 0x0000002d092c7210 */ /* 0x000fe200007fe406 */
[----:B------:R-:W-:Y:S01]  /*4cf30*/  IMAD.MOV.U32 R45, RZ, RZ, R50 ;  /* 0x000000ffff2d7224 */ /* 0x000fe200078e0032 */
[----:B-1----:R-:W-:-:S04]  /*4cf40*/  ISETP.GE.U32.AND P0, PT, R43, UR4, PT ;  /* 0x000000042b007c0c */ /* 0x002fc8000bf06070 */
[----:B------:R-:W-:-:S13]  /*4cf50*/  ISETP.GE.U32.AND.EX P0, PT, R44, UR5, PT, P0 ;  /* 0x000000052c007c0c */ /* 0x000fda000bf06100 */
[----:B------:R-:W-:Y:S05]  /*4cf60*/  @!P0 BRA `(.L_x_100) ;  /* 0x0000000400508947 */ /* 0x000fea0003800000 */
.L_x_105:
[----:B------:R-:W1:Y:S01]  /*4cf70*/  LDC.64 R4, c[0x3][0x5b98] ;  /* 0x00d6e600ff047b82 */ /* 0x000e620000000a00 */
[----:B------:R-:W-:Y:S01]  /*4cf80*/  BSSY.RELIABLE B1, `(.L_x_101) ;  /* 0x0000015000017945 */ /* 0x000fe20003800100 */
[----:B-1----:R-:W-:-:S04]  /*4cf90*/  ISETP.GT.U32.AND P0, PT, R43, R4, PT ;  /* 0x000000042b00720c */ /* 0x002fc80003f04070 */
[----:B------:R-:W-:-:S13]  /*4cfa0*/  ISETP.GT.U32.AND.EX P0, PT, R44, R5, PT, P0 ;  /* 0x000000052c00720c */ /* 0x000fda0003f04100 */
[----:B------:R-:W-:Y:S05]  /*4cfb0*/  @P0 BRA `(.L_x_102) ;  /* 0x0000000000440947 */ /* 0x000fea0003800000 */
[----:B------:R-:W1:Y:S02]  /*4cfc0*/  LDC.64 R6, c[0x3][0x5b90] ;  /* 0x00d6e400ff067b82 */ /* 0x000e640000000a00 */
[----:B-1----:R-:W-:-:S04]  /*4cfd0*/  ISETP.GE.U32.AND P0, PT, R41, R6, PT ;  /* 0x000000062900720c */ /* 0x002fc80003f06070 */
[----:B------:R-:W-:-:S13]  /*4cfe0*/  ISETP.GE.U32.AND.EX P0, PT, R42, R7, PT, P0 ;  /* 0x000000072a00720c */ /* 0x000fda0003f06100 */
[----:B------:R-:W-:Y:S05]  /*4cff0*/  @!P0 BREAK.RELIABLE B1 ;  /* 0x0000000000018942 */ /* 0x000fea0003800100 */
[----:B------:R-:W-:Y:S05]  /*4d000*/  @!P0 BRA `(.L_x_100) ;  /* 0x0000000400288947 */ /* 0x000fea0003800000 */
[----:B------:R-:W1:Y:S01]  /*4d010*/  LDCU.128 UR4, c[0x3][0x5b80] ;  /* 0x00cb7000ff0477ac */ /* 0x000e620008000c00 */
[----:B------:R-:W-:-:S04]  /*4d020*/  ISETP.GT.U32.AND P1, PT, R41, R6, PT ;  /* 0x000000062900720c */ /* 0x000fc80003f24070 */
[----:B------:R-:W-:Y:S02]  /*4d030*/  ISETP.GT.U32.AND.EX P1, PT, R42, R7, PT, P1 ;  /* 0x000000072a00720c */ /* 0x000fe40003f24110 */
[----:B-1----:R-:W-:Y:S02]  /*4d040*/  ISETP.GE.U32.AND P4, PT, R39, UR4, PT ;  /* 0x0000000427007c0c */ /* 0x002fe4000bf86070 */
[C---:B------:R-:W-:Y:S02]  /*4d050*/  ISETP.GE.U32.AND P3, PT, R45.reuse, UR6, PT ;  /* 0x000000062d007c0c */ /* 0x040fe4000bf66070 */
[----:B------:R-:W-:Y:S02]  /*4d060*/  ISETP.LE.U32.AND P0, PT, R45, UR6, PT ;  /* 0x000000062d007c0c */ /* 0x000fe4000bf03070 */
[----:B------:R-:W-:Y:S02]  /*4d070*/  ISETP.GE.U32.AND.EX P4, PT, R40, UR5, PT, P4 ;  /* 0x0000000528007c0c */ /* 0x000fe4000bf86140 */
[----:B------:R-:W-:-:S02]  /*4d080*/  ISETP.GE.U32.AND.EX P3, PT, R46, UR7, PT, P3 ;  /* 0x000000072e007c0c */ /* 0x000fc4000bf66130 */
[----:B------:R-:W-:-:S04]  /*4d090*/  ISETP.LE.U32.AND.EX P0, PT, R46, UR7, !P4, P0 ;  /* 0x000000072e007c0c */ /* 0x000fc8000e703100 */
[----:B------:R-:W-:-:S13]  /*4d0a0*/  PLOP3.LUT P0, PT, P1, P3, P0, 0xb, 0x0 ;  /* 0x000000000000781c */ /* 0x000fda0000f06103 */
[----:B------:R-:W-:Y:S05]  /*4d0b0*/  @P0 BREAK.RELIABLE B1 ;  /* 0x0000000000010942 */ /* 0x000fea0003800100 */
[----:B------:R-:W-:Y:S05]  /*4d0c0*/  @P0 BRA `(.L_x_100) ;  /* 0x0000000000f80947 */ /* 0x000fea0003800000 */
.L_x_102:
[----:B------:R-:W-:Y:S05]  /*4d0d0*/  BSYNC.RELIABLE B1 ;  /* 0x0000000000017941 */ /* 0x000fea0003800100 */
.L_x_101:
[----:B------:R-:W1:Y:S01]  /*4d0e0*/  LDC.64 R10, c[0x3][0x5b80] ;  /* 0x00d6e000ff0a7b82 */ /* 0x000e620000000a00 */
[----:B------:R-:W-:Y:S07]  /*4d0f0*/  BSSY.RECONVERGENT B1, `(.L_x_103) ;  /* 0x0000036000017945 */ /* 0x000fee0003800200 */
[----:B------:R-:W2:Y:S08]  /*4d100*/  LDC.64 R8, c[0x3][0x5b88] ;  /* 0x00d6e200ff087b82 */ /* 0x000eb00000000a00 */
[----:B------:R-:W3:Y:S01]  /*4d110*/  LDC.64 R6, c[0x3][0x5b90] ;  /* 0x00d6e400ff067b82 */ /* 0x000ee20000000a00 */
[----:B-1----:R-:W-:-:S04]  /*4d120*/  ISETP.GE.U32.AND P0, PT, R39, R10, PT ;  /* 0x0000000a2700720c */ /* 0x002fc80003f06070 */
[----:B------:R-:W-:-:S04]  /*4d130*/  ISETP.GE.U32.AND.EX P3, PT, R40, R11, PT, P0 ;  /* 0x0000000b2800720c */ /* 0x000fc80003f66100 */
[----:B------:R-:W-:-:S04]  /*4d140*/  SEL R57, RZ, 0x1, P3 ;  /* 0x00000001ff397807 */ /* 0x000fc80001800000 */
[----:B--2---:R-:W-:-:S04]  /*4d150*/  IADD3 R52, P1, PT, R57, R8, RZ ;  /* 0x0000000839347210 */ /* 0x004fc80007f3e0ff */
[----:B------:R-:W-:Y:S01]  /*4d160*/  ISETP.EQ.U32.AND P0, PT, R52, RZ, PT ;  /* 0x000000ff3400720c */ /* 0x000fe20003f02070 */
[----:B------:R-:W-:Y:S01]  /*4d170*/  IMAD.X R55, RZ, RZ, R9, P1 ;  /* 0x000000ffff377224 */ /* 0x000fe200008e0609 */
[----:B------:R-:W-:-:S04]  /*4d180*/  ISETP.LT.U32.AND P1, PT, R45, R52, PT ;  /* 0x000000342d00720c */ /* 0x000fc80003f21070 */
[----:B------:R-:W-:-:S04]  /*4d190*/  ISETP.EQ.AND.EX P0, PT, R55, RZ, !P3, P0 ;  /* 0x000000ff3700720c */ /* 0x000fc80005f02300 */
[----:B------:R-:W-:-:S04]  /*4d1a0*/  ISETP.LT.U32.OR.EX P0, PT, R46, R55, P0, P1 ;  /* 0x000000372e00720c */ /* 0x000fc80000701510 */
[----:B------:R-:W-:-:S04]  /*4d1b0*/  SEL R51, RZ, 0x1, !P0 ;  /* 0x00000001ff337807 */ /* 0x000fc80004000000 */
[----:B---3--:R-:W-:-:S04]  /*4d1c0*/  IADD3 R50, P3, PT, R51, R6, RZ ;  /* 0x0000000633327210 */ /* 0x008fc80007f7e0ff */
[----:B------:R-:W-:Y:S01]  /*4d1d0*/  ISETP.EQ.U32.AND P1, PT, R50, RZ, PT ;  /* 0x000000ff3200720c */ /* 0x000fe20003f22070 */
[----:B------:R-:W-:Y:S01]  /*4d1e0*/  IMAD.X R53, RZ, RZ, R7, P3 ;  /* 0x000000ffff357224 */ /* 0x000fe200018e0607 */
[----:B------:R-:W-:-:S04]  /*4d1f0*/  ISETP.LT.U32.AND P3, PT, R41, R50, PT ;  /* 0x000000322900720c */ /* 0x000fc80003f61070 */
[----:B------:R-:W-:Y:S02]  /*4d200*/  ISETP.EQ.AND.EX P0, PT, R53, RZ, P0, P1 ;  /* 0x000000ff3500720c */ /* 0x000fe40000702310 */
[----:B------:R-:W-:Y:S02]  /*4d210*/  IADD3 R52, P1, PT, -R52, R45, RZ ;  /* 0x0000002d34347210 */ /* 0x000fe40007f3e1ff */
[----:B------:R-:W-:Y:S02]  /*4d220*/  ISETP.LT.U32.OR.EX P0, PT, R42, R53, P0, P3 ;  /* 0x000000352a00720c */ /* 0x000fe40000701530 */
[----:B------:R-:W-:Y:S01]  /*4d230*/  IADD3 R54, P3, PT, -R50, R41, RZ ;  /* 0x0000002932367210 */ /* 0x000fe20007f7e1ff */
[----:B------:R-:W-:Y:S01]  /*4d240*/  IMAD.X R55, R46, 0x1, ~R55, P1 ;  /* 0x000000012e377824 */ /* 0x000fe200008e0e37 */
[----:B------:R-:W-:Y:S01]  /*4d250*/  SEL R51, RZ, 0x1, !P0 ;  /* 0x00000001ff337807 */ /* 0x000fe20004000000 */
[----:B------:R-:W-:Y:S02]  /*4d260*/  IMAD.MOV.U32 R45, RZ, RZ, R52 ;  /* 0x000000ffff2d7224 */ /* 0x000fe400078e0034 */
[----:B------:R-:W-:Y:S01]  /*4d270*/  IMAD.X R53, R42, 0x1, ~R53, P3 ;  /* 0x000000012a357824 */ /* 0x000fe200018e0e35 */
[----:B------:R-:W-:Y:S01]  /*4d280*/  IADD3 R50, P4, PT, R51, R4, RZ ;  /* 0x0000000433327210 */ /* 0x000fe20007f9e0ff */
[----:B------:R-:W-:-:S02]  /*4d290*/  IMAD.MOV.U32 R46, RZ, RZ, R55 ;  /* 0x000000ffff2e7224 */ /* 0x000fc400078e0037 */
[----:B------:R-:W-:Y:S01]  /*4d2a0*/  IMAD.MOV.U32 R42, RZ, RZ, R53 ;  /* 0x000000ffff2a7224 */ /* 0x000fe200078e0035 */
[C---:B------:R-:W-:Y:S01]  /*4d2b0*/  ISETP.NE.U32.AND P1, PT, R50.reuse, RZ, PT ;  /* 0x000000ff3200720c */ /* 0x040fe20003f25070 */
[----:B------:R-:W-:Y:S01]  /*4d2c0*/  IMAD.X R41, RZ, RZ, R5, P4 ;  /* 0x000000ffff297224 */ /* 0x000fe200020e0605 */
[----:B------:R-:W-:Y:S02]  /*4d2d0*/  ISETP.GE.U32.AND P3, PT, R43, R50, PT ;  /* 0x000000322b00720c */ /* 0x000fe40003f66070 */
[----:B------:R-:W-:Y:S02]  /*4d2e0*/  IADD3 R50, P5, PT, -R50, R43, RZ ;  /* 0x0000002b32327210 */ /* 0x000fe40007fbe1ff */
[----:B------:R-:W-:Y:S02]  /*4d2f0*/  ISETP.NE.OR.EX P0, PT, R41, RZ, !P0, P1 ;  /* 0x000000ff2900720c */ /* 0x000fe40004705710 */
[C---:B------:R-:W-:Y:S01]  /*4d300*/  ISETP.GE.U32.AND.EX P3, PT, R44.reuse, R41, PT, P3 ;  /* 0x000000292c00720c */ /* 0x040fe20003f66130 */
[----:B------:R-:W-:Y:S01]  /*4d310*/  IMAD.X R44, R44, 0x1, ~R41, P5 ;  /* 0x000000012c2c7824 */ /* 0x000fe200028e0e29 */
[----:B------:R-:W-:Y:S01]  /*4d320*/  IADD3 R10, P4, PT, R39, -R10, RZ ;  /* 0x8000000a270a7210 */ /* 0x000fe20007f9e0ff */
[----:B------:R-:W-:-:S02]  /*4d330*/  IMAD.MOV.U32 R41, RZ, RZ, R54 ;  /* 0x000000ffff297224 */ /* 0x000fc400078e0036 */
[----:B------:R-:W-:Y:S02]  /*4d340*/  IMAD.MOV.U32 R43, RZ, RZ, R50 ;  /* 0x000000ffff2b7224 */ /* 0x000fe400078e0032 */
[----:B------:R-:W-:-:S06]  /*4d350*/  IMAD.X R11, R40, 0x1, ~R11, P4 ;  /* 0x00000001280b7824 */ /* 0x000fcc00020e0e0b */
[----:B------:R-:W-:Y:S05]  /*4d360*/  @P0 BRA P3, `(.L_x_104) ;  /* 0x0000000000380947 */ /* 0x000fea0001800000 */
[----:B------:R-:W-:Y:S01]  /*4d370*/  IADD3 R45, P1, P3, R52, R8, R57 ;  /* 0x00000008342d7210 */ /* 0x000fe20007b3e039 */
[----:B------:R-:W-:Y:S02]  /*4d380*/  IMAD.MOV.U32 R10, RZ, RZ, R39 ;  /* 0x000000ffff0a7224 */ /* 0x000fe400078e0027 */
[----:B------:R-:W-:Y:S01]  /*4d390*/  IMAD.MOV.U32 R11, RZ, RZ, R40 ;  /* 0x000000ffff0b7224 */ /* 0x000fe200078e0028 */
[----:B------:R-:W-:Y:S02]  /*4d3a0*/  ISETP.GE.U32.AND P0, PT, R45, R52, PT ;  /* 0x000000342d00720c */ /* 0x000fe40003f06070 */
[----:B------:R-:W-:-:S04]  /*4d3b0*/  IADD3.X R46, PT, PT, R55, R9, RZ, P1, P3 ;  /* 0x00000009372e7210 */ /* 0x000fc80000fe64ff */
[----:B------:R-:W-:-:S04]  /*4d3c0*/  ISETP.GE.U32.AND.EX P0, PT, R46, R55, PT, P0 ;  /* 0x000000372e00720c */ /* 0x000fc80003f06100 */
[----:B------:R-:W-:-:S04]  /*4d3d0*/  SEL R41, RZ, 0x1, P0 ;  /* 0x00000001ff297807 */ /* 0x000fc80000000000 */
[----:B------:R-:W-:-:S04]  /*4d3e0*/  IADD3 R41, P1, P3, R54, R6, R41 ;  /* 0x0000000636297210 */ /* 0x000fc80007b3e029 */
[----:B------:R-:W-:Y:S02]  /*4d3f0*/  ISETP.GE.U32.AND P0, PT, R41, R54, PT ;  /* 0x000000362900720c */ /* 0x000fe40003f06070 */
[----:B------:R-:W-:-:S04]  /*4d400*/  IADD3.X R42, PT, PT, R53, R7, RZ, P1, P3 ;  /* 0x00000007352a7210 */ /* 0x000fc80000fe64ff */
[----:B------:R-:W-:-:S04]  /*4d410*/  ISETP.GE.U32.AND.EX P0, PT, R42, R53, PT, P0 ;  /* 0x000000352a00720c */ /* 0x000fc80003f06100 */
[----:B------:R-:W-:-:S04]  /*4d420*/  SEL R43, RZ, 0x1, P0 ;  /* 0x00000001ff2b7807 */ /* 0x000fc80000000000 */
[----:B------:R-:W-:-:S04]  /*4d430*/  IADD3 R43, P0, P1, R50, R4, R43 ;  /* 0x00000004322b7210 */ /* 0x000fc8000791e02b */
[----:B------:R-:W-:-:S09]  /*4d440*/  IADD3.X R44, PT, PT, R44, R5, RZ, P0, P1 ;  /* 0x000000052c2c7210 */ /* 0x000fd200007e24ff */
.L_x_104:
[----:B------:R-:W-:Y:S05]  /*4d450*/  BSYNC.RECONVERGENT B1 ;  /* 0x0000000000017941 */ /* 0x000fea0003800200 */
.L_x_103:
[----:B------:R-:W-:Y:S01]  /*4d460*/  ISETP.GE.U32.AND P0, PT, R43, R4, PT ;  /* 0x000000042b00720c */ /* 0x000fe20003f06070 */
[----:B------:R-:W-:Y:S02]  /*4d470*/  IMAD.MOV.U32 R39, RZ, RZ, R10 ;  /* 0x000000ffff277224 */ /* 0x000fe400078e000a */
[----:B------:R-:W-:Y:S01]  /*4d480*/  IMAD.MOV.U32 R40, RZ, RZ, R11 ;  /* 0x000000ffff287224 */ /* 0x000fe200078e000b */
[----:B------:R-:W-:-:S13]  /*4d490*/  ISETP.GE.U32.AND.EX P0, PT, R44, R5, PT, P0 ;  /* 0x000000052c00720c */ /* 0x000fda0003f06100 */
[----:B------:R-:W-:Y:S05]  /*4d4a0*/  @P0 BRA `(.L_x_105) ;  /* 0xfffffff800b00947 */ /* 0x000fea000383ffff */
.L_x_100:
[----:B------:R-:W-:Y:S05]  /*4d4b0*/  BSYNC.RECONVERGENT B0 ;  /* 0x0000000000007941 */ /* 0x000fea0003800200 */
.L_x_99:
[----:B0-----:R-:W-:-:S04]  /*4d4c0*/  SHF.R.U64 R4, R48, R87, R49 ;  /* 0x0000005730047219 */ /* 0x001fc80000001231 */
[----:B------:R-:W-:-:S04]  /*4d4d0*/  LOP3.LUT R4, R4, 0x1, RZ, 0xc0, !PT ;  /* 0x0000000104047812 */ /* 0x000fc800078ec0ff */
[----:B------:R-:W-:-:S04]  /*4d4e0*/  ISETP.NE.U32.AND P0, PT, R4, 0x1, PT ;  /* 0x000000010400780c */ /* 0x000fc80003f05070 */
[----:B------:R-:W-:-:S13]  /*4d4f0*/  ISETP.NE.U32.AND.EX P0, PT, RZ, RZ, PT, P0 ;  /* 0x000000ffff00720c */ /* 0x000fda0003f05100 */
[----:B------:R-:W-:Y:S05]  /*4d500*/  @P0 BRA `(.L_x_106) ;  /* 0x0000001000200947 */ /* 0x000fea0003800000 */
[C---:B------:R-:W-:Y:S01]  /*4d510*/  IMAD.WIDE.U32 R4, R105.reuse, R39, RZ ;  /* 0x0000002769047225 */ /* 0x040fe200078e00ff */
[----:B------:R-:W-:Y:S03]  /*4d520*/  BSSY.RECONVERGENT B0, `(.L_x_107) ;  /* 0x0000102000007945 */ /* 0x000fe60003800200 */
[----:B------:R-:W-:-:S04]  /*4d530*/  IMAD.WIDE.U32 R6, R105, R45, RZ ;  /* 0x0000002d69067225 */ /* 0x000fc800078e00ff */
[----:B------:R-:W-:-:S04]  /*4d540*/  IMAD.WIDE.U32 R4, P0, R77, R40, R4 ;  /* 0x000000284d047225 */ /* 0x000fc80007800004 */
[----:B------:R-:W-:-:S04]  /*4d550*/  IMAD.WIDE.U32 R50, R77, R39, RZ ;  /* 0x000000274d327225 */ /* 0x000fc800078e00ff */
[----:B------:R-:W-:-:S04]  /*4d560*/  IMAD.WIDE.U32 R10, R99, R39, RZ ;  /* 0x00000027630a7225 */ /* 0x000fc800078e00ff */
[----:B------:R-:W-:Y:S01]  /*4d570*/  IMAD.X R53, RZ, RZ, RZ, P0 ;  /* 0x000000ffff357224 */ /* 0x000fe200000e06ff */
[----:B------:R-:W-:Y:S01]  /*4d580*/  IADD3 R51, P0, PT, R51, R4, RZ ;  /* 0x0000000433337210 */ /* 0x000fe20007f1e0ff */
[----:B------:R-:W-:Y:S02]  /*4d590*/  IMAD.MOV.U32 R52, RZ, RZ, R5 ;  /* 0x000000ffff347224 */ /* 0x000fe400078e0005 */
[----:B------:R-:W-:-:S04]  /*4d5a0*/  IMAD.WIDE.U32 R8, P1, R77, R46, R6 ;  /* 0x0000002e4d087225 */ /* 0x000fc80007820006 */
[----:B------:R-:W-:-:S04]  /*4d5b0*/  IMAD.WIDE.U32 R4, R77, R45, RZ ;  /* 0x0000002d4d047225 */ /* 0x000fc800078e00ff */
[----:B------:R-:W-:Y:S01]  /*4d5c0*/  IMAD.WIDE.U32 R54, P3, R65, R40, R10 ;  /* 0x0000002841367225 */ /* 0x000fe2000786000a */
[----:B------:R-:W-:-:S03]  /*4d5d0*/  IADD3 R101, P5, PT, R5, R8, RZ ;  /* 0x0000000805657210 */ /* 0x000fc60007fbe0ff */
[----:B------:R-:W-:-:S04]  /*4d5e0*/  IMAD.WIDE.U32 R10, R105, R41, RZ ;  /* 0x00000029690a7225 */ /* 0x000fc800078e00ff */
[----:B------:R-:W-:Y:S02]  /*4d5f0*/  IMAD.MOV.U32 R74, RZ, RZ, R9 ;  /* 0x000000ffff4a7224 */ /* 0x000fe400078e0009 */
[----:B------:R-:W-:-:S04]  /*4d600*/  IMAD.WIDE.U32 R8, R105, R43, RZ ;  /* 0x0000002b69087225 */ /* 0x000fc800078e00ff */
[----:B------:R-:W-:-:S04]  /*4d610*/  IMAD.WIDE.U32 R6, R65, R39, RZ ;  /* 0x0000002741067225 */ /* 0x000fc800078e00ff */
[----:B------:R-:W-:Y:S01]  /*4d620*/  IMAD.X R73, RZ, RZ, RZ, P3 ;  /* 0x000000ffff497224 */ /* 0x000fe200018e06ff */
[----:B------:R-:W-:Y:S01]  /*4d630*/  IADD3 R94, P6, PT, R7, R54, RZ ;  /* 0x00000036075e7210 */ /* 0x000fe20007fde0ff */
[----:B------:R-:W-:-:S04]  /*4d640*/  IMAD.WIDE.U32 R56, R99, R45, RZ ;  /* 0x0000002d63387225 */ /* 0x000fc800078e00ff */
[----:B------:R-:W-:-:S04]  /*4d650*/  IMAD.WIDE.U32 R10, P3, R77, R42, R10 ;  /* 0x0000002a4d0a7225 */ /* 0x000fc8000786000a */
[----:B------:R-:W-:Y:S02]  /*4d660*/  IMAD.X R75, RZ, RZ, RZ, P1 ;  /* 0x000000ffff4b7224 */ /* 0x000fe400008e06ff */
[----:B------:R-:W-:Y:S02]  /*4d670*/  IMAD.MOV.U32 R72, RZ, RZ, R55 ;  /* 0x000000ffff487224 */ /* 0x000fe400078e0037 */
[----:B------:R-:W-:-:S04]  /*4d680*/  IMAD.WIDE.U32 R82, R77, R41, RZ ;  /* 0x000000294d527225 */ /* 0x000fc800078e00ff */
[----:B------:R-:W-:Y:S01]  /*4d690*/  IMAD.WIDE.U32 R8, P1, R77, R44, R8 ;  /* 0x0000002c4d087225 */ /* 0x000fe20007820008 */
[----:B------:R-:W-:-:S03]  /*4d6a0*/  IADD3 R83, P4, PT, R83, R10, RZ ;  /* 0x0000000a53537210 */ /* 0x000fc60007f9e0ff */
[----:B------:R-:W-:Y:S02]  /*4d6b0*/  IMAD.X R71, RZ, RZ, RZ, P3 ;  /* 0x000000ffff477224 */ /* 0x000fe400018e06ff */
[----:B------:R-:W-:-:S04]  /*4d6c0*/  IMAD.WIDE.U32 R54, R99, R41, RZ ;  /* 0x0000002963367225 */ /* 0x000fc800078e00ff */
[----:B------:R-:W-:-:S04]  /*4d6d0*/  IMAD.WIDE.U32 R76, R77, R43, RZ ;  /* 0x0000002b4d4c7225 */ /* 0x000fc800078e00ff */
[----:B------:R-:W-:-:S04]  /*4d6e0*/  IMAD.WIDE.U32 R56, P3, R65, R46, R56 ;  /* 0x0000002e41387225 */ /* 0x000fc80007860038 */
[----:B------:R-:W-:-:S04]  /*4d6f0*/  IMAD.WIDE.U32 R58, R99, R43, RZ ;  /* 0x0000002b633a7225 */ /* 0x000fc800078e00ff */
[----:B------:R-:W-:-:S04]  /*4d700*/  IMAD.WIDE.U32 R96, R103, R39, RZ ;  /* 0x0000002767607225 */ /* 0x000fc800078e00ff */
[----:B------:R-:W-:Y:S01]  /*4d710*/  IMAD.X R67, RZ, RZ, RZ, P3 ;  /* 0x000000ffff437224 */ /* 0x000fe200018e06ff */
[----:B------:R-:W-:Y:S01]  /*4d720*/  IADD3 R7, P3, PT, R77, R8, RZ ;  /* 0x000000084d077210 */ /* 0x000fe20007f7e0ff */
[----:B------:R-:W-:Y:S02]  /*4d730*/  IMAD.X R81, RZ, RZ, RZ, P1 ;  /* 0x000000ffff517224 */ /* 0x000fe400008e06ff */
[----:B------:R-:W-:Y:S02]  /*4d740*/  IMAD.MOV.U32 R80, RZ, RZ, R9 ;  /* 0x000000ffff507224 */ /* 0x000fe400078e0009 */
[----:B------:R-:W-:-:S04]  /*4d750*/  IMAD.WIDE.U32 R54, P1, R65, R42, R54 ;  /* 0x0000002a41367225 */ /* 0x000fc80007820036 */
[----:B------:R-:W-:-:S04]  /*4d760*/  IMAD.WIDE.U32 R8, R65, R45, RZ ;  /* 0x0000002d41087225 */ /* 0x000fc800078e00ff */
[----:B------:R-:W-:Y:S02]  /*4d770*/  IMAD.MOV.U32 R70, RZ, RZ, R11 ;  /* 0x000000ffff467224 */ /* 0x000fe400078e000b */
[----:B------:R-:W-:-:S04]  /*4d780*/  IMAD.WIDE.U32.X R74, R105, R46, R74, P5 ;  /* 0x0000002e694a7225 */ /* 0x000fc800028e044a */
[----:B------:R-:W-:-:S04]  /*4d790*/  IMAD.WIDE.U32 R10, R65, R41, RZ ;  /* 0x00000029410a7225 */ /* 0x000fc800078e00ff */
[----:B------:R-:W-:-:S04]  /*4d7a0*/  IMAD.WIDE.U32 R58, P5, R65, R44, R58 ;  /* 0x0000002c413a7225 */ /* 0x000fc800078a003a */
[----:B------:R-:W-:-:S04]  /*4d7b0*/  IMAD.WIDE.U32.X R72, R99, R40, R72, P6 ;  /* 0x0000002863487225 */ /* 0x000fc800030e0448 */
[----:B------:R-:W-:-:S04]  /*4d7c0*/  IMAD.WIDE.U32 R68, R103, R45, RZ ;  /* 0x0000002d67447225 */ /* 0x000fc800078e00ff */
[----:B------:R-:W-:-:S04]  /*4d7d0*/  IMAD.WIDE.U32 R96, P6, R85, R40, R96 ;  /* 0x0000002855607225 */ /* 0x000fc800078c0060 */
[----:B------:R-:W-:-:S04]  /*4d7e0*/  IMAD.WIDE.U32 R64, R65, R43, RZ ;  /* 0x0000002b41407225 */ /* 0x000fc800078e00ff */
[----:B------:R-:W-:Y:S01]  /*4d7f0*/  IMAD.X R79, RZ, RZ, RZ, P1 ;  /* 0x000000ffff4f7224 */ /* 0x000fe200008e06ff */
[----:B------:R-:W-:Y:S01]  /*4d800*/  IADD3 R86, P1, PT, R9, R56, RZ ;  /* 0x0000003809567210 */ /* 0x000fe20007f3e0ff */
[----:B------:R-:W-:Y:S02]  /*4d810*/  IMAD.MOV.U32 R66, RZ, RZ, R57 ;  /* 0x000000ffff427224 */ /* 0x000fe400078e0039 */
[----:B------:R-:W-:Y:S01]  /*4d820*/  IMAD.X R57, RZ, RZ, RZ, P6 ;  /* 0x000000ffff397224 */ /* 0x000fe200030e06ff */
[----:B------:R-:W-:Y:S01]  /*4d830*/  IADD3 R5, P6, PT, R65, R58, RZ ;  /* 0x0000003a41057210 */ /* 0x000fe20007fde0ff */
[----:B------:R-:W-:Y:S01]  /*4d840*/  IMAD.WIDE.U32.X R52, R105, R40, R52, P0 ;  /* 0x0000002869347225 */ /* 0x000fe200000e0434 */
[----:B------:R-:W-:-:S03]  /*4d850*/  IADD3 R93, P0, PT, R11, R54, RZ ;  /* 0x000000360b5d7210 */ /* 0x000fc60007f1e0ff */
[----:B------:R-:W-:Y:S02]  /*4d860*/  IMAD.X R63, RZ, RZ, RZ, P5 ;  /* 0x000000ffff3f7224 */ /* 0x000fe400028e06ff */
[----:B------:R-:W-:Y:S02]  /*4d870*/  IMAD.MOV.U32 R62, RZ, RZ, R59 ;  /* 0x000000ffff3e7224 */ /* 0x000fe400078e003b */
[----:B------:R-:W-:-:S04]  /*4d880*/  IMAD.WIDE.U32 R68, P5, R85, R46, R68 ;  /* 0x0000002e55447225 */ /* 0x000fc800078a0044 */
[----:B------:R-:W-:-:S04]  /*4d890*/  IMAD.WIDE.U32 R58, R85, R45, RZ ;  /* 0x0000002d553a7225 */ /* 0x000fc800078e00ff */
[----:B------:R-:W-:Y:S02]  /*4d8a0*/  IMAD.MOV.U32 R78, RZ, RZ, R55 ;  /* 0x000000ffff4e7224 */ /* 0x000fe400078e0037 */
[----:B------:R-:W-:-:S04]  /*4d8b0*/  IMAD.WIDE.U32.X R70, R105, R42, R70, P4 ;  /* 0x0000002a69467225 */ /* 0x000fc800020e0446 */
[----:B------:R-:W-:-:S04]  /*4d8c0*/  IMAD.WIDE.U32.X R66, R99, R46, R66, P1 ;  /* 0x0000002e63427225 */ /* 0x000fc800008e0442 */
[----:B------:R-:W-:Y:S01]  /*4d8d0*/  IMAD.X R61, RZ, RZ, RZ, P5 ;  /* 0x000000ffff3d7224 */ /* 0x000fe200028e06ff */
[----:B------:R-:W-:Y:S01]  /*4d8e0*/  IADD3 R9, P5, PT, R59, R68, RZ ;  /* 0x000000443b097210 */ /* 0x000fe20007fbe0ff */
[----:B------:R-:W-:Y:S02]  /*4d8f0*/  IMAD.MOV.U32 R60, RZ, RZ, R69 ;  /* 0x000000ffff3c7224 */ /* 0x000fe400078e0045 */
[----:B------:R-:W-:-:S04]  /*4d900*/  IMAD.WIDE.U32.X R78, R99, R42, R78, P0 ;  /* 0x0000002a634e7225 */ /* 0x000fc800000e044e */
[----:B------:R-:W-:Y:S01]  /*4d910*/  IMAD.WIDE.U32.X R62, R99, R44, R62, P6 ;  /* 0x0000002c633e7225 */ /* 0x000fe200030e043e */
[----:B------:R-:W-:-:S03]  /*4d920*/  IADD3 R99, P0, P6, R66, R70, R76 ;  /* 0x0000004642637210 */ /* 0x000fc60007e1e04c */
[----:B------:R-:W-:Y:S01]  /*4d930*/  IMAD.WIDE.U32.X R80, R105, R44, R80, P3 ;  /* 0x0000002c69507225 */ /* 0x000fe200018e0450 */
[----:B------:R-:W-:Y:S02]  /*4d940*/  IADD3 R59, P1, P3, R72, R74, R82 ;  /* 0x0000004a483b7210 */ /* 0x000fe40007b3e052 */
[----:B------:R-:W-:Y:S01]  /*4d950*/  IADD3.X R90, PT, PT, R67, R71, R7, P0, P6 ;  /* 0x00000047435a7210 */ /* 0x000fe200007ec407 */
[----:B------:R-:W-:Y:S01]  /*4d960*/  IMAD.WIDE.U32 R68, R103, R41, RZ ;  /* 0x0000002967447225 */ /* 0x000fe200078e00ff */
[----:B------:R-:W-:-:S03]  /*4d970*/  IADD3.X R88, PT, PT, R73, R75, R83, P1, P3 ;  /* 0x0000004b49587210 */ /* 0x000fc60000fe6453 */
[----:B------:R-:W-:Y:S01]  /*4d980*/  IMAD.MOV.U32 R56, RZ, RZ, R97 ;  /* 0x000000ffff387224 */ /* 0x000fe200078e0061 */
[----:B------:R-:W-:Y:S01]  /*4d990*/  IADD3 R97, P0, P6, R64, R80, R78 ;  /* 0x0000005040617210 */ /* 0x000fe20007e1e04e */
[----:B------:R-:W-:-:S03]  /*4d9a0*/  IMAD.WIDE.U32 R68, P1, R85, R42, R68 ;  /* 0x0000002a55447225 */ /* 0x000fc60007820044 */
[----:B------:R-:W-:Y:S01]  /*4d9b0*/  IADD3.X R92, PT, PT, R5, R81, R79, P0, P6 ;  /* 0x00000051055c7210 */ /* 0x000fe200007ec44f */
[----:B------:R-:W-:-:S04]  /*4d9c0*/  IMAD.WIDE.U32 R76, R103, R43, RZ ;  /* 0x0000002b674c7225 */ /* 0x000fc800078e00ff */
[----:B------:R-:W-:-:S04]  /*4d9d0*/  IMAD.WIDE.U32 R64, R85, R41, RZ ;  /* 0x0000002955407225 */ /* 0x000fc800078e00ff */
[----:B------:R-:W-:Y:S01]  /*4d9e0*/  IMAD.WIDE.U32 R54, R85, R39, RZ ;  /* 0x0000002755367225 */ /* 0x000fe200078e00ff */
[----:B------:R-:W-:-:S03]  /*4d9f0*/  IADD3 R65, P3, PT, R65, R68, RZ ;  /* 0x0000004441417210 */ /* 0x000fc60007f7e0ff */
[----:B------:R-:W-:Y:S01]  /*4da00*/  IMAD.X R67, RZ, RZ, RZ, P1 ;  /* 0x000000ffff437224 */ /* 0x000fe200008e06ff */
[----:B------:R-:W-:Y:S01]  /*4da10*/  IADD3 R95, P4, PT, R55, R96, RZ ;  /* 0x00000060375f7210 */ /* 0x000fe20007f9e0ff */
[----:B------:R-:W-:Y:S02]  /*4da20*/  IMAD.MOV.U32 R66, RZ, RZ, R69 ;  /* 0x000000ffff427224 */ /* 0x000fe400078e0045 */
[----:B------:R-:W-:-:S04]  /*4da30*/  IMAD.WIDE.U32 R76, P1, R85, R44, R76 ;  /* 0x0000002c554c7225 */ /* 0x000fc8000782004c */
[----:B------:R-:W-:-:S04]  /*4da40*/  IMAD.WIDE.U32 R68, R85, R43, RZ ;  /* 0x0000002b55447225 */ /* 0x000fc800078e00ff */
[----:B------:R-:W-:-:S04]  /*4da50*/  IMAD.WIDE.U32 R72, R89, R39, RZ ;  /* 0x0000002759487225 */ /* 0x000fc800078e00ff */
[----:B------:R-:W-:-:S04]  /*4da60*/  IMAD.WIDE.U32 R84, R89, R41, RZ ;  /* 0x0000002959547225 */ /* 0x000fc800078e00ff */
[----:B------:R-:W-:Y:S01]  /*4da70*/  IMAD.X R71, RZ, RZ, RZ, P1 ;  /* 0x000000ffff477224 */ /* 0x000fe200008e06ff */
[----:B------:R-:W-:Y:S01]  /*4da80*/  IADD3 R69, P1, PT, R69, R76, RZ ;  /* 0x0000004c45457210 */ /* 0x000fe20007f3e0ff */
[----:B------:R-:W-:-:S04]  /*4da90*/  IMAD.WIDE.U32.X R60, R103, R46, R60, P5 ;  /* 0x0000002e673c7225 */ /* 0x000fc800028e043c */
[----:B------:R-:W-:Y:S01]  /*4daa0*/  IMAD.WIDE.U32.X R66, R103, R42, R66, P3 ;  /* 0x0000002a67427225 */ /* 0x000fe200018e0442 */
[----:B------:R-:W-:-:S03]  /*4dab0*/  IADD3 R52, P3, P5, R6, R52, R4 ;  /* 0x0000003406347210 */ /* 0x000fc60007d7e004 */
[----:B------:R-:W-:Y:S01]  /*4dac0*/  IMAD.WIDE.U32 R74, R89, R45, RZ ;  /* 0x0000002d594a7225 */ /* 0x000fe200078e00ff */
[----:B------:R-:W-:-:S03]  /*4dad0*/  IADD3.X R53, PT, PT, R94, R53, R101, P3, P5 ;  /* 0x000000355e357210 */ /* 0x000fc60001fea465 */
[----:B------:R-:W-:Y:S02]  /*4dae0*/  IMAD.MOV.U32 R70, RZ, RZ, R77 ;  /* 0x000000ffff467224 */ /* 0x000fe400078e004d */
[----:B------:R-:W-:-:S04]  /*4daf0*/  IMAD.WIDE.U32.X R56, R103, R40, R56, P4 ;  /* 0x0000002867387225 */ /* 0x000fc800020e0438 */
[----:B------:R-:W-:-:S04]  /*4db00*/  IMAD.WIDE.U32 R72, P0, R91, R40, R72 ;  /* 0x000000285b487225 */ /* 0x000fc80007800048 */
[----:B------:R-:W-:-:S04]  /*4db10*/  IMAD.WIDE.U32 R84, P4, R91, R42, R84 ;  /* 0x0000002a5b547225 */ /* 0x000fc80007880054 */
[----:B------:R-:W-:-:S04]  /*4db20*/  IMAD.WIDE.U32 R6, R91, R41, RZ ;  /* 0x000000295b067225 */ /* 0x000fc800078e00ff */
[----:B------:R-:W-:-:S04]  /*4db30*/  IMAD.WIDE.U32 R4, R89, R43, RZ ;  /* 0x0000002b59047225 */ /* 0x000fc800078e00ff */
[----:B------:R-:W-:Y:S01]  /*4db40*/  IMAD.WIDE.U32.X R70, R103, R44, R70, P1 ;  /* 0x0000002c67467225 */ /* 0x000fe200008e0446 */
[----:B------:R-:W-:-:S03]  /*4db50*/  IADD3 R99, P1, P3, R56, R99, R10 ;  /* 0x0000006338637210 */ /* 0x000fc60007b3e00a */
[----:B------:R-:W-:Y:S01]  /*4db60*/  IMAD.MOV.U32 R78, RZ, RZ, R73 ;  /* 0x000000ffff4e7224 */ /* 0x000fe200078e0049 */
[----:B------:R-:W-:Y:S01]  /*4db70*/  IADD3 R73, P5, PT, R7, R84, RZ ;  /* 0x0000005407497210 */ /* 0x000fe20007fbe0ff */
[----:B------:R-:W-:Y:S01]  /*4db80*/  IMAD.WIDE.U32 R74, P6, R91, R46, R74 ;  /* 0x0000002e5b4a7225 */ /* 0x000fe200078c004a */
[----:B------:R-:W-:Y:S02]  /*4db90*/  IADD3.X R90, PT, PT, R57, R90, R93, P1, P3 ;  /* 0x0000005a395a7210 */ /* 0x000fe40000fe645d */
[----:B------:R-:W-:Y:S01]  /*4dba0*/  IADD3 R97, P1, P3, R64, R97, R60 ;  /* 0x0000006140617210 */ /* 0x000fe20007b3e03c */
[----:B------:R-:W-:-:S03]  /*4dbb0*/  IMAD.WIDE.U32 R80, R91, R45, RZ ;  /* 0x0000002d5b507225 */ /* 0x000fc600078e00ff */
[----:B------:R-:W-:Y:S01]  /*4dbc0*/  IADD3.X R65, PT, PT, R65, R92, R61, P1, P3 ;  /* 0x0000005c41417210 */ /* 0x000fe20000fe643d */
[----:B------:R-:W-:Y:S02]  /*4dbd0*/  IMAD.X R11, RZ, RZ, RZ, P4 ;  /* 0x000000ffff0b7224 */ /* 0x000fe400020e06ff */
[----:B------:R-:W-:Y:S02]  /*4dbe0*/  IMAD.MOV.U32 R10, RZ, RZ, R85 ;  /* 0x000000ffff0a7224 */ /* 0x000fe400078e0055 */
[----:B------:R-:W-:-:S04]  /*4dbf0*/  IMAD.WIDE.U32 R76, R91, R39, RZ ;  /* 0x000000275b4c7225 */ /* 0x000fc800078e00ff */
[----:B------:R-:W-:Y:S01]  /*4dc00*/  IMAD.X R83, RZ, RZ, RZ, P6 ;  /* 0x000000ffff537224 */ /* 0x000fe200030e06ff */
[----:B------:R-:W-:Y:S01]  /*4dc10*/  IADD3 R55, P6, PT, R81, R74, RZ ;  /* 0x0000004a51377210 */ /* 0x000fe20007fde0ff */
[----:B------:R-:W-:-:S04]  /*4dc20*/  IMAD.WIDE.U32 R4, P4, R91, R44, R4 ;  /* 0x0000002c5b047225 */ /* 0x000fc80007880004 */
[----:B------:R-:W-:-:S04]  /*4dc30*/  IMAD.WIDE.U32 R56, R91, R43, RZ ;  /* 0x0000002b5b387225 */ /* 0x000fc800078e00ff */
[----:B------:R-:W-:Y:S01]  /*4dc40*/  IMAD.WIDE.U32.X R10, R89, R42, R10, P5 ;  /* 0x0000002a590a7225 */ /* 0x000fe200028e040a */
[----:B------:R-:W-:-:S03]  /*4dc50*/  IADD3 R7, P5, PT, R57, R4, RZ ;  /* 0x0000000439077210 */ /* 0x000fc60007fbe0ff */
[----:B------:R-:W-:Y:S01]  /*4dc60*/  IMAD.MOV.U32 R82, RZ, RZ, R75 ;  /* 0x000000ffff527224 */ /* 0x000fe200078e004b */
[----:B------:R-:W-:Y:S01]  /*4dc70*/  IADD3 R57, P3, P1, R56, R70, R10 ;  /* 0x0000004638397210 */ /* 0x000fe2000797e00a */
[----:B------:R-:W-:Y:S01]  /*4dc80*/  IMAD.X R79, RZ, RZ, RZ, P0 ;  /* 0x000000ffff4f7224 */ /* 0x000fe200000e06ff */
[----:B------:R-:W-:Y:S01]  /*4dc90*/  IADD3 R72, P0, PT, R77, R72, RZ ;  /* 0x000000484d487210 */ /* 0x000fe20007f1e0ff */
[----:B------:R-:W-:Y:S01]  /*4dca0*/  IMAD.X R75, RZ, RZ, RZ, P4 ;  /* 0x000000ffff4b7224 */ /* 0x000fe200020e06ff */
[----:B------:R-:W-:Y:S01]  /*4dcb0*/  IADD3.X R70, PT, PT, R7, R71, R11, P3, P1 ;  /* 0x0000004707467210 */ /* 0x000fe20001fe240b */
[----:B------:R-:W-:Y:S01]  /*4dcc0*/  IMAD.WIDE.U32.X R82, R89, R46, R82, P6 ;  /* 0x0000002e59527225 */ /* 0x000fe200030e0452 */
[----:B------:R-:W-:Y:S02]  /*4dcd0*/  IADD3 R77, P6, P4, R68, R62, R66 ;  /* 0x0000003e444d7210 */ /* 0x000fe40007cde042 */
[----:B------:R-:W-:Y:S02]  /*4dce0*/  CS2R R10, SRZ ;  /* 0x00000000000a7805 */ /* 0x000fe4000001ff00 */
[----:B------:R-:W-:Y:S01]  /*4dcf0*/  IADD3 R91, P1, P3, R76, R99, R58 ;  /* 0x000000634c5b7210 */ /* 0x000fe20007b3e03a */
[----:B------:R-:W-:Y:S01]  /*4dd00*/  IMAD.MOV.U32 R74, RZ, RZ, R5 ;  /* 0x000000ffff4a7224 */ /* 0x000fe200078e0005 */
[----:B------:R-:W-:Y:S01]  /*4dd10*/  IADD3.X R69, PT, PT, R69, R63, R67, P6, P4 ;  /* 0x0000003f45457210 */ /* 0x000fe200037e8443 */
[----:B------:R-:W-:Y:S01]  /*4dd20*/  IMAD.WIDE.U32.X R78, R89, R40, R78, P0 ;  /* 0x00000028594e7225 */ /* 0x000fe200000e044e */
[----:B------:R-:W-:-:S03]  /*4dd30*/  IADD3 R56, P4, P6, R6, R77, R82 ;  /* 0x0000004d06387210 */ /* 0x000fc60007e9e052 */
[----:B------:R-:W-:Y:S01]  /*4dd40*/  IMAD.WIDE.U32.X R74, R89, R44, R74, P5 ;  /* 0x0000002c594a7225 */ /* 0x000fe200028e044a */
[----:B------:R-:W-:Y:S02]  /*4dd50*/  IADD3 R102, P0, P5, R54, R59, R8 ;  /* 0x0000003b36667210 */ /* 0x000fe40007d1e008 */
[----:B------:R-:W-:Y:S01]  /*4dd60*/  IADD3.X R89, PT, PT, R72, R90, R9, P1, P3 ;  /* 0x0000005a48597210 */ /* 0x000fe20000fe6409 */
[----:B------:R-:W-:Y:S01]  /*4dd70*/  IMAD.MOV.U32 R4, RZ, RZ, R50 ;  /* 0x000000ffff047224 */ /* 0x000fe200078e0032 */
[----:B------:R-:W-:Y:S01]  /*4dd80*/  IADD3.X R103, PT, PT, R95, R88, R86, P0, P5 ;  /* 0x000000585f677210 */ /* 0x000fe200007ea456 */
[----:B------:R-:W-:Y:S01]  /*4dd90*/  IMAD.MOV.U32 R5, RZ, RZ, R51 ;  /* 0x000000ffff057224 */ /* 0x000fe200078e0033 */
[----:B------:R-:W-:Y:S01]  /*4dda0*/  IADD3.X R83, PT, PT, R73, R69, R83, P4, P6 ;  /* 0x0000004549537210 */ /* 0x000fe200027ec453 */
[----:B------:R-:W-:Y:S01]  /*4ddb0*/  IMAD.MOV.U32 R6, RZ, RZ, R52 ;  /* 0x000000ffff067224 */ /* 0x000fe200078e0034 */
[----:B------:R-:W-:Y:S01]  /*4ddc0*/  IADD3 R80, P0, P4, R80, R97, R78 ;  /* 0x0000006150507210 */ /* 0x000fe20007c1e04e */
[----:B------:R-:W-:-:S02]  /*4ddd0*/  IMAD.MOV.U32 R7, RZ, RZ, R53 ;  /* 0x000000ffff077224 */ /* 0x000fc400078e0035 */
[----:B------:R-:W-:Y:S01]  /*4dde0*/  IMAD.MOV.U32 R8, RZ, RZ, R57 ;  /* 0x000000ffff087224 */ /* 0x000fe200078e0039 */
[----:B------:R-:W-:Y:S01]  /*4ddf0*/  IADD3.X R81, PT, PT, R55, R65, R79, P0, P4 ;  /* 0x0000004137517210 */ /* 0x000fe200007e844f */
[----:B------:R-:W-:Y:S01]  /*4de00*/  IMAD.MOV.U32 R9, RZ, RZ, R70 ;  /* 0x000000ffff097224 */ /* 0x000fe200078e0046 */
[----:B------:R0:W-:Y:S01]  /*4de10*/  STL.128 [R1], R4 ;  /* 0x0000000401007387 */ /* 0x0001e20000100c00 */
[----:B------:R-:W-:Y:S02]  /*4de20*/  IMAD.MOV.U32 R77, RZ, RZ, R50 ;  /* 0x000000ffff4d7224 */ /* 0x000fe400078e0032 */
[----:B------:R-:W-:Y:S01]  /*4de30*/  IMAD.MOV.U32 R50, RZ, RZ, R74 ;  /* 0x000000ffff327224 */ /* 0x000fe200078e004a */
[----:B------:R1:W-:Y:S01]  /*4de40*/  STL.128 [R1+0x30], R8 ;  /* 0x0000300801007387 */ /* 0x0003e20000100c00 */
[----:B------:R-:W-:-:S03]  /*4de50*/  IMAD.MOV.U32 R55, RZ, RZ, R75 ;  /* 0x000000ffff377224 */ /* 0x000fc600078e004b */
[----:B------:R-:W-:Y:S01]  /*4de60*/  STL.64 [R1+0x38], R74 ;  /* 0x0000384a01007387 */ /* 0x000fe20000100a00 */
[----:B0-----:R-:W-:Y:S02]  /*4de70*/  IMAD.MOV.U32 R4, RZ, RZ, R102 ;  /* 0x000000ffff047224 */ /* 0x001fe400078e0066 */
[----:B------:R-:W-:Y:S02]  /*4de80*/  IMAD.MOV.U32 R5, RZ, RZ, R103 ;  /* 0x000000ffff057224 */ /* 0x000fe400078e0067 */
[----:B------:R-:W-:Y:S02]  /*4de90*/  IMAD.MOV.U32 R6, RZ, RZ, R91 ;  /* 0x000000ffff067224 */ /* 0x000fe400078e005b */
[----:B------:R-:W-:Y:S02]  /*4dea0*/  IMAD.MOV.U32 R7, RZ, RZ, R89 ;  /* 0x000000ffff077224 */ /* 0x000fe400078e0059 */
[----:B-1----:R-:W-:-:S03]  /*4deb0*/  IMAD.MOV.U32 R8, RZ, RZ, 0x7 ;  /* 0x00000007ff087424 */ /* 0x002fc600078e00ff */
[----:B------:R0:W-:Y:S02]  /*4dec0*/  STL.128 [R1+0x10], R4 ;  /* 0x0000100401007387 */ /* 0x0001e40000100c00 */
[----:B0-----:R-:W-:Y:S02]  /*4ded0*/  IMAD.MOV.U32 R6, RZ, RZ, R56 ;  /* 0x000000ffff067224 */ /* 0x001fe400078e0038 */
[----:B------:R-:W-:Y:S02]  /*4dee0*/  IMAD.MOV.U32 R7, RZ, RZ, R83 ;  /* 0x000000ffff077224 */ /* 0x000fe400078e0053 */
[----:B------:R-:W-:Y:S02]  /*4def0*/  IMAD.MOV.U32 R4, RZ, RZ, R80 ;  /* 0x000000ffff047224 */ /* 0x000fe400078e0050 */
[----:B------:R-:W-:-:S05]  /*4df00*/  IMAD.MOV.U32 R5, RZ, RZ, R81 ;  /* 0x000000ffff057224 */ /* 0x000fca00078e0051 */
[----:B------:R0:W-:Y:S02]  /*4df10*/  STL.128 [R1+0x20], R4 ;  /* 0x0000200401007387 */ /* 0x0001e40000100c00 */
.L_x_112:
        /* <DEDUP_REMOVED lines=16> */
.L_x_111:
        /* <DEDUP_REMOVED lines=13> */
[----:B------:R-:W-:Y:S01]  /*4e0f0*/  SEL R7, RZ, 0x1, P0 ;  /* 0x00000001ff077807 */ /* 0x000fe20000000000 */
[----:B------:R-:W-:Y:S02]  /*4e100*/  IMAD.MOV.U32 R4, RZ, RZ, R77 ;  /* 0x000000ffff047224 */ /* 0x000fe400078e004d */
        /* <DEDUP_REMOVED lines=17> */
[C---:B------:R-:W-:Y:S02]  /*4e220*/  ISETP.GE.U32.AND P0, PT, R80.reuse, R5, PT ;  /* 0x000000055000720c */ /* 0x040fe40003f06070 */
        /* <DEDUP_REMOVED lines=10> */
[C---:B------:R-:W-:Y:S02]  /*4e2d0*/  ISETP.GE.U32.AND P1, PT, R57.reuse, R8, PT ;  /* 0x000000083900720c */ /* 0x040fe40003f26070 */
        /* <DEDUP_REMOVED lines=28> */
.L_x_110:
[----:B------:R-:W-:Y:S02]  /*4e4a0*/  IMAD.MOV.U32 R8, RZ, RZ, 0x7 ;  /* 0x00000007ff087424 */ /* 0x000fe400078e00ff */
[----:B0-----:R-:W-:-:S07]  /*4e4b0*/  IMAD.MOV.U32 R5, RZ, RZ, 0x5bb8 ;  /* 0x00005bb8ff057424 */ /* 0x001fce00078e00ff */
.L_x_109:
[----:B------:R-:W-:Y:S05]  /*4e4c0*/  BSYNC.RECONVERGENT B1 ;  /* 0x0000000000017941 */ /* 0x000fea0003800200 */
.L_x_108:
[----:B------:R-:W0:Y:S01]  /*4e4d0*/  LDC.64 R4, c[0x3][R5] ;  /* 0x00c0000005047b82 */ /* 0x000e220000000a00 */
[----:B------:R-:W-:Y:S02]  /*4e4e0*/  ISETP.NE.AND P0, PT, R8, RZ, PT ;  /* 0x000000ff0800720c */ /* 0x000fe40003f05270 */
[----:B0-----:R-:W-:-:S04]  /*4e4f0*/  ISETP.LT.U32.AND P1, PT, R6, R4, PT ;  /* 0x000000040600720c */ /* 0x001fc80003f21070 */
[----:B------:R-:W-:-:S04]  /*4e500*/  ISETP.LT.U32.OR.EX P0, PT, R7, R5, !P0, P1 ;  /* 0x000000050700720c */ /* 0x000fc80004701510 */
[----:B------:R-:W-:-:S13]  /*4e510*/  ISETP.LE.U32.AND P0, PT, R8, 0x3, P0 ;  /* 0x000000030800780c */ /* 0x000fda0000703070 */
[----:B------:R-:W-:Y:S01]  /*4e520*/  @!P0 VIADD R8, R8, 0xffffffff ;  /* 0xffffffff08088836 */ /* 0x000fe20000000000 */
[----:B------:R-:W-:Y:S06]  /*4e530*/  @!P0 BRA `(.L_x_112) ;  /* 0xfffffff800788947 */ /* 0x000fec000383ffff */
[----:B------:R-:W-:Y:S05]  /*4e540*/  BSYNC.RECONVERGENT B0 ;  /* 0x0000000000007941 */ /* 0x000fea0003800200 */
.L_x_107:
[----:B------:R-:W-:Y:S02]  /*4e550*/  IMAD.MOV.U32 R105, RZ, RZ, R51 ;  /* 0x000000ffff697224 */ /* 0x000fe400078e0033 */
[----:B------:R-:W-:Y:S02]  /*4e560*/  IMAD.MOV.U32 R65, RZ, RZ, R52 ;  /* 0x000000ffff417224 */ /* 0x000fe400078e0034 */
[----:B------:R-:W-:Y:S02]  /*4e570*/  IMAD.MOV.U32 R99, RZ, RZ, R53 ;  /* 0x000000ffff637224 */ /* 0x000fe400078e0035 */
[----:B------:R-:W-:-:S07]  /*4e580*/  IMAD.MOV.U32 R85, RZ, RZ, R102 ;  /* 0x000000ffff557224 */ /* 0x000fce00078e0066 */
.L_x_106:
[----:B------:R-:W-:-:S05]  /*4e590*/  VIADD R87, R87, 0xffffffff ;  /* 0xffffffff57577836 */ /* 0x000fca0000000000 */
[----:B------:R-:W-:-:S13]  /*4e5a0*/  ISETP.NE.AND P0, PT, R87, -0x1, PT ;  /* 0xffffffff5700780c */ /* 0x000fda0003f05270 */
[----:B------:R-:W-:Y:S05]  /*4e5b0*/  @P0 BRA `(.L_x_113) ;  /* 0xffffffe000940947 */ /* 0x000fea000383ffff */
[----:B------:R-:W-:Y:S05]  /*4e5c0*/  @P2 BRA `(.L_x_114) ;  /* 0xffffffe000782947 */ /* 0x000fea000383ffff */
[C---:B------:R-:W-:Y:S01]  /*4e5d0*/  IMAD.WIDE.U32 R8, R32.reuse, R65, RZ ;  /* 0x0000004120087225 */ /* 0x040fe200078e00ff */
[----:B------:R-:W-:Y:S03]  /*4e5e0*/  BSSY.RECONVERGENT B0, `(.L_x_115) ;  /* 0x00000fb000007945 */ /* 0x000fe60003800200 */
[----:B------:R-:W-:-:S04]  /*4e5f0*/  IMAD.WIDE.U32 R4, R32, R77, RZ ;  /* 0x0000004d20047225 */ /* 0x000fc800078e00ff */
[----:B------:R-:W-:-:S04]  /*4e600*/  IMAD.WIDE.U32 R10, P1, R30, R99, R8 ;  /* 0x000000631e0a7225 */ /* 0x000fc80007820008 */
[----:B------:R-:W-:-:S04]  /*4e610*/  IMAD.WIDE.U32 R42, R34, R77, RZ ;  /* 0x0000004d222a7225 */ /* 0x000fc800078e00ff */
[----:B------:R-:W-:-:S04]  /*4e620*/  IMAD.WIDE.U32 R8, R30, R65, RZ ;  /* 0x000000411e087225 */ /* 0x000fc800078e00ff */
[----:B------:R-:W-:-:S04]  /*4e630*/  IMAD.WIDE.U32 R40, R32, R85, RZ ;  /* 0x0000005520287225 */ /* 0x000fc800078e00ff */
[----:B------:R-:W-:-:S04]  /*4e640*/  IMAD.WIDE.U32 R6, P0, R30, R105, R4 ;  /* 0x000000691e067225 */ /* 0x000fc80007800004 */
[----:B------:R-:W-:-:S04]  /*4e650*/  IMAD.WIDE.U32 R4, R30, R77, RZ ;  /* 0x0000004d1e047225 */ /* 0x000fc800078e00ff */
[----:B------:R-:W-:Y:S01]  /*4e660*/  IMAD.X R63, RZ, RZ, RZ, P1 ;  /* 0x000000ffff3f7224 */ /* 0x000fe200008e06ff */
[----:B------:R-:W-:Y:S01]  /*4e670*/  IADD3 R9, P1, PT, R9, R10, RZ ;  /* 0x0000000a09097210 */ /* 0x000fe20007f3e0ff */
[----:B------:R-:W-:Y:S01]  /*4e680*/  IMAD.X R49, RZ, RZ, RZ, P0 ;  /* 0x000000ffff317224 */ /* 0x000fe200000e06ff */
[----:B------:R-:W-:Y:S01]  /*4e690*/  IADD3 R5, P2, PT, R5, R6, RZ ;  /* 0x0000000605057210 */ /* 0x000fe20007f5e0ff */
[----:B------:R-:W-:-:S04]  /*4e6a0*/  IMAD.WIDE.U32 R44, P3, R33, R105, R42 ;  /* 0x00000069212c7225 */ /* 0x000fc8000786002a */
[----:B------:R-:W-:Y:S02]  /*4e6b0*/  IMAD.MOV.U32 R62, RZ, RZ, R11 ;  /* 0x000000ffff3e7224 */ /* 0x000fe400078e000b */
[----:B------:R-:W-:-:S04]  /*4e6c0*/  IMAD.WIDE.U32 R10, R33, R77, RZ ;  /* 0x0000004d210a7225 */ /* 0x000fc800078e00ff */
[----:B------:R-:W-:-:S04]  /*4e6d0*/  IMAD.WIDE.U32 R40, P0, R30, R103, R40 ;  /* 0x000000671e287225 */ /* 0x000fc80007800028 */
[----:B------:R-:W-:-:S04]  /*4e6e0*/  IMAD.WIDE.U32 R42, R32, R91, RZ ;  /* 0x0000005b202a7225 */ /* 0x000fc800078e00ff */
[----:B------:R-:W-:-:S04]  /*4e6f0*/  IMAD.WIDE.U32 R66, R34, R91, RZ ;  /* 0x0000005b22427225 */ /* 0x000fc800078e00ff */
[----:B------:R-:W-:Y:S02]  /*4e700*/  IMAD.MOV.U32 R48, RZ, RZ, R7 ;  /* 0x000000ffff307224 */ /* 0x000fe400078e0007 */
[----:B------:R-:W-:Y:S01]  /*4e710*/  IMAD.X R61, RZ, RZ, RZ, P0 ;  /* 0x000000ffff3d7224 */ /* 0x000fe200000e06ff */
[----:B------:R-:W-:Y:S01]  /*4e720*/  IADD3 R11, P0, PT, R11, R44, RZ ;  /* 0x0000002c0b0b7210 */ /* 0x000fe20007f1e0ff */
[----:B------:R-:W-:Y:S02]  /*4e730*/  IMAD.X R83, RZ, RZ, RZ, P3 ;  /* 0x000000ffff537224 */ /* 0x000fe400018e06ff */
[----:B------:R-:W-:-:S04]  /*4e740*/  IMAD.WIDE.U32 R6, R30, R85, RZ ;  /* 0x000000551e067225 */ /* 0x000fc800078e00ff */
[----:B------:R-:W-:Y:S01]  /*4e750*/  IMAD.WIDE.U32 R46, R34, R65, RZ ;  /* 0x00000041222e7225 */ /* 0x000fe200078e00ff */
[----:B------:R-:W-:-:S03]  /*4e760*/  IADD3 R7, P5, PT, R7, R40, RZ ;  /* 0x0000002807077210 */ /* 0x000fc60007fbe0ff */
[----:B------:R-:W-:Y:S02]  /*4e770*/  IMAD.MOV.U32 R82, RZ, RZ, R45 ;  /* 0x000000ffff527224 */ /* 0x000fe400078e002d */
[----:B------:R-:W-:-:S04]  /*4e780*/  IMAD.WIDE.U32 R50, P3, R30, R89, R42 ;  /* 0x000000591e327225 */ /* 0x000fc8000786002a */
[----:B------:R-:W-:-:S04]  /*4e790*/  IMAD.WIDE.U32 R44, R30, R91, RZ ;  /* 0x0000005b1e2c7225 */ /* 0x000fc800078e00ff */
[----:B------:R-:W-:Y:S01]  /*4e7a0*/  IMAD.WIDE.U32.X R48, R32, R105, R48, P2 ;  /* 0x0000006920307225 */ /* 0x000fe200010e0430 */
[----:B------:R-:W-:-:S03]  /*4e7b0*/  IADD3 R39, P6, PT, R45, R50, RZ ;  /* 0x000000322d277210 */ /* 0x000fc60007fde0ff */
[----:B------:R-:W-:-:S04]  /*4e7c0*/  IMAD.WIDE.U32 R66, P2, R33, R89, R66 ;  /* 0x0000005921427225 */ /* 0x000fc80007840042 */
[----:B------:R-:W-:-:S04]  /*4e7d0*/  IMAD.WIDE.U32 R56, R33, R91, RZ ;  /* 0x0000005b21387225 */ /* 0x000fc800078e00ff */
[----:B------:R-:W-:Y:S02]  /*4e7e0*/  IMAD.MOV.U32 R60, RZ, RZ, R41 ;  /* 0x000000ffff3c7224 */ /* 0x000fe400078e0029 */
[----:B------:R-:W-:-:S04]  /*4e7f0*/  IMAD.WIDE.U32 R40, P4, R33, R99, R46 ;  /* 0x0000006321287225 */ /* 0x000fc8000788002e */
[----:B------:R-:W-:-:S04]  /*4e800*/  IMAD.WIDE.U32 R42, R33, R65, RZ ;  /* 0x00000041212a7225 */ /* 0x000fc800078e00ff */
[----:B------:R-:W-:-:S04]  /*4e810*/  IMAD.WIDE.U32 R52, R34, R85, RZ ;  /* 0x0000005522347225 */ /* 0x000fc800078e00ff */
[----:B------:R-:W-:Y:S01]  /*4e820*/  IMAD.WIDE.U32.X R62, R32, R99, R62, P1 ;  /* 0x00000063203e7225 */ /* 0x000fe200008e043e */
[----:B------:R-:W-:-:S03]  /*4e830*/  IADD3 R45, P1, PT, R57, R66, RZ ;  /* 0x00000042392d7210 */ /* 0x000fc60007f3e0ff */
[----:B------:R-:W-:Y:S02]  /*4e840*/  IMAD.MOV.U32 R54, RZ, RZ, R67 ;  /* 0x000000ffff367224 */ /* 0x000fe400078e0043 */
[----:B------:R-:W-:-:S04]  /*4e850*/  IMAD.WIDE.U32 R66, R36, R65, RZ ;  /* 0x0000004124427225 */ /* 0x000fc800078e00ff */
[----:B------:R-:W-:Y:S02]  /*4e860*/  IMAD.X R79, RZ, RZ, RZ, P3 ;  /* 0x000000ffff4f7224 */ /* 0x000fe400018e06ff */
[----:B------:R-:W-:Y:S02]  /*4e870*/  IMAD.MOV.U32 R78, RZ, RZ, R51 ;  /* 0x000000ffff4e7224 */ /* 0x000fe400078e0033 */
[----:B------:R-:W-:Y:S01]  /*4e880*/  IMAD.X R47, RZ, RZ, RZ, P4 ;  /* 0x000000ffff2f7224 */ /* 0x000fe200020e06ff */
[----:B------:R-:W-:Y:S01]  /*4e890*/  IADD3 R30, P4, PT, R43, R40, RZ ;  /* 0x000000282b1e7210 */ /* 0x000fe20007f9e0ff */
[----:B------:R-:W-:Y:S02]  /*4e8a0*/  IMAD.MOV.U32 R46, RZ, RZ, R41 ;  /* 0x000000ffff2e7224 */ /* 0x000fe400078e0029 */
[----:B------:R-:W-:-:S04]  /*4e8b0*/  IMAD.WIDE.U32 R52, P3, R33, R103, R52 ;  /* 0x0000006721347225 */ /* 0x000fc80007860034 */
[----:B------:R-:W-:-:S04]  /*4e8c0*/  IMAD.WIDE.U32 R68, R36, R77, RZ ;  /* 0x0000004d24447225 */ /* 0x000fc800078e00ff */
[----:B------:R-:W-:-:S04]  /*4e8d0*/  IMAD.WIDE.U32 R40, R33, R85, RZ ;  /* 0x0000005521287225 */ /* 0x000fc800078e00ff */
[----:B------:R-:W-:-:S04]  /*4e8e0*/  IMAD.WIDE.U32.X R60, R32, R103, R60, P5 ;  /* 0x00000067203c7225 */ /* 0x000fc800028e043c */
[----:B------:R-:W-:-:S04]  /*4e8f0*/  IMAD.WIDE.U32.X R78, R32, R89, R78, P6 ;  /* 0x00000059204e7225 */ /* 0x000fc800030e044e */
[----:B------:R-:W-:-:S04]  /*4e900*/  IMAD.WIDE.U32 R86, R36, R85, RZ ;  /* 0x0000005524567225 */ /* 0x000fc800078e00ff */
[----:B------:R-:W-:-:S04]  /*4e910*/  IMAD.WIDE.U32 R80, R36, R91, RZ ;  /* 0x0000005b24507225 */ /* 0x000fc800078e00ff */
[----:B------:R-:W-:-:S04]  /*4e920*/  IMAD.WIDE.U32 R32, P6, R35, R99, R66 ;  /* 0x0000006323207225 */ /* 0x000fc800078c0042 */
[----:B------:R-:W-:Y:S01]  /*4e930*/  IMAD.X R55, RZ, RZ, RZ, P2 ;  /* 0x000000ffff377224 */ /* 0x000fe200010e06ff */
[----:B------:R-:W-:Y:S01]  /*4e940*/  IADD3 R41, P2, PT, R41, R52, RZ ;  /* 0x0000003429297210 */ /* 0x000fe20007f5e0ff */
[----:B------:R-:W-:Y:S02]  /*4e950*/  IMAD.X R51, RZ, RZ, RZ, P3 ;  /* 0x000000ffff337224 */ /* 0x000fe400018e06ff */
[----:B------:R-:W-:Y:S02]  /*4e960*/  IMAD.MOV.U32 R50, RZ, RZ, R53 ;  /* 0x000000ffff327224 */ /* 0x000fe400078e0035 */
[----:B------:R-:W-:-:S04]  /*4e970*/  IMAD.WIDE.U32 R68, P3, R35, R105, R68 ;  /* 0x0000006923447225 */ /* 0x000fc80007860044 */
[----:B------:R-:W-:-:S04]  /*4e980*/  IMAD.WIDE.U32 R52, R35, R77, RZ ;  /* 0x0000004d23347225 */ /* 0x000fc800078e00ff */
[----:B------:R-:W-:Y:S02]  /*4e990*/  IMAD.X R71, RZ, RZ, RZ, P6 ;  /* 0x000000ffff477224 */ /* 0x000fe400030e06ff */
[----:B------:R-:W-:-:S04]  /*4e9a0*/  IMAD.WIDE.U32 R72, R35, R85, RZ ;  /* 0x0000005523487225 */ /* 0x000fc800078e00ff */
[----:B------:R-:W-:-:S04]  /*4e9b0*/  IMAD.WIDE.U32 R74, R38, R77, RZ ;  /* 0x0000004d264a7225 */ /* 0x000fc800078e00ff */
[----:B------:R-:W-:-:S04]  /*4e9c0*/  IMAD.WIDE.U32 R86, P5, R35, R103, R86 ;  /* 0x0000006723567225 */ /* 0x000fc800078a0056 */
[----:B------:R-:W-:-:S04]  /*4e9d0*/  IMAD.WIDE.U32 R80, P6, R35, R89, R80 ;  /* 0x0000005923507225 */ /* 0x000fc800078c0050 */
[----:B------:R-:W-:Y:S01]  /*4e9e0*/  IMAD.X R59, RZ, RZ, RZ, P3 ;  /* 0x000000ffff3b7224 */ /* 0x000fe200018e06ff */
[----:B------:R-:W-:Y:S01]  /*4e9f0*/  IADD3 R43, P3, PT, R53, R68, RZ ;  /* 0x00000044352b7210 */ /* 0x000fe20007f7e0ff */
[----:B------:R-:W-:Y:S02]  /*4ea00*/  IMAD.MOV.U32 R70, RZ, RZ, R33 ;  /* 0x000000ffff467224 */ /* 0x000fe400078e0021 */
[----:B------:R-:W-:Y:S02]  /*4ea10*/  IMAD.MOV.U32 R58, RZ, RZ, R69 ;  /* 0x000000ffff3a7224 */ /* 0x000fe400078e0045 */
[----:B------:R-:W-:Y:S01]  /*4ea20*/  IMAD.X R33, RZ, RZ, RZ, P6 ;  /* 0x000000ffff217224 */ /* 0x000fe200030e06ff */
[----:B------:R-:W-:Y:S01]  /*4ea30*/  IADD3 R57, P6, PT, R73, R86, RZ ;  /* 0x0000005649397210 */ /* 0x000fe20007fde0ff */
[----:B------:R-:W-:-:S04]  /*4ea40*/  IMAD.WIDE.U32 R68, R35, R65, RZ ;  /* 0x0000004123447225 */ /* 0x000fc800078e00ff */
[----:B------:R-:W-:Y:S02]  /*4ea50*/  IMAD.X R67, RZ, RZ, RZ, P5 ;  /* 0x000000ffff437224 */ /* 0x000fe400028e06ff */
[----:B------:R-:W-:Y:S02]  /*4ea60*/  IMAD.MOV.U32 R66, RZ, RZ, R87 ;  /* 0x000000ffff427224 */ /* 0x000fe400078e0057 */
[----:B------:R-:W-:-:S04]  /*4ea70*/  IMAD.WIDE.U32 R74, P5, R37, R105, R74 ;  /* 0x00000069254a7225 */ /* 0x000fc800078a004a */
[----:B------:R-:W-:-:S04]  /*4ea80*/  IMAD.WIDE.U32 R86, R35, R91, RZ ;  /* 0x0000005b23567225 */ /* 0x000fc800078e00ff */
[----:B------:R-:W-:Y:S01]  /*4ea90*/  IMAD.WIDE.U32.X R82, R34, R105, R82, P0 ;  /* 0x0000006922527225 */ /* 0x000fe200000e0452 */
[----:B------:R-:W-:-:S03]  /*4eaa0*/  IADD3 R53, P0, PT, R69, R32, RZ ;  /* 0x0000002045357210 */ /* 0x000fc60007f1e0ff */
[----:B------:R-:W-:-:S04]  /*4eab0*/  IMAD.WIDE.U32 R94, R37, R77, RZ ;  /* 0x0000004d255e7225 */ /* 0x000fc800078e00ff */
[----:B------:R-:W-:Y:S01]  /*4eac0*/  IMAD.X R77, RZ, RZ, RZ, P5 ;  /* 0x000000ffff4d7224 */ /* 0x000fe200028e06ff */
[----:B------:R-:W-:Y:S01]  /*4ead0*/  IADD3 R69, P5, PT, R87, R80, RZ ;  /* 0x0000005057457210 */ /* 0x000fe20007fbe0ff */
[----:B------:R-:W-:Y:S02]  /*4eae0*/  IMAD.MOV.U32 R32, RZ, RZ, R81 ;  /* 0x000000ffff207224 */ /* 0x000fe400078e0051 */
[----:B------:R-:W-:-:S04]  /*4eaf0*/  IMAD.WIDE.U32 R92, R38, R65, RZ ;  /* 0x00000041265c7225 */ /* 0x000fc800078e00ff */
[----:B------:R-:W-:-:S04]  /*4eb00*/  IMAD.WIDE.U32 R80, R38, R85, RZ ;  /* 0x0000005526507225 */ /* 0x000fc800078e00ff */
[----:B------:R-:W-:Y:S01]  /*4eb10*/  IMAD.WIDE.U32.X R46, R34, R99, R46, P4 ;  /* 0x00000063222e7225 */ /* 0x000fe200020e042e */
[----:B------:R-:W-:-:S03]  /*4eb20*/  IADD3 R88, P4, PT, R95, R74, RZ ;  /* 0x0000004a5f587210 */ /* 0x000fc60007f9e0ff */
[----:B------:R-:W-:-:S04]  /*4eb30*/  IMAD.WIDE.U32.X R50, R34, R103, R50, P2 ;  /* 0x0000006722327225 */ /* 0x000fc800010e0432 */
[----:B------:R-:W-:Y:S02]  /*4eb40*/  IMAD.MOV.U32 R76, RZ, RZ, R75 ;  /* 0x000000ffff4c7224 */ /* 0x000fe400078e004b */
[----:B------:R-:W-:-:S04]  /*4eb50*/  IMAD.WIDE.U32.X R34, R34, R89, R54, P1 ;  /* 0x0000005922227225 */ /* 0x000fc800008e0436 */
[----:B------:R-:W-:-:S04]  /*4eb60*/  IMAD.WIDE.U32 R92, P2, R37, R99, R92 ;  /* 0x00000063255c7225 */ /* 0x000fc8000784005c */
        /* <DEDUP_REMOVED lines=10> */
[----:B------:R-:W-:Y:S01]  /*4ec10*/  IMAD.WIDE.U32.X R58, R36, R105, R58, P3 ;  /* 0x00000069243a7225 */ /* 0x000fe200018e043a */
[----:B------:R-:W-:-:S03]  /*4ec20*/  IADD3 R37, P3, PT, R85, R80, RZ ;  /* 0x0000005055257210 */ /* 0x000fc60007f7e0ff */
[----:B------:R-:W-:Y:S02]  /*4ec30*/  IMAD.MOV.U32 R96, RZ, RZ, R81 ;  /* 0x000000ffff607224 */ /* 0x000fe400078e0051 */
[----:B------:R-:W-:Y:S01]  /*4ec40*/  IMAD.X R91, RZ, RZ, RZ, P2 ;  /* 0x000000ffff5b7224 */ /* 0x000fe200010e06ff */
[----:B------:R-:W-:Y:S01]  /*4ec50*/  IADD3 R73, P2, PT, R93, R74, RZ ;  /* 0x0000004a5d497210 */ /* 0x000fe20007f5e0ff */
[----:B------:R-:W-:-:S04]  /*4ec60*/  IMAD.WIDE.U32.X R66, R36, R103, R66, P6 ;  /* 0x0000006724427225 */ /* 0x000fc800030e0442 */
[----:B------:R-:W-:-:S04]  /*4ec70*/  IMAD.WIDE.U32.X R32, R36, R89, R32, P5 ;  /* 0x0000005924207225 */ /* 0x000fc800028e0420 */
[----:B------:R-:W-:Y:S01]  /*4ec80*/  IMAD.WIDE.U32.X R76, R38, R105, R76, P4 ;  /* 0x00000069264c7225 */ /* 0x000fe200020e044c */
[----:B------:R-:W-:-:S03]  /*4ec90*/  IADD3 R81, P4, P5, R46, R60, R44 ;  /* 0x0000003c2e517210 */ /* 0x000fc60007d9e02c */
[----:B------:R-:W-:Y:S01]  /*4eca0*/  IMAD.WIDE.U32.X R96, R38, R103, R96, P3 ;  /* 0x0000006726607225 */ /* 0x000fe200018e0460 */
[----:B------:R-:W-:Y:S02]  /*4ecb0*/  IADD3 R85, P3, P6, R82, R62, R6 ;  /* 0x0000003e52557210 */ /* 0x000fe40007e7e006 */
[----:B------:R-:W-:Y:S01]  /*4ecc0*/  IADD3.X R39, PT, PT, R47, R61, R39, P4, P5 ;  /* 0x0000003d2f277210 */ /* 0x000fe200027ea427 */
[----:B------:R-:W-:Y:S01]  /*4ecd0*/  IMAD.MOV.U32 R90, RZ, RZ, R75 ;  /* 0x000000ffff5a7224 */ /* 0x000fe200078e004b */
[----:B------:R-:W-:Y:S01]  /*4ece0*/  IADD3.X R62, PT, PT, R83, R63, R7, P3, P6 ;  /* 0x0000003f533e7210 */ /* 0x000fe20001fec407 */
[----:B------:R-:W-:Y:S01]  /*4ecf0*/  IMAD.WIDE.U32.X R70, R36, R99, R70, P0 ;  /* 0x0000006324467225 */ /* 0x000fe200000e0446 */
[----:B------:R-:W-:-:S03]  /*4ed00*/  IADD3 R93, P4, P5, R92, R32, R96 ;  /* 0x000000205c5d7210 */ /* 0x000fc60007d9e060 */
[----:B------:R-:W-:Y:S01]  /*4ed10*/  IMAD.WIDE.U32.X R54, R38, R99, R54, P1 ;  /* 0x0000006326367225 */ /* 0x000fe200008e0436 */
[----:B------:R-:W-:Y:S02]  /*4ed20*/  IADD3 R75, P0, P1, R56, R78, R50 ;  /* 0x0000004e384b7210 */ /* 0x000fe4000791e032 */
[----:B------:R-:W-:Y:S01]  /*4ed30*/  IADD3.X R32, PT, PT, R73, R33, R97, P4, P5 ;  /* 0x0000002149207210 */ /* 0x000fe200027ea461 */
[----:B------:R-:W-:Y:S01]  /*4ed40*/  IMAD.WIDE.U32.X R90, R38, R89, R90, P2 ;  /* 0x00000059265a7225 */ /* 0x000fe200010e045a */
[----:B------:R-:W-:Y:S02]  /*4ed50*/  IADD3 R87, P2, P3, R86, R34, R66 ;  /* 0x0000002256577210 */ /* 0x000fe40007b5e042 */
[----:B------:R-:W-:Y:S02]  /*4ed60*/  IADD3.X R45, PT, PT, R45, R79, R51, P0, P1 ;  /* 0x0000004f2d2d7210 */ /* 0x000fe400007e2433 */
[----:B------:R-:W-:Y:S01]  /*4ed70*/  IADD3 R6, P0, P1, R10, R48, R8 ;  /* 0x000000300a067210 */ /* 0x000fe2000791e008 */
[----:B------:R-:W-:Y:S01]  /*4ed80*/  IMAD.MOV.U32 R8, RZ, RZ, R93 ;  /* 0x000000ffff087224 */ /* 0x000fe200078e005d */
[----:B------:R-:W-:-:S02]  /*4ed90*/  IADD3.X R69, PT, PT, R69, R35, R67, P2, P3 ;  /* 0x0000002345457210 */ /* 0x000fc400017e6443 */
[----:B------:R-:W-:Y:S02]  /*4eda0*/  IADD3 R33, P3, P2, R58, R81, R40 ;  /* 0x000000513a217210 */ /* 0x000fe40007a7e028 */
[----:B------:R-:W-:Y:S02]  /*4edb0*/  IADD3 R35, P5, P4, R72, R75, R70 ;  /* 0x0000004b48237210 */ /* 0x000fe40007cbe046 */
[----:B------:R-:W-:Y:S02]  /*4edc0*/  IADD3.X R7, PT, PT, R11, R49, R9, P0, P1 ;  /* 0x000000310b077210 */ /* 0x000fe400007e2409 */
[----:B------:R-:W-:Y:S02]  /*4edd0*/  CS2R R10, SRZ ;  /* 0x00000000000a7805 */ /* 0x000fe4000001ff00 */
[----:B------:R-:W-:Y:S01]  /*4ede0*/  IADD3 R84, P0, P1, R84, R87, R54 ;  /* 0x0000005754547210 */ /* 0x000fe2000791e036 */
[----:B------:R-:W-:Y:S01]  /*4edf0*/  IMAD.MOV.U32 R9, RZ, RZ, R32 ;  /* 0x000000ffff097224 */ /* 0x000fe200078e0020 */
[----:B------:R-:W-:Y:S01]  /*4ee00*/  IADD3.X R41, PT, PT, R59, R39, R41, P3, P2 ;  /* 0x000000273b297210 */ /* 0x000fe20001fe4429 */
[----:B------:R0:W-:Y:S01]  /*4ee10*/  STL.128 [R1], R4 ;  /* 0x0000000401007387 */ /* 0x0001e20000100c00 */
[----:B------:R-:W-:Y:S01]  /*4ee20*/  IADD3.X R57, PT, PT, R57, R45, R71, P5, P4 ;  /* 0x0000002d39397210 */ /* 0x000fe20002fe8447 */
[----:B------:R-:W-:Y:S01]  /*4ee30*/  IMAD.MOV.U32 R54, RZ, RZ, R4 ;  /* 0x000000ffff367224 */ /* 0x000fe200078e0004 */
[----:B------:R-:W-:Y:S01]  /*4ee40*/  IADD3 R42, P2, P3, R52, R85, R42 ;  /* 0x00000055342a7210 */ /* 0x000fe20007b5e02a */
[----:B------:R1:W-:Y:S01]  /*4ee50*/  STL.128 [R1+0x30], R8 ;  /* 0x0000300801007387 */ /* 0x0003e20000100c00 */
[----:B------:R-:W-:Y:S01]  /*4ee60*/  IADD3 R68, P5, P4, R94, R33, R68 ;  /* 0x000000215e447210 */ /* 0x000fe20007cbe044 */
[----:B------:R-:W-:Y:S01]  /*4ee70*/  IMAD.MOV.U32 R33, RZ, RZ, R91 ;  /* 0x000000ffff217224 */ /* 0x000fe200078e005b */
[----:B------:R-:W-:Y:S01]  /*4ee80*/  IADD3.X R85, PT, PT, R37, R69, R55, P0, P1 ;  /* 0x0000004525557210 */ /* 0x000fe200007e2437 */
[----:B------:R-:W-:Y:S01]  /*4ee90*/  STL.64 [R1+0x38], R90 ;  /* 0x0000385a01007387 */ /* 0x000fe20000100a00 */
[----:B------:R-:W-:Y:S01]  /*4eea0*/  IADD3.X R43, PT, PT, R43, R62, R30, P2, P3 ;  /* 0x0000003e2b2b7210 */ /* 0x000fe200017e641e */
[----:B------:R-:W-:Y:S01]  /*4eeb0*/  IMAD.MOV.U32 R30, RZ, RZ, R90 ;  /* 0x000000ffff1e7224 */ /* 0x000fe200078e005a */
[----:B------:R-:W-:-:S02]  /*4eec0*/  IADD3.X R69, PT, PT, R88, R41, R53, P5, P4 ;  /* 0x0000002958457210 */ /* 0x000fc40002fe8435 */
[----:B------:R-:W-:Y:S01]  /*4eed0*/  IADD3 R35, P0, P1, R64, R35, R76 ;  /* 0x0000002340237210 */ /* 0x000fe2000791e04c */
[----:B0-----:R-:W-:-:S03]  /*4eee0*/  IMAD.MOV.U32 R4, RZ, RZ, 0x7 ;  /* 0x00000007ff047424 */ /* 0x001fc600078e00ff */
[----:B------:R-:W-:Y:S01]  /*4eef0*/  IADD3.X R76, PT, PT, R65, R57, R77, P0, P1 ;  /* 0x00000039414c7210 */ /* 0x000fe200007e244d */
        /* <DEDUP_REMOVED lines=10> */
.L_x_120:
        /* <DEDUP_REMOVED lines=16> */
.L_x_119:
        /* <DEDUP_REMOVED lines=13> */
[----:B------:R-:W-:-:S04]  /*4f170*/  SEL R37, RZ, 0x1, P0 ;  /* 0x00000001ff257807 */ /* 0x000fc80000000000 */
[----:B-1----:R-:W-:-:S05]  /*4f180*/  IADD3 R37, P0, PT, R37, UR8, RZ ;  /* 0x0000000825257c10 */ /* 0x002fca000ff1e0ff */
[----:B------:R-:W-:Y:S01]  /*4f190*/  IMAD.X R10, RZ, RZ, UR9, P0 ;  /* 0x00000009ff0a7e24 */ /* 0x000fe200080e06ff */
[CC--:B------:R-:W-:Y:S02]  /*4f1a0*/  ISETP.GE.U32.AND P0, PT, R42.reuse, R37.reuse, PT ;  /* 0x000000252a00720c */ /* 0x0c0fe40003f06070 */
[----:B------:R-:W-:Y:S02]  /*4f1b0*/  IADD3 R42, P3, PT, R42, -R37, RZ ;  /* 0x800000252a2a7210 */ /* 0x000fe40007f7e0ff */
        /* <DEDUP_REMOVED lines=9> */
[----:B------:R-:W-:Y:S01]  /*4f250*/  SEL R4, RZ, 0x1, P1 ;  /* 0x00000001ff047807 */ /* 0x000fe20000800000 */
[----:B------:R-:W-:Y:S01]  /*4f260*/  IMAD.MOV.U32 R11, RZ, RZ, R69 ;  /* 0x000000ffff0b7224 */ /* 0x000fe200078e0045 */
[----:B------:R-:W-:Y:S02]  /*4f270*/  SEL R10, RZ, 0xffffffff, P1 ;  /* 0xffffffffff0a7807 */ /* 0x000fe40000800000 */
[C---:B------:R-:W-:Y:S01]  /*4f280*/  ISETP.GE.U32.AND P0, PT, R35.reuse, R4, PT ;  /* 0x000000042300720c */ /* 0x040fe20003f06070 */
[----:B------:R-:W-:Y:S01]  /*4f290*/  IMAD.MOV.U32 R4, RZ, RZ, R54 ;  /* 0x000000ffff047224 */ /* 0x000fe200078e0036 */
[----:B------:R-:W-:Y:S02]  /*4f2a0*/  IADD3 R35, P4, PT, R35, R10, RZ ;  /* 0x0000000a23237210 */ /* 0x000fe40007f9e0ff */
[C---:B------:R-:W-:Y:S02]  /*4f2b0*/  ISETP.GE.U32.AND.EX P0, PT, R76.reuse, RZ, PT, P0 ;  /* 0x000000ff4c00720c */ /* 0x040fe40003f06100 */
[----:B------:R0:W-:Y:S01]  /*4f2c0*/  STL.128 [R1], R4 ;  /* 0x0000000401007387 */ /* 0x0001e20000100c00 */
[----:B------:R-:W-:Y:S01]  /*4f2d0*/  IMAD.X R76, R76, 0x1, R10, P4 ;  /* 0x000000014c4c7824 */ /* 0x000fe200020e060a */
[----:B------:R-:W-:Y:S01]  /*4f2e0*/  SEL R9, RZ, 0x1, P0 ;  /* 0x00000001ff097807 */ /* 0x000fe20000000000 */
[----:B------:R-:W-:-:S03]  /*4f2f0*/  IMAD.MOV.U32 R10, RZ, RZ, R68 ;  /* 0x000000ffff0a7224 */ /* 0x000fc600078e0044 */
[----:B------:R-:W-:Y:S02]  /*4f300*/  ISETP.GE.U32.AND P2, PT, R84, R9, PT ;  /* 0x000000095400720c */ /* 0x000fe40003f46070 */
[----:B------:R-:W-:Y:S02]  /*4f310*/  SEL R9, RZ, 0xffffffff, P0 ;  /* 0xffffffffff097807 */ /* 0x000fe40000000000 */
[----:B------:R-:W-:-:S04]  /*4f320*/  ISETP.GE.U32.AND.EX P2, PT, R85, RZ, PT, P2 ;  /* 0x000000ff5500720c */ /* 0x000fc80003f46120 */
[----:B------:R-:W-:Y:S02]  /*4f330*/  SEL R8, RZ, 0x1, P2 ;  /* 0x00000001ff087807 */ /* 0x000fe40001000000 */
[----:B0-----:R-:W-:Y:S02]  /*4f340*/  SEL R4, RZ, 0xffffffff, P2 ;  /* 0xffffffffff047807 */ /* 0x001fe40001000000 */
[----:B------:R-:W-:Y:S01]  /*4f350*/  ISETP.GE.U32.AND P1, PT, R93, R8, PT ;  /* 0x000000085d00720c */ /* 0x000fe20003f26070 */
[----:B------:R-:W-:-:S03]  /*4f360*/  IMAD.MOV.U32 R8, RZ, RZ, R42 ;  /* 0x000000ffff087224 */ /* 0x000fc600078e002a */
[----:B------:R-:W-:Y:S02]  /*4f370*/  ISETP.GE.U32.AND.EX P0, PT, R32, RZ, PT, P1 ;  /* 0x000000ff2000720c */ /* 0x000fe40003f06110 */
[----:B------:R-:W-:Y:S02]  /*4f380*/  IADD3 R84, P1, PT, R84, R9, RZ ;  /* 0x0000000954547210 */ /* 0x000fe40007f3e0ff */
[----:B------:R-:W-:Y:S02]  /*4f390*/  SEL R34, RZ, 0xffffffff, P0 ;  /* 0xffffffffff227807 */ /* 0x000fe40000000000 */
[----:B------:R-:W-:Y:S01]  /*4f3a0*/  IADD3 R93, P0, PT, R93, R4, RZ ;  /* 0x000000045d5d7210 */ /* 0x000fe20007f1e0ff */
[----:B------:R-:W-:Y:S01]  /*4f3b0*/  IMAD.X R85, R85, 0x1, R9, P1 ;  /* 0x0000000155557824 */ /* 0x000fe200008e0609 */
[----:B------:R-:W-:Y:S01]  /*4f3c0*/  IADD3 R30, P1, PT, R30, R34, RZ ;  /* 0x000000221e1e7210 */ /* 0x000fe20007f3e0ff */
[----:B------:R-:W-:Y:S02]  /*4f3d0*/  IMAD.MOV.U32 R9, RZ, RZ, R43 ;  /* 0x000000ffff097224 */ /* 0x000fe400078e002b */
[----:B------:R-:W-:-:S02]  /*4f3e0*/  IMAD.X R32, R32, 0x1, R4, P0 ;  /* 0x0000000120207824 */ /* 0x000fc400000e0604 */
[----:B------:R-:W-:Y:S01]  /*4f3f0*/  IMAD.X R33, R33, 0x1, R34, P1 ;  /* 0x0000000121217824 */ /* 0x000fe200008e0622 */
[----:B------:R0:W-:Y:S02]  /*4f400*/  STL.128 [R1+0x10], R8 ;  /* 0x0000100801007387 */ /* 0x0001e40000100c00 */
        /* <DEDUP_REMOVED lines=14> */
.L_x_118:
[----:B------:R-:W-:Y:S02]  /*4f4f0*/  IMAD.MOV.U32 R4, RZ, RZ, 0x7 ;  /* 0x00000007ff047424 */ /* 0x000fe400078e00ff */
[----:B0-----:R-:W-:-:S07]  /*4f500*/  IMAD.MOV.U32 R9, RZ, RZ, 0x5bb8 ;  /* 0x00005bb8ff097424 */ /* 0x001fce00078e00ff */
.L_x_117:
[----:B------:R-:W-:Y:S05]  /*4f510*/  BSYNC.RECONVERGENT B1 ;  /* 0x0000000000017941 */ /* 0x000fea0003800200 */
.L_x_116:
        /* <DEDUP_REMOVED lines=8> */
.L_x_115:
[C---:B------:R-:W-:Y:S01]  /*4f5a0*/  IMAD.WIDE.U32 R8, R5.reuse, R54, RZ ;  /* 0x0000003605087225 */ /* 0x040fe200078e00ff */
[----:B------:R-:W-:Y:S03]  /*4f5b0*/  BSSY.RECONVERGENT B0, `(.L_x_121) ;  /* 0x00000fb000007945 */ /* 0x000fe60003800200 */
[----:B------:R-:W-:-:S04]  /*4f5c0*/  IMAD.WIDE.U32 R32, R5, R6, RZ ;  /* 0x0000000605207225 */ /* 0x000fc800078e00ff */
[----:B------:R-:W-:-:S04]  /*4f5d0*/  IMAD.WIDE.U32 R10, P0, R54, R5, R8 ;  /* 0x00000005360a7225 */ /* 0x000fc80007800008 */
[----:B------:R-:W-:-:S04]  /*4f5e0*/  IMAD.WIDE.U32 R8, R54, R54, RZ ;  /* 0x0000003636087225 */ /* 0x000fc800078e00ff */
[----:B------:R-:W-:-:S04]  /*4f5f0*/  IMAD.WIDE.U32 R32, P1, R7, R54, R32 ;  /* 0x0000003607207225 */ /* 0x000fc80007820020 */
[----:B------:R-:W-:-:S04]  /*4f600*/  IMAD.WIDE.U32 R56, R54, R6, RZ ;  /* 0x0000000636387225 */ /* 0x000fc800078e00ff */
[----:B------:R-:W-:-:S04]  /*4f610*/  IMAD.WIDE.U32 R36, R7, R54, RZ ;  /* 0x0000003607247225 */ /* 0x000fc800078e00ff */
[----:B------:R-:W-:-:S04]  /*4f620*/  IMAD.WIDE.U32 R34, R5, R42, RZ ;  /* 0x0000002a05227225 */ /* 0x000fc800078e00ff */
[----:B------:R-:W-:Y:S01]  /*4f630*/  IMAD.X R67, RZ, RZ, RZ, P0 ;  /* 0x000000ffff437224 */ /* 0x000fe200000e06ff */
[----:B------:R-:W-:Y:S01]  /*4f640*/  IADD3 R9, P0, PT, R9, R10, RZ ;  /* 0x0000000a09097210 */ /* 0x000fe20007f1e0ff */
[----:B------:R-:W-:Y:S01]  /*4f650*/  IMAD.X R87, RZ, RZ, RZ, P1 ;  /* 0x000000ffff577224 */ /* 0x000fe200008e06ff */
[----:B------:R-:W-:Y:S01]  /*4f660*/  IADD3 R57, P1, PT, R57, R32, RZ ;  /* 0x0000002039397210 */ /* 0x000fe20007f3e0ff */
[----:B------:R-:W-:Y:S02]  /*4f670*/  IMAD.MOV.U32 R66, RZ, RZ, R11 ;  /* 0x000000ffff427224 */ /* 0x000fe400078e000b */
[----:B------:R-:W-:Y:S02]  /*4f680*/  IMAD.MOV.U32 R86, RZ, RZ, R33 ;  /* 0x000000ffff567224 */ /* 0x000fe400078e0021 */
[----:B------:R-:W-:-:S04]  /*4f690*/  IMAD.WIDE.U32 R10, R5, R68, RZ ;  /* 0x00000044050a7225 */ /* 0x000fc800078e00ff */
[----:B------:R-:W-:-:S04]  /*4f6a0*/  IMAD.WIDE.U32 R32, R7, R6, RZ ;  /* 0x0000000607207225 */ /* 0x000fc800078e00ff */
[----:B------:R-:W-:-:S04]  /*4f6b0*/  IMAD.WIDE.U32 R36, P3, R6, R5, R36 ;  /* 0x0000000506247225 */ /* 0x000fc80007860024 */
[----:B------:R-:W-:-:S04]  /*4f6c0*/  IMAD.WIDE.U32 R34, P2, R43, R54, R34 ;  /* 0x000000362b227225 */ /* 0x000fc80007840022 */
[----:B------:R-:W-:-:S04]  /*4f6d0*/  IMAD.WIDE.U32 R52, R54, R42, RZ ;  /* 0x0000002a36347225 */ /* 0x000fc800078e00ff */
[----:B------:R-:W-:Y:S01]  /*4f6e0*/  IMAD.X R85, RZ, RZ, RZ, P3 ;  /* 0x000000ffff557224 */ /* 0x000fe200018e06ff */
[----:B------:R-:W-:Y:S01]  /*4f6f0*/  IADD3 R4, P6, PT, R53, R34, RZ ;  /* 0x0000002235047210 */ /* 0x000fe20007fde0ff */
[----:B------:R-:W-:Y:S02]  /*4f700*/  IMAD.X R83, RZ, RZ, RZ, P2 ;  /* 0x000000ffff537224 */ /* 0x000fe400010e06ff */
[----:B------:R-:W-:-:S04]  /*4f710*/  IMAD.WIDE.U32 R10, P2, R69, R54, R10 ;  /* 0x00000036450a7225 */ /* 0x000fc8000784000a */
[----:B------:R-:W-:Y:S02]  /*4f720*/  IMAD.MOV.U32 R82, RZ, RZ, R35 ;  /* 0x000000ffff527224 */ /* 0x000fe400078e0023 */
[----:B------:R-:W-:-:S04]  /*4f730*/  IMAD.WIDE.U32 R32, P3, R6, R7, R32 ;  /* 0x0000000706207225 */ /* 0x000fc80007860020 */
[----:B------:R-:W-:-:S04]  /*4f740*/  IMAD.WIDE.U32 R38, R6, R6, RZ ;  /* 0x0000000606267225 */ /* 0x000fc800078e00ff */
[----:B------:R-:W-:-:S04]  /*4f750*/  IMAD.WIDE.U32 R40, R54, R68, RZ ;  /* 0x0000004436287225 */ /* 0x000fc800078e00ff */
[----:B------:R-:W-:Y:S01]  /*4f760*/  IMAD.WIDE.U32 R34, R7, R42, RZ ;  /* 0x0000002a07227225 */ /* 0x000fe200078e00ff */
[----:B------:R-:W-:-:S03]  /*4f770*/  IADD3 R41, P4, PT, R41, R10, RZ ;  /* 0x0000000a29297210 */ /* 0x000fc60007f9e0ff */
[----:B------:R-:W-:-:S04]  /*4f780*/  IMAD.WIDE.U32 R76, R6, R54, RZ ;  /* 0x00000036064c7225 */ /* 0x000fc800078e00ff */
[----:B------:R-:W-:Y:S01]  /*4f790*/  IMAD.X R79, RZ, RZ, RZ, P2 ;  /* 0x000000ffff4f7224 */ /* 0x000fe200010e06ff */
[----:B------:R-:W-:Y:S01]  /*4f7a0*/  IADD3 R30, P2, PT, R39, R32, RZ ;  /* 0x00000020271e7210 */ /* 0x000fe20007f5e0ff */
[----:B------:R-:W-:Y:S01]  /*4f7b0*/  IMAD.MOV.U32 R80, RZ, RZ, R33 ;  /* 0x000000ffff507224 */ /* 0x000fe200078e0021 */
[----:B------:R-:W-:Y:S01]  /*4f7c0*/  IADD3 R77, P5, PT, R77, R36, RZ ;  /* 0x000000244d4d7210 */ /* 0x000fe20007fbe0ff */
[----:B------:R-:W-:Y:S02]  /*4f7d0*/  IMAD.X R81, RZ, RZ, RZ, P3 ;  /* 0x000000ffff517224 */ /* 0x000fe400018e06ff */
[----:B------:R-:W-:Y:S02]  /*4f7e0*/  IMAD.MOV.U32 R78, RZ, RZ, R11 ;  /* 0x000000ffff4e7224 */ /* 0x000fe400078e000b */
[----:B------:R-:W-:-:S04]  /*4f7f0*/  IMAD.WIDE.U32 R32, R43, R54, RZ ;  /* 0x000000362b207225 */ /* 0x000fc800078e00ff */
[----:B------:R-:W-:Y:S02]  /*4f800*/  IMAD.MOV.U32 R84, RZ, RZ, R37 ;  /* 0x000000ffff547224 */ /* 0x000fe400078e0025 */
[----:B------:R-:W-:-:S04]  /*4f810*/  IMAD.WIDE.U32 R10, P3, R43, R6, R34 ;  /* 0x000000062b0a7225 */ /* 0x000fc80007860022 */
[----:B------:R-:W-:-:S04]  /*4f820*/  IMAD.WIDE.U32 R36, R7, R68, RZ ;  /* 0x0000004407247225 */ /* 0x000fc800078e00ff */
[----:B------:R-:W-:Y:S02]  /*4f830*/  IMAD.X R89, RZ, RZ, RZ, P3 ;  /* 0x000000ffff597224 */ /* 0x000fe400018e06ff */
[----:B------:R-:W-:-:S04]  /*4f840*/  IMAD.WIDE.U32 R44, P3, R42, R5, R32 ;  /* 0x000000052a2c7225 */ /* 0x000fc80007860020 */
[----:B------:R-:W-:-:S04]  /*4f850*/  IMAD.WIDE.U32.X R66, R5, R5, R66, P0 ;  /* 0x0000000505427225 */ /* 0x000fc800000e0442 */
[----:B------:R-:W-:-:S04]  /*4f860*/  IMAD.WIDE.U32 R32, R43, R6, RZ ;  /* 0x000000062b207225 */ /* 0x000fc800078e00ff */
[----:B------:R-:W-:-:S04]  /*4f870*/  IMAD.WIDE.U32 R36, P0, R69, R6, R36 ;  /* 0x0000000645247225 */ /* 0x000fc80007800024 */
[----:B------:R-:W-:-:S04]  /*4f880*/  IMAD.WIDE.U32 R34, R6, R42, RZ ;  /* 0x0000002a06227225 */ /* 0x000fc800078e00ff */
[----:B------:R-:W-:-:S04]  /*4f890*/  IMAD.WIDE.U32 R48, R43, R42, RZ ;  /* 0x0000002a2b307225 */ /* 0x000fc800078e00ff */
[----:B------:R-:W-:-:S04]  /*4f8a0*/  IMAD.WIDE.U32 R62, R43, R68, RZ ;  /* 0x000000442b3e7225 */ /* 0x000fc800078e00ff */
[----:B------:R-:W-:Y:S01]  /*4f8b0*/  IMAD.X R75, RZ, RZ, RZ, P0 ;  /* 0x000000ffff4b7224 */ /* 0x000fe200000e06ff */
[----:B------:R-:W-:Y:S01]  /*4f8c0*/  IADD3 R35, P0, PT, R35, R10, RZ ;  /* 0x0000000a23237210 */ /* 0x000fe20007f1e0ff */
[----:B------:R-:W-:-:S04]  /*4f8d0*/  IMAD.WIDE.U32.X R84, R7, R5, R84, P5 ;  /* 0x0000000507547225 */ /* 0x000fc800028e0454 */
[----:B------:R-:W-:-:S04]  /*4f8e0*/  IMAD.WIDE.U32 R70, R6, R68, RZ ;  /* 0x0000004406467225 */ /* 0x000fc800078e00ff */
[----:B------:R-:W-:Y:S02]  /*4f8f0*/  IMAD.MOV.U32 R88, RZ, RZ, R11 ;  /* 0x000000ffff587224 */ /* 0x000fe400078e000b */
[----:B------:R-:W-:-:S04]  /*4f900*/  IMAD.WIDE.U32 R58, R42, R54, RZ ;  /* 0x000000362a3a7225 */ /* 0x000fc800078e00ff */
[----:B------:R-:W-:-:S04]  /*4f910*/  IMAD.WIDE.U32 R32, P5, R42, R7, R32 ;  /* 0x000000072a207225 */ /* 0x000fc800078a0020 */
[----:B------:R-:W-:-:S04]  /*4f920*/  IMAD.WIDE.U32.X R82, R43, R5, R82, P6 ;  /* 0x000000052b527225 */ /* 0x000fc800030e0452 */
[----:B------:R-:W-:-:S04]  /*4f930*/  IMAD.WIDE.U32.X R78, R69, R5, R78, P4 ;  /* 0x00000005454e7225 */ /* 0x000fc800020e044e */
[----:B------:R-:W-:-:S04]  /*4f940*/  IMAD.WIDE.U32 R64, R42, R42, RZ ;  /* 0x0000002a2a407225 */ /* 0x000fc800078e00ff */
[----:B------:R-:W-:-:S04]  /*4f950*/  IMAD.WIDE.U32 R10, R69, R54, RZ ;  /* 0x00000036450a7225 */ /* 0x000fc800078e00ff */
[----:B------:R-:W-:-:S04]  /*4f960*/  IMAD.WIDE.U32 R48, P6, R42, R43, R48 ;  /* 0x0000002b2a307225 */ /* 0x000fc800078c0030 */
[----:B------:R-:W-:-:S04]  /*4f970*/  IMAD.WIDE.U32 R62, P4, R69, R42, R62 ;  /* 0x0000002a453e7225 */ /* 0x000fc8000788003e */
[----:B------:R-:W-:Y:S01]  /*4f980*/  IMAD.X R73, RZ, RZ, RZ, P3 ;  /* 0x000000ffff497224 */ /* 0x000fe200018e06ff */
[----:B------:R-:W-:Y:S01]  /*4f990*/  IADD3 R39, P3, PT, R71, R36, RZ ;  /* 0x0000002447277210 */ /* 0x000fe20007f7e0ff */
[----:B------:R-:W-:Y:S01]  /*4f9a0*/  IMAD.WIDE.U32.X R86, R7, R5, R86, P1 ;  /* 0x0000000507567225 */ /* 0x000fe200008e0456 */
[----:B------:R-:W-:-:S03]  /*4f9b0*/  IADD3 R53, P1, PT, R59, R44, RZ ;  /* 0x0000002c3b357210 */ /* 0x000fc60007f3e0ff */
[----:B------:R-:W-:Y:S02]  /*4f9c0*/  IMAD.MOV.U32 R46, RZ, RZ, R33 ;  /* 0x000000ffff2e7224 */ /* 0x000fe400078e0021 */
        /* <DEDUP_REMOVED lines=9> */
[----:B------:R-:W-:-:S04]  /*4fa60*/  IMAD.WIDE.U32 R54, R68, R54, RZ ;  /* 0x0000003644367225 */ /* 0x000fc800078e00ff */
[----:B------:R-:W-:Y:S01]  /*4fa70*/  IMAD.X R47, RZ, RZ, RZ, P5 ;  /* 0x000000ffff2f7224 */ /* 0x000fe200028e06ff */
[----:B------:R-:W-:Y:S01]  /*4fa80*/  IADD3 R45, P5, PT, R45, R32, RZ ;  /* 0x000000202d2d7210 */ /* 0x000fe20007fbe0ff */
[----:B------:R-:W-:-:S04]  /*4fa90*/  IMAD.WIDE.U32 R50, R69, R6, RZ ;  /* 0x0000000645327225 */ /* 0x000fc800078e00ff */
[----:B------:R-:W-:Y:S01]  /*4faa0*/  IMAD.X R61, RZ, RZ, RZ, P6 ;  /* 0x000000ffff3d7224 */ /* 0x000fe200030e06ff */
[----:B------:R-:W-:Y:S01]  /*4fab0*/  IADD3 R49, P6, PT, R49, R62, RZ ;  /* 0x0000003e31317210 */ /* 0x000fe20007fde0ff */
[----:B------:R-:W-:Y:S02]  /*4fac0*/  IMAD.MOV.U32 R32, RZ, RZ, R63 ;  /* 0x000000ffff207224 */ /* 0x000fe400078e003f */
[----:B------:R-:W-:Y:S01]  /*4fad0*/  IMAD.WIDE.U32.X R80, R7, R7, R80, P2 ;  /* 0x0000000707507225 */ /* 0x000fe200010e0450 */
[----:B------:R-:W-:-:S03]  /*4fae0*/  IADD3 R100, P2, PT, R55, R10, RZ ;  /* 0x0000000a37647210 */ /* 0x000fc60007f5e0ff */
[----:B------:R-:W-:-:S04]  /*4faf0*/  IMAD.WIDE.U32 R62, R69, R42, RZ ;  /* 0x0000002a453e7225 */ /* 0x000fc800078e00ff */
[----:B------:R-:W-:Y:S02]  /*4fb00*/  IMAD.MOV.U32 R60, RZ, RZ, R11 ;  /* 0x000000ffff3c7224 */ /* 0x000fe400078e000b */
[----:B------:R-:W-:-:S04]  /*4fb10*/  IMAD.WIDE.U32.X R10, R43, R7, R88, P0 ;  /* 0x000000072b0a7225 */ /* 0x000fc800000e0458 */
[----:B------:R-:W-:-:S04]  /*4fb20*/  IMAD.WIDE.U32 R88, R69, R68, RZ ;  /* 0x0000004445587225 */ /* 0x000fc800078e00ff */
[----:B------:R-:W-:-:S04]  /*4fb30*/  IMAD.WIDE.U32 R50, P0, R68, R7, R50 ;  /* 0x0000000744327225 */ /* 0x000fc80007800032 */
[----:B------:R-:W-:-:S04]  /*4fb40*/  IMAD.WIDE.U32.X R74, R69, R7, R74, P3 ;  /* 0x00000007454a7225 */ /* 0x000fc800018e044a */
[----:B------:R-:W-:-:S04]  /*4fb50*/  IMAD.WIDE.U32 R62, P3, R68, R43, R62 ;  /* 0x0000002b443e7225 */ /* 0x000fc8000786003e */
[----:B------:R-:W-:-:S04]  /*4fb60*/  IMAD.WIDE.U32 R92, R68, R6, RZ ;  /* 0x00000006445c7225 */ /* 0x000fc800078e00ff */
[----:B------:R-:W-:-:S04]  /*4fb70*/  IMAD.WIDE.U32 R94, R68, R42, RZ ;  /* 0x0000002a445e7225 */ /* 0x000fc800078e00ff */
[----:B------:R-:W-:Y:S02]  /*4fb80*/  IMAD.X R91, RZ, RZ, RZ, P0 ;  /* 0x000000ffff5b7224 */ /* 0x000fe400000e06ff */
[----:B------:R-:W-:-:S04]  /*4fb90*/  IMAD.WIDE.U32 R96, P0, R68, R69, R88 ;  /* 0x0000004544607225 */ /* 0x000fc80007800058 */
[----:B------:R-:W-:Y:S01]  /*4fba0*/  IMAD.X R89, RZ, RZ, RZ, P3 ;  /* 0x000000ffff597224 */ /* 0x000fe200018e06ff */
[----:B------:R-:W-:Y:S01]  /*4fbb0*/  IADD3 R55, P3, PT, R93, R50, RZ ;  /* 0x000000325d377210 */ /* 0x000fe20007f7e0ff */
[----:B------:R-:W-:Y:S01]  /*4fbc0*/  IMAD.WIDE.U32.X R72, R43, R5, R72, P1 ;  /* 0x000000052b487225 */ /* 0x000fe200008e0448 */
[----:B------:R-:W-:-:S03]  /*4fbd0*/  IADD3 R65, P1, PT, R95, R62, RZ ;  /* 0x0000003e5f417210 */ /* 0x000fc60007f3e0ff */
[----:B------:R-:W-:Y:S02]  /*4fbe0*/  IMAD.MOV.U32 R90, RZ, RZ, R51 ;  /* 0x000000ffff5a7224 */ /* 0x000fe400078e0033 */
[----:B------:R-:W-:Y:S02]  /*4fbf0*/  IMAD.MOV.U32 R88, RZ, RZ, R63 ;  /* 0x000000ffff587224 */ /* 0x000fe400078e003f */
[----:B------:R-:W-:-:S04]  /*4fc00*/  IMAD.WIDE.U32 R98, R68, R68, RZ ;  /* 0x0000004444627225 */ /* 0x000fc800078e00ff */
[----:B------:R-:W-:-:S04]  /*4fc10*/  IMAD.WIDE.U32.X R60, R69, R5, R60, P2 ;  /* 0x00000005453c7225 */ /* 0x000fc800010e043c */
[----:B------:R-:W-:-:S04]  /*4fc20*/  IMAD.WIDE.U32.X R46, R43, R7, R46, P5 ;  /* 0x000000072b2e7225 */ /* 0x000fc800028e042e */
[----:B------:R-:W-:-:S04]  /*4fc30*/  IMAD.WIDE.U32.X R90, R69, R7, R90, P3 ;  /* 0x00000007455a7225 */ /* 0x000fc800018e045a */
[----:B------:R-:W-:Y:S01]  /*4fc40*/  IMAD.WIDE.U32.X R36, R43, R43, R36, P4 ;  /* 0x0000002b2b247225 */ /* 0x000fe200020e0424 */
[----:B------:R-:W-:-:S03]  /*4fc50*/  IADD3 R7, P4, P5, R80, R82, R40 ;  /* 0x0000005250077210 */ /* 0x000fc60007d9e028 */
[----:B------:R-:W-:Y:S01]  /*4fc60*/  IMAD.WIDE.U32.X R32, R69, R43, R32, P6 ;  /* 0x0000002b45207225 */ /* 0x000fe200030e0420 */
[----:B------:R-:W-:-:S03]  /*4fc70*/  IADD3.X R41, PT, PT, R81, R83, R41, P4, P5 ;  /* 0x0000005351297210 */ /* 0x000fc600027ea429 */
[----:B------:R-:W-:Y:S01]  /*4fc80*/  IMAD.WIDE.U32.X R88, R69, R43, R88, P1 ;  /* 0x0000002b45587225 */ /* 0x000fe200008e0458 */
[----:B------:R-:W-:-:S03]  /*4fc90*/  IADD3 R43, P2, P3, R84, R86, R52 ;  /* 0x00000056542b7210 */ /* 0x000fc60007b5e034 */
[----:B------:R-:W-:Y:S01]  /*4fca0*/  IMAD.X R51, RZ, RZ, RZ, P0 ;  /* 0x000000ffff337224 */ /* 0x000fe200000e06ff */
[----:B------:R-:W-:Y:S01]  /*4fcb0*/  IADD3 R63, P0, PT, R99, R96, RZ ;  /* 0x00000060633f7210 */ /* 0x000fe20007f1e0ff */
[----:B------:R-:W-:Y:S01]  /*4fcc0*/  IMAD.MOV.U32 R50, RZ, RZ, R97 ;  /* 0x000000ffff327224 */ /* 0x000fe200078e0061 */
[----:B------:R-:W-:Y:S02]  /*4fcd0*/  IADD3.X R4, PT, PT, R85, R87, R4, P2, P3 ;  /* 0x0000005755047210 */ /* 0x000fe400017e6404 */
[----:B------:R-:W-:Y:S01]  /*4fce0*/  IADD3 R5, P2, P3, R48, R74, R36 ;  /* 0x0000004a30057210 */ /* 0x000fe20007b5e024 */
[----:B------:R-:W-:Y:S01]  /*4fcf0*/  IMAD.WIDE.U32.X R50, R69, R69, R50, P0 ;  /* 0x0000004545327225 */ /* 0x000fe200000e0432 */
[----:B------:R-:W-:Y:S02]  /*4fd00*/  IADD3 R99, P4, P5, R98, R32, R88 ;  /* 0x0000002062637210 */ /* 0x000fe40007d9e058 */
[----:B------:R-:W-:Y:S01]  /*4fd10*/  IADD3 R93, P0, P1, R70, R78, R10 ;  /* 0x0000004e465d7210 */ /* 0x000fe2000791e00a */
[----:B------:R-:W-:Y:S01]  /*4fd20*/  IMAD.MOV.U32 R36, RZ, RZ, R8 ;  /* 0x000000ffff247224 */ /* 0x000fe200078e0008 */
[----:B------:R-:W-:-:S02]  /*4fd30*/  IADD3.X R49, PT, PT, R49, R75, R37, P2, P3 ;  /* 0x0000004b31317210 */ /* 0x000fc400017e6425 */
[----:B------:R-:W-:Y:S01]  /*4fd40*/  IADD3 R7, P3, P2, R72, R7, R34 ;  /* 0x0000000748077210 */ /* 0x000fe20007a7e022 */
[----:B------:R-:W-:Y:S01]  /*4fd50*/  IMAD.MOV.U32 R34, RZ, RZ, R51 ;  /* 0x000000ffff227224 */ /* 0x000fe200078e0033 */
[----:B------:R-:W-:Y:S01]  /*4fd60*/  IADD3.X R32, PT, PT, R63, R33, R89, P4, P5 ;  /* 0x000000213f207210 */ /* 0x000fe200027ea459 */
[----:B------:R-:W-:Y:S01]  /*4fd70*/  IMAD.MOV.U32 R33, RZ, RZ, R50 ;  /* 0x000000ffff217224 */ /* 0x000fe200078e0032 */
[----:B------:R-:W-:Y:S02]  /*4fd80*/  IADD3.X R78, PT, PT, R39, R79, R11, P0, P1 ;  /* 0x0000004f274e7210 */ /* 0x000fe400007e240b */
[----:B------:R-:W-:Y:S02]  /*4fd90*/  IADD3 R93, P5, P4, R64, R93, R46 ;  /* 0x0000005d405d7210 */ /* 0x000fe40007cbe02e */
[----:B------:R-:W-:Y:S02]  /*4fda0*/  IADD3 R10, P0, P1, R76, R66, R56 ;  /* 0x000000424c0a7210 */ /* 0x000fe4000791e038 */
[----:B------:R-:W-:-:S02]  /*4fdb0*/  IADD3.X R35, PT, PT, R73, R41, R35, P3, P2 ;  /* 0x0000002949237210 */ /* 0x000fc40001fe4423 */
[----:B------:R-:W-:Y:S02]  /*4fdc0*/  IADD3 R39, P2, P3, R58, R43, R38 ;  /* 0x0000002b3a277210 */ /* 0x000fe40007b5e026 */
[----:B------:R-:W-:Y:S02]  /*4fdd0*/  IADD3.X R59, PT, PT, R59, R78, R47, P5, P4 ;  /* 0x0000004e3b3b7210 */ /* 0x000fe40002fe842f */
[----:B------:R-:W-:Y:S02]  /*4fde0*/  IADD3.X R11, PT, PT, R77, R67, R57, P0, P1 ;  /* 0x000000434d0b7210 */ /* 0x000fe400007e2439 */
[----:B------:R-:W-:Y:S02]  /*4fdf0*/  IADD3 R44, P5, P4, R54, R7, R44 ;  /* 0x00000007362c7210 */ /* 0x000fe40007cbe02c */
[----:B------:R-:W-:Y:S02]  /*4fe00*/  CS2R R6, SRZ ;  /* 0x0000000000067805 */ /* 0x000fe4000001ff00 */
[----:B------:R-:W-:Y:S01]  /*4fe10*/  IADD3 R94, P0, P1, R94, R5, R90 ;  /* 0x000000055e5e7210 */ /* 0x000fe2000791e05a */
[----:B------:R-:W-:Y:S01]  /*4fe20*/  IMAD.MOV.U32 R5, RZ, RZ, R32 ;  /* 0x000000ffff057224 */ /* 0x000fe200078e0020 */
[----:B------:R-:W-:Y:S01]  /*4fe30*/  IADD3.X R30, PT, PT, R53, R4, R30, P2, P3 ;  /* 0x00000004351e7210 */ /* 0x000fe200017e641e */
[----:B------:R-:W-:Y:S01]  /*4fe40*/  IMAD.MOV.U32 R4, RZ, RZ, R99 ;  /* 0x000000ffff047224 */ /* 0x000fe200078e0063 */
[----:B------:R-:W-:Y:S01]  /*4fe50*/  IADD3.X R45, PT, PT, R100, R35, R45, P5, P4 ;  /* 0x00000023642d7210 */ /* 0x000fe20002fe842d */
[----:B------:R0:W-:Y:S01]  /*4fe60*/  STL.128 [R1], R8 ;  /* 0x0000000801007387 */ /* 0x0001e20000100c00 */
[----:B------:R-:W-:-:S02]  /*4fe70*/  IADD3.X R95, PT, PT, R65, R49, R91, P0, P1 ;  /* 0x00000031415f7210 */ /* 0x000fc400007e245b */
[----:B------:R-:W-:Y:S01]  /*4fe80*/  IADD3 R93, P0, P1, R92, R93, R60 ;  /* 0x0000005d5c5d7210 */ /* 0x000fe2000791e03c */
[----:B------:R1:W-:Y:S03]  /*4fe90*/  STL.128 [R1+0x30], R4 ;  /* 0x0000300401007387 */ /* 0x0003e60000100c00 */
[----:B------:R-:W-:Y:S01]  /*4fea0*/  IADD3.X R60, PT, PT, R55, R59, R61, P0, P1 ;  /* 0x0000003b373c7210 */ /* 0x000fe200007e243d */
[----:B------:R-:W-:Y:S01]  /*4feb0*/  STL.64 [R1+0x38], R50 ;  /* 0x0000383201007387 */ /* 0x000fe20000100a00 */
[----:B0-----:R-:W-:Y:S02]  /*4fec0*/  IMAD.MOV.U32 R8, RZ, RZ, 0x7 ;  /* 0x00000007ff087424 */ /* 0x001fe400078e00ff */
[----:B-1----:R-:W-:Y:S02]  /*4fed0*/  IMAD.MOV.U32 R4, RZ, RZ, R39 ;  /* 0x000000ffff047224 */ /* 0x002fe400078e0027 */
[----:B------:R-:W-:-:S02]  /*4fee0*/  IMAD.MOV.U32 R5, RZ, RZ, R30 ;  /* 0x000000ffff057224 */ /* 0x000fc400078e001e */
        /* <DEDUP_REMOVED lines=8> */
.L_x_126:
        /* <DEDUP_REMOVED lines=16> */
.L_x_125:
        /* <DEDUP_REMOVED lines=14> */
[----:B------:R-:W-:-:S03]  /*50150*/  IMAD.MOV.U32 R8, RZ, RZ, R36 ;  /* 0x000000ffff087224 */ /* 0x000fc600078e0024 */
[----:B-1----:R-:W-:Y:S02]  /*50160*/  IADD3 R6, P0, PT, R6, UR8, RZ ;  /* 0x0000000806067c10 */ /* 0x002fe4000ff1e0ff */
[----:B------:R0:W-:Y:S03]  /*50170*/  STL.128 [R1], R8 ;  /* 0x0000000801007387 */ /* 0x0001e60000100c00 */
        /* <DEDUP_REMOVED lines=15> */
[C---:B------:R-:W-:Y:S02]  /*50270*/  ISETP.GE.U32.AND P0, PT, R93.reuse, R4, PT ;  /* 0x000000045d00720c */ /* 0x040fe40003f06070 */
[----:B------:R-:W-:Y:S02]  /*50280*/  IADD3 R93, P4, PT, R93, R6, RZ ;  /* 0x000000065d5d7210 */ /* 0x000fe40007f9e0ff */
[----:B------:R-:W-:-:S03]  /*50290*/  ISETP.GE.U32.AND.EX P0, PT, R60, RZ, PT, P0 ;  /* 0x000000ff3c00720c */ /* 0x000fc60003f06100 */
        /* <DEDUP_REMOVED lines=34> */
.L_x_124:
[----:B------:R-:W-:Y:S02]  /*504c0*/  IMAD.MOV.U32 R8, RZ, RZ, 0x7 ;  /* 0x00000007ff087424 */ /* 0x000fe400078e00ff */
[----:B0-----:R-:W-:-:S07]  /*504d0*/  IMAD.MOV.U32 R5, RZ, RZ, 0x5bb8 ;  /* 0x00005bb8ff057424 */ /* 0x001fce00078e00ff */
.L_x_123:
[----:B------:R-:W-:Y:S05]  /*504e0*/  BSYNC.RECONVERGENT B1 ;  /* 0x0000000000017941 */ /* 0x000fea0003800200 */
.L_x_122:
        /* <DEDUP_REMOVED lines=8> */
.L_x_121:
[----:B------:R-:W0:Y:S01]  /*50570*/  LDC.64 R40, c[0x3][0x5b98] ;  /* 0x00d6e600ff287b82 */ /* 0x000e220000000a00 */
[C---:B------:R-:W-:Y:S01]  /*50580*/  IMAD.SHL.U32 R7, R31.reuse, 0x2, RZ ;  /* 0x000000021f077824 */ /* 0x040fe200078e00ff */
[----:B------:R-:W-:Y:S01]  /*50590*/  SHF.L.U64.HI R6, R31, 0x1, R28 ;  /* 0x000000011f067819 */ /* 0x000fe2000001021c */
[----:B------:R-:W-:Y:S01]  /*505a0*/  BSSY.RECONVERGENT B0, `(.L_x_127) ;  /* 0x0000026000007945 */ /* 0x000fe20003800200 */
[C---:B------:R-:W-:Y:S01]  /*505b0*/  SHF.L.U64.HI R35, R26.reuse, 0x1, R29 ;  /* 0x000000011a237819 */ /* 0x040fe2000001021d */
[----:B------:R-:W-:Y:S01]  /*505c0*/  IMAD.SHL.U32 R32, R26, 0x2, RZ ;  /* 0x000000021a207824 */ /* 0x000fe200078e00ff */
[----:B------:R-:W-:Y:S01]  /*505d0*/  SHF.L.W.U32.HI R8, R24, 0x1, R27 ;  /* 0x0000000118087819 */ /* 0x000fe20000010e1b */
[C---:B------:R-:W-:Y:S01]  /*505e0*/  IMAD.SHL.U32 R5, R20.reuse, 0x2, RZ ;  /* 0x0000000214057824 */ /* 0x040fe200078e00ff */
[----:B------:R-:W-:Y:S02]  /*505f0*/  SHF.L.W.U32.HI R33, R25, 0x1, R24 ;  /* 0x0000000119217819 */ /* 0x000fe40000010e18 */
[----:B------:R-:W-:-:S02]  /*50600*/  SHF.L.U64.HI R4, R20, 0x1, R25 ;  /* 0x0000000114047819 */ /* 0x000fc40000010219 */
        /* <DEDUP_REMOVED lines=21> */
.L_x_128:
        /* <DEDUP_REMOVED lines=10> */
.L_x_129:
[----:B------:R-:W-:Y:S05]  /*50800*/  BSYNC.RECONVERGENT B0 ;  /* 0x0000000000007941 */ /* 0x000fea0003800200 */
.L_x_127:
[----:B------:R-:W-:Y:S01]  /*50810*/  ISETP.GE.U32.AND P0, PT, R36, R5, PT ;  /* 0x000000052400720c */ /* 0x000fe20003f06070 */
[----:B------:R-:W-:Y:S01]  /*50820*/  BSSY.RECONVERGENT B0, `(.L_x_130) ;  /* 0x0000036000007945 */ /* 0x000fe20003800200 */
[----:B------:R-:W-:Y:S02]  /*50830*/  IADD3 R20, P1, PT, -R5, R36, RZ ;  /* 0x0000002405147210 */ /* 0x000fe40007f3e1ff */
[----:B------:R-:W-:Y:S02]  /*50840*/  ISETP.GE.U32.AND.EX P0, PT, R9, R4, PT, P0 ;  /* 0x000000040900720c */ /* 0x000fe40003f06100 */
[----:B------:R-:W-:Y:S01]  /*50850*/  IADD3 R24, P2, PT, -R33, R10, RZ ;  /* 0x0000000a21187210 */ /* 0x000fe20007f5e1ff */
[----:B------:R-:W-:Y:S01]  /*50860*/  IMAD.X R25, R9, 0x1, ~R4, P1 ;  /* 0x0000000109197824 */ /* 0x000fe200008e0e04 */
[----:B------:R-:W-:Y:S02]  /*50870*/  IADD3 R26, P3, PT, -R32, R39, RZ ;  /* 0x00000027201a7210 */ /* 0x000fe40007f7e1ff */
[----:B------:R-:W-:Y:S01]  /*50880*/  IADD3 R31, P4, PT, -R7, R44, RZ ;  /* 0x0000002c071f7210 */ /* 0x000fe20007f9e1ff */
[----:B------:R-:W-:-:S02]  /*50890*/  IMAD.X R27, R11, 0x1, ~R8, P2 ;  /* 0x000000010b1b7824 */ /* 0x000fc400010e0e08 */
[----:B------:R-:W-:Y:S02]  /*508a0*/  IMAD.X R29, R30, 0x1, ~R35, P3 ;  /* 0x000000011e1d7824 */ /* 0x000fe400018e0e23 */
[----:B------:R-:W-:Y:S02]  /*508b0*/  IMAD.X R28, R45, 0x1, ~R6, P4 ;  /* 0x000000012d1c7824 */ /* 0x000fe400020e0e06 */
[----:B------:R-:W-:Y:S06]  /*508c0*/  @P0 BRA `(.L_x_131) ;  /* 0x0000000000ac0947 */ /* 0x000fec0003800000 */
[C---:B------:R-:W-:Y:S02]  /*508d0*/  ISETP.NE.U32.AND P0, PT, R10.reuse, RZ, PT ;  /* 0x000000ff0a00720c */ /* 0x040fe40003f05070 */
[----:B------:R-:W-:Y:S02]  /*508e0*/  ISETP.GT.U32.AND P1, PT, R10, R33, PT ;  /* 0x000000210a00720c */ /* 0x000fe40003f24070 */
[C---:B------:R-:W-:Y:S02]  /*508f0*/  ISETP.NE.AND.EX P0, PT, R11.reuse, RZ, PT, P0 ;  /* 0x000000ff0b00720c */ /* 0x040fe40003f05300 */
[----:B------:R-:W-:-:S11]  /*50900*/  ISETP.GT.U32.AND.EX P1, PT, R11, R8, PT, P1 ;  /* 0x000000080b00720c */ /* 0x000fd60003f24110 */
[-C--:B------:R-:W-:Y:S02]  /*50910*/  @P0 LOP3.LUT R5, RZ, R33.reuse, RZ, 0x33, !PT ;  /* 0x00000021ff050212 */ /* 0x080fe400078e33ff */
[----:B------:R-:W-:Y:S02]  /*50920*/  @!P0 IADD3 R24, P2, PT, RZ, -R33, RZ ;  /* 0x80000021ff188210 */ /* 0x000fe40007f5e0ff */
[----:B------:R-:W-:Y:S02]  /*50930*/  @P0 IADD3 R24, P3, PT, R5, R10, RZ ;  /* 0x0000000a05180210 */ /* 0x000fe40007f7e0ff */
[----:B------:R-:W-:Y:S01]  /*50940*/  @P0 LOP3.LUT R4, RZ, R8, RZ, 0x33, !PT ;  /* 0x00000008ff040212 */ /* 0x000fe200078e33ff */
[----:B------:R-:W-:-:S04]  /*50950*/  @!P0 IMAD.X R27, RZ, RZ, ~R8, P2 ;  /* 0x000000ffff1b8224 */ /* 0x000fc800010e0e08 */
[----:B------:R-:W-:Y:S01]  /*50960*/  @P0 IMAD.X R27, R4, 0x1, R11, P3 ;  /* 0x00000001041b0824 */ /* 0x000fe200018e060b */
[----:B------:R-:W-:Y:S06]  /*50970*/  @P1 BRA `(.L_x_131) ;  /* 0x0000000000801947 */ /* 0x000fec0003800000 */
[C---:B------:R-:W-:Y:S02]  /*50980*/  ISETP.NE.U32.AND P0, PT, R39.reuse, RZ, PT ;  /* 0x000000ff2700720c */ /* 0x040fe40003f05070 */
[----:B------:R-:W-:Y:S02]  /*50990*/  ISETP.GT.U32.AND P1, PT, R39, R32, PT ;  /* 0x000000202700720c */ /* 0x000fe40003f24070 */
[C---:B------:R-:W-:Y:S02]  /*509a0*/  ISETP.NE.AND.EX P0, PT, R30.reuse, RZ, PT, P0 ;  /* 0x000000ff1e00720c */ /* 0x040fe40003f05300 */
[----:B------:R-:W-:-:S11]  /*509b0*/  ISETP.GT.U32.AND.EX P1, PT, R30, R35, PT, P1 ;  /* 0x000000231e00720c */ /* 0x000fd60003f24110 */
[-C--:B------:R-:W-:Y:S02]  /*509c0*/  @P0 LOP3.LUT R26, RZ, R32.reuse, RZ, 0x33, !PT ;  /* 0x00000020ff1a0212 */ /* 0x080fe400078e33ff */
[----:B------:R-:W-:Y:S02]  /*509d0*/  @P0 LOP3.LUT R29, RZ, R35, RZ, 0x33, !PT ;  /* 0x00000023ff1d0212 */ /* 0x000fe400078e33ff */
[----:B------:R-:W-:Y:S02]  /*509e0*/  @P0 IADD3 R26, P2, PT, R26, R39, RZ ;  /* 0x000000271a1a0210 */ /* 0x000fe40007f5e0ff */
[----:B------:R-:W-:-:S03]  /*509f0*/  @!P0 IADD3 R26, P3, PT, RZ, -R32, RZ ;  /* 0x80000020ff1a8210 */ /* 0x000fc60007f7e0ff */
[----:B------:R-:W-:Y:S02]  /*50a00*/  @P0 IMAD.X R29, R29, 0x1, R30, P2 ;  /* 0x000000011d1d0824 */ /* 0x000fe400010e061e */
[----:B------:R-:W-:Y:S01]  /*50a10*/  @!P0 IMAD.X R29, RZ, RZ, ~R35, P3 ;  /* 0x000000ffff1d8224 */ /* 0x000fe200018e0e23 */
[----:B------:R-:W-:Y:S07]  /*50a20*/  @P1 BRA `(.L_x_131) ;  /* 0x0000000000541947 */ /* 0x000fee0003800000 */
        /* <DEDUP_REMOVED lines=11> */
[----:B------:R-:W0:Y:S01]  /*50ae0*/  LDCU.128 UR4, c[0x3][0x5b80] ;  /* 0x00cb7000ff0477ac */ /* 0x000e220008000c00 */
[----:B------:R-:W-:Y:S01]  /*50af0*/  IADD3 R31, P3, PT, R31, R40, RZ ;  /* 0x000000281f1f7210 */ /* 0x000fe20007f7e0ff */
[----:B------:R-:W1:Y:S04]  /*50b00*/  LDCU.64 UR8, c[0x3][0x5b90] ;  /* 0x00cb7200ff0877ac */ /* 0x000e680008000a00 */
[----:B------:R-:W-:Y:S01]  /*50b10*/  IMAD.X R28, R28, 0x1, R41, P3 ;  /* 0x000000011c1c7824 */ /* 0x000fe200018e0629 */
[----:B0-----:R-:W-:Y:S02]  /*50b20*/  IADD3 R20, P0, PT, R20, UR4, RZ ;  /* 0x0000000414147c10 */ /* 0x001fe4000ff1e0ff */
[----:B------:R-:W-:Y:S02]  /*50b30*/  IADD3 R24, P1, PT, R24, UR6, RZ ;  /* 0x0000000618187c10 */ /* 0x000fe4000ff3e0ff */
[----:B-1----:R-:W-:-:S02]  /*50b40*/  IADD3 R26, P2, PT, R26, UR8, RZ ;  /* 0x000000081a1a7c10 */ /* 0x002fc4000ff5e0ff */
[----:B------:R-:W-:Y:S02]  /*50b50*/  IADD3.X R25, PT, PT, R25, UR5, RZ, P0, !PT ;  /* 0x0000000519197c10 */ /* 0x000fe400087fe4ff */
[----:B------:R-:W-:Y:S02]  /*50b60*/  IADD3.X R27, PT, PT, R27, UR7, RZ, P1, !PT ;  /* 0x000000071b1b7c10 */ /* 0x000fe40008ffe4ff */
[----:B------:R-:W-:-:S07]  /*50b70*/  IADD3.X R29, PT, PT, R29, UR9, RZ, P2, !PT ;  /* 0x000000091d1d7c10 */ /* 0x000fce00097fe4ff */
.L_x_131:
[----:B------:R-:W-:Y:S05]  /*50b80*/  BSYNC.RECONVERGENT B0 ;  /* 0x0000000000007941 */ /* 0x000fea0003800200 */
.L_x_130:
[----:B------:R0:W-:Y:S01]  /*50b90*/  STL.128 [R1+0x30], RZ ;  /* 0x000030ff01007387 */ /* 0x0001e20000100c00 */
[----:B------:R-:W-:Y:S01]  /*50ba0*/  BSSY.RECONVERGENT B0, `(.L_x_132) ;  /* 0x0000071000007945 */ /* 0x000fe20003800200 */
[----:B------:R-:W-:Y:S02]  /*50bb0*/  CS2R R40, SRZ ;  /* 0x0000000000287805 */ /* 0x000fe4000001ff00 */
[----:B------:R-:W-:Y:S01]  /*50bc0*/  CS2R R38, SRZ ;  /* 0x0000000000267805 */ /* 0x000fe2000001ff00 */
[----:B------:R0:W-:Y:S01]  /*50bd0*/  STL.128 [R1], RZ ;  /* 0x000000ff01007387 */ /* 0x0001e20000100c00 */
[----:B------:R-:W-:Y:S02]  /*50be0*/  CS2R R36, SRZ ;  /* 0x0000000000247805 */ /* 0x000fe4000001ff00 */
[----:B------:R-:W-:Y:S02]  /*50bf0*/  CS2R R34, SRZ ;  /* 0x0000000000227805 */ /* 0x000fe4000001ff00 */
[----:B------:R-:W-:Y:S01]  /*50c00*/  CS2R R32, SRZ ;  /* 0x0000000000207805 */ /* 0x000fe2000001ff00 */
[----:B------:R0:W-:Y:S01]  /*50c10*/  STL.128 [R1+0x10], RZ ;  /* 0x000010ff01007387 */ /* 0x0001e20000100c00 */
[----:B------:R-:W-:Y:S01]  /*50c20*/  IMAD.MOV.U32 R30, RZ, RZ, RZ ;  /* 0x000000ffff1e7224 */ /* 0x000fe200078e00ff */
[----:B------:R-:W-:Y:S01]  /*50c30*/  CS2R R10, SRZ ;  /* 0x00000000000a7805 */ /* 0x000fe2000001ff00 */
[----:B------:R-:W-:Y:S01]  /*50c40*/  IMAD.MOV.U32 R46, RZ, RZ, RZ ;  /* 0x000000ffff2e7224 */ /* 0x000fe200078e00ff */
[----:B------:R0:W-:Y:S01]  /*50c50*/  STL.128 [R1+0x20], RZ ;  /* 0x000020ff01007387 */ /* 0x0001e20000100c00 */
[----:B------:R-:W-:Y:S01]  /*50c60*/  CS2R R44, SRZ ;  /* 0x00000000002c7805 */ /* 0x000fe2000001ff00 */
[----:B------:R-:W-:-:S02]  /*50c70*/  IMAD.MOV.U32 R8, RZ, RZ, 0x7 ;  /* 0x00000007ff087424 */ /* 0x000fc400078e00ff */
[----:B------:R0:W-:Y:S05]  /*50c80*/  STL.64 [R1+0x38], RZ ;  /* 0x000038ff01007387 */ /* 0x0001ea0000100a00 */
.L_x_137:
[----:B------:R-:W-:-:S06]  /*50c90*/  IMAD R6, R8, 0x8, R1 ;  /* 0x0000000808067824 */ /* 0x000fcc00078e0201 */
[----:B------:R-:W2:Y:S01]  /*50ca0*/  LDL.64 R6, [R6] ;  /* 0x0000000006067983 */ /* 0x000ea20000100a00 */
[C---:B------:R-:W-:Y:S01]  /*50cb0*/  ISETP.GT.U32.AND P0, PT, R8.reuse, 0x3, PT ;  /* 0x000000030800780c */ /* 0x040fe20003f04070 */
[----:B------:R-:W-:Y:S01]  /*50cc0*/  IMAD.SHL.U32 R4, R8, 0x8, RZ ;  /* 0x0000000808047824 */ /* 0x000fe200078e00ff */
[----:B------:R-:W-:Y:S01]  /*50cd0*/  BSSY.RECONVERGENT B1, `(.L_x_133) ;  /* 0x0000056000017945 */ /* 0x000fe20003800200 */
[----:B------:R-:W-:Y:S02]  /*50ce0*/  IMAD.MOV.U32 R9, RZ, RZ, RZ ;  /* 0x000000ffff097224 */ /* 0x000fe400078e00ff */
[----:B------:R-:W-:-:S08]  /*50cf0*/  IMAD.MOV.U32 R43, RZ, RZ, RZ ;  /* 0x000000ffff2b7224 */ /* 0x000fd000078e00ff */
[----:B------:R-:W1:Y:S02]  /*50d00*/  @!P0 LDC.64 R4, c[0x3][R4+0x5b80] ;  /* 0x00d6e00004048b82 */ /* 0x000e640000000a00 */
[----:B-1----:R-:W-:Y:S02]  /*50d10*/  @!P0 IMAD.MOV.U32 R9, RZ, RZ, R4 ;  /* 0x000000ffff098224 */ /* 0x002fe400078e0004 */
[----:B------:R-:W-:Y:S02]  /*50d20*/  @!P0 IMAD.MOV.U32 R43, RZ, RZ, R5 ;  /* 0x000000ffff2b8224 */ /* 0x000fe400078e0005 */
[----:B------:R-:W-:-:S04]  /*50d30*/  IMAD.MOV.U32 R5, RZ, RZ, 0x5b80 ;  /* 0x00005b80ff057424 */ /* 0x000fc800078e00ff */
[----:B------:R-:W-:Y:S01]  /*50d40*/  IMAD R5, R8, 0x8, R5 ;  /* 0x0000000808057824 */ /* 0x000fe200078e0205 */
[----:B--2---:R-:W-:-:S04]  /*50d50*/  ISETP.GT.U32.AND P0, PT, R6, R9, PT ;  /* 0x000000090600720c */ /* 0x004fc80003f04070 */
[----:B------:R-:W-:-:S13]  /*50d60*/  ISETP.GT.U32.AND.EX P0, PT, R7, R43, PT, P0 ;  /* 0x0000002b0700720c */ /* 0x000fda0003f04100 */
[----:B------:R-:W-:Y:S05]  /*50d70*/  @!P0 BRA `(.L_x_134) ;  /* 0x00000004002c8947 */ /* 0x000fea0003800000 */
[----:B------:R-:W-:Y:S01]  /*50d80*/  BSSY.RECONVERGENT B2, `(.L_x_135) ;  /* 0x0000048000027945 */ /* 0x000fe20003800200 */
.L_x_136:
[----:B-1----:R-:W1:Y:S01]  /*50d90*/  LDCU.128 UR4, c[0x3][0x5b80] ;  /* 0x00cb7000ff0477ac */ /* 0x002e620008000c00 */
[----:B------:R-:W2:Y:S01]  /*50da0*/  LDCU.128 UR8, c[0x3][0x5b90] ;  /* 0x00cb7200ff0877ac */ /* 0x000ea20008000c00 */
[C---:B-1----:R-:W-:Y:S02]  /*50db0*/  ISETP.GE.U32.AND P0, PT, R41.reuse, UR4, PT ;  /* 0x0000000429007c0c */ /* 0x042fe4000bf06070 */
        /* <DEDUP_REMOVED lines=12> */
[----:B--2---:R-:W-:-:S05]  /*50e80*/  IADD3 R6, P0, PT, R6, UR8, RZ ;  /* 0x0000000806067c10 */ /* 0x004fca000ff1e0ff */
        /* <DEDUP_REMOVED lines=20> */
[----:B------:R-:W-:-:S04]  /*50fd0*/  SEL R4, RZ, 0x1, P0 ;  /* 0x00000001ff047807 */ /* 0x000fc80000000000 */
[----:B------:R-:W-:Y:S01]  /*50fe0*/  ISETP.GE.U32.AND P2, PT, R11, R4, PT ;  /* 0x000000040b00720c */ /* 0x000fe20003f46070 */
[----:B------:R-:W-:-:S03]  /*50ff0*/  IMAD.MOV.U32 R4, RZ, RZ, R41 ;  /* 0x000000ffff047224 */ /* 0x000fc600078e0029 */
[----:B------:R-:W-:Y:S02]  /*51000*/  ISETP.GE.U32.AND.EX P2, PT, R44, RZ, PT, P2 ;  /* 0x000000ff2c00720c */ /* 0x000fe40003f46120 */
[----:B------:R1:W-:Y:S02]  /*51010*/  STL.128 [R1], R4 ;  /* 0x0000000401007387 */ /* 0x0003e40000100c00 */
[----:B------:R-:W-:Y:S02]  /*51020*/  SEL R8, RZ, 0x1, P2 ;  /* 0x00000001ff087807 */ /* 0x000fe40001000000 */
[----:B------:R-:W-:Y:S02]  /*51030*/  SEL R9, RZ, 0xffffffff, P2 ;  /* 0xffffffffff097807 */ /* 0x000fe40001000000 */
[----:B------:R-:W-:Y:S02]  /*51040*/  ISETP.GE.U32.AND P1, PT, R45, R8, PT ;  /* 0x000000082d00720c */ /* 0x000fe40003f26070 */
[----:B------:R-:W-:-:S02]  /*51050*/  SEL R8, RZ, 0xffffffff, P0 ;  /* 0xffffffffff087807 */ /* 0x000fc40000000000 */
[----:B------:R-:W-:Y:S02]  /*51060*/  ISETP.GE.U32.AND.EX P0, PT, R10, RZ, PT, P1 ;  /* 0x000000ff0a00720c */ /* 0x000fe40003f06110 */
[----:B------:R-:W-:Y:S02]  /*51070*/  IADD3 R11, P1, PT, R11, R8, RZ ;  /* 0x000000080b0b7210 */ /* 0x000fe40007f3e0ff */
[----:B------:R-:W-:Y:S01]  /*51080*/  SEL R42, RZ, 0xffffffff, P0 ;  /* 0xffffffffff2a7807 */ /* 0x000fe20000000000 */
[----:B-1----:R-:W-:Y:S01]  /*51090*/  IMAD.MOV.U32 R4, RZ, RZ, R37 ;  /* 0x000000ffff047224 */ /* 0x002fe200078e0025 */
[----:B------:R-:W-:Y:S01]  /*510a0*/  IADD3 R45, P0, PT, R45, R9, RZ ;  /* 0x000000092d2d7210 */ /* 0x000fe20007f1e0ff */
[----:B------:R-:W-:Y:S02]  /*510b0*/  IMAD.MOV.U32 R5, RZ, RZ, R36 ;  /* 0x000000ffff057224 */ /* 0x000fe400078e0024 */
[----:B------:R-:W-:Y:S02]  /*510c0*/  IMAD.MOV.U32 R6, RZ, RZ, R33 ;  /* 0x000000ffff067224 */ /* 0x000fe400078e0021 */
[----:B------:R-:W-:-:S02]  /*510d0*/  IMAD.MOV.U32 R7, RZ, RZ, R32 ;  /* 0x000000ffff077224 */ /* 0x000fc400078e0020 */
[----:B------:R-:W-:Y:S01]  /*510e0*/  IMAD.X R44, R44, 0x1, R8, P1 ;  /* 0x000000012c2c7824 */ /* 0x000fe200008e0608 */
[----:B------:R-:W-:Y:S01]  /*510f0*/  IADD3 R34, P1, PT, R34, R42, RZ ;  /* 0x0000002a22227210 */ /* 0x000fe20007f3e0ff */
[----:B------:R-:W-:Y:S01]  /*51100*/  IMAD.X R10, R10, 0x1, R9, P0 ;  /* 0x000000010a0a7824 */ /* 0x000fe200000e0609 */
[----:B------:R1:W-:Y:S03]  /*51110*/  STL.128 [R1+0x10], R4 ;  /* 0x0000100401007387 */ /* 0x0003e60000100c00 */
[----:B------:R-:W-:Y:S02]  /*51120*/  IMAD.X R35, R35, 0x1, R42, P1 ;  /* 0x0000000123237824 */ /* 0x000fe400008e062a */
[----:B-1----:R-:W-:Y:S02]  /*51130*/  IMAD.MOV.U32 R4, RZ, RZ, R30 ;  /* 0x000000ffff047224 */ /* 0x002fe400078e001e */
[----:B------:R-:W-:-:S02]  /*51140*/  IMAD.MOV.U32 R5, RZ, RZ, R46 ;  /* 0x000000ffff057224 */ /* 0x000fc400078e002e */
[----:B------:R-:W-:Y:S02]  /*51150*/  IMAD.MOV.U32 R6, RZ, RZ, R11 ;  /* 0x000000ffff067224 */ /* 0x000fe400078e000b */
[----:B------:R-:W-:-:S05]  /*51160*/  IMAD.MOV.U32 R7, RZ, RZ, R44 ;  /* 0x000000ffff077224 */ /* 0x000fca00078e002c */
[----:B------:R1:W-:Y:S02]  /*51170*/  STL.128 [R1+0x20], R4 ;  /* 0x0000200401007387 */ /* 0x0003e40000100c00 */
[----:B-1----:R-:W-:Y:S02]  /*51180*/  IMAD.MOV.U32 R4, RZ, RZ, R45 ;  /* 0x000000ffff047224 */ /* 0x002fe400078e002d */
        /* <DEDUP_REMOVED lines=8> */
.L_x_135:
[----:B------:R-:W-:Y:S02]  /*51210*/  IMAD.MOV.U32 R8, RZ, RZ, 0x7 ;  /* 0x00000007ff087424 */ /* 0x000fe400078e00ff */
[----:B-1----:R-:W-:-:S07]  /*51220*/  IMAD.MOV.U32 R5, RZ, RZ, 0x5bb8 ;  /* 0x00005bb8ff057424 */ /* 0x002fce00078e00ff */
.L_x_134:
[----:B------:R-:W-:Y:S05]  /*51230*/  BSYNC.RECONVERGENT B1 ;  /* 0x0000000000017941 */ /* 0x000fea0003800200 */
.L_x_133:
[----:B------:R-:W1:Y:S01]  /*51240*/  LDC.64 R4, c[0x3][R5] ;  /* 0x00c0000005047b82 */ /* 0x000e620000000a00 */
[----:B------:R-:W-:Y:S02]  /*51250*/  ISETP.NE.AND P0, PT, R8, RZ, PT ;  /* 0x000000ff0800720c */ /* 0x000fe40003f05270 */
[----:B-1----:R-:W-:-:S04]  /*51260*/  ISETP.LT.U32.AND P1, PT, R6, R4, PT ;  /* 0x000000040600720c */ /* 0x002fc80003f21070 */
[----:B------:R-:W-:-:S04]  /*51270*/  ISETP.LT.U32.OR.EX P0, PT, R7, R5, !P0, P1 ;  /* 0x000000050700720c */ /* 0x000fc80004701510 */
[----:B------:R-:W-:-:S13]  /*51280*/  ISETP.LE.U32.AND P0, PT, R8, 0x3, P0 ;  /* 0x000000030800780c */ /* 0x000fda0000703070 */
[----:B------:R-:W-:Y:S01]  /*51290*/  @!P0 VIADD R8, R8, 0xffffffff ;  /* 0xffffffff08088836 */ /* 0x000fe20000000000 */
[----:B------:R-:W-:Y:S06]  /*512a0*/  @!P0 BRA `(.L_x_137) ;  /* 0xfffffff800788947 */ /* 0x000fec000383ffff */
[----:B------:R-:W-:Y:S05]  /*512b0*/  BSYNC.RECONVERGENT B0 ;  /* 0x0000000000007941 */ /* 0x000fea0003800200 */
.L_x_132:
[----:B------:R-:W-:Y:S01]  /*512c0*/  ISETP.GE.U32.AND P0, PT, R41, R12, PT ;  /* 0x0000000c2900720c */ /* 0x000fe20003f06070 */
[----:B------:R-:W-:Y:S01]  /*512d0*/  BSSY.RECONVERGENT B0, `(.L_x_138) ;  /* 0x000003b000007945 */ /* 0x000fe20003800200 */
[----:B------:R-:W-:Y:S02]  /*512e0*/  IADD3 R6, P3, PT, -R16, R37, RZ ;  /* 0x0000002510067210 */ /* 0x000fe40007f7e1ff */
[----:B------:R-:W-:Y:S02]  /*512f0*/  ISETP.GE.U32.AND.EX P0, PT, R40, R13, PT, P0 ;  /* 0x0000000d2800720c */ /* 0x000fe40003f06100 */
[----:B------:R-:W-:Y:S01]  /*51300*/  IADD3 R8, P4, PT, -R18, R33, RZ ;  /* 0x0000002112087210 */ /* 0x000fe20007f9e1ff */
[----:B------:R-:W-:Y:S01]  /*51310*/  IMAD.X R7, R36, 0x1, ~R17, P3 ;  /* 0x0000000124077824 */ /* 0x000fe200018e0e11 */
[----:B------:R-:W-:Y:S01]  /*51320*/  IADD3 R12, P1, PT, -R12, R41, RZ ;  /* 0x000000290c0c7210 */ /* 0x000fe20007f3e1ff */
[----:B------:R-:W-:Y:S01]  /*51330*/  IMAD.MOV.U32 R16, RZ, RZ, R6 ;  /* 0x000000ffff107224 */ /* 0x000fe200078e0006 */
[----:B------:R-:W-:Y:S01]  /*51340*/  IADD3 R4, P2, PT, -R14, R39, RZ ;  /* 0x000000270e047210 */ /* 0x000fe20007f5e1ff */
[----:B------:R-:W-:-:S02]  /*51350*/  IMAD.X R9, R32, 0x1, ~R19, P4 ;  /* 0x0000000120097824 */ /* 0x000fc400020e0e13 */
[----:B------:R-:W-:Y:S02]  /*51360*/  IMAD.X R13, R40, 0x1, ~R13, P1 ;  /* 0x00000001280d7824 */ /* 0x000fe400008e0e0d */
[----:B------:R-:W-:Y:S02]  /*51370*/  IMAD.X R15, R38, 0x1, ~R15, P2 ;  /* 0x00000001260f7824 */ /* 0x000fe400010e0e0f */
[----:B------:R-:W-:Y:S02]  /*51380*/  IMAD.MOV.U32 R14, RZ, RZ, R4 ;  /* 0x000000ffff0e7224 */ /* 0x000fe400078e0004 */
[----:B------:R-:W-:Y:S02]  /*51390*/  IMAD.MOV.U32 R18, RZ, RZ, R8 ;  /* 0x000000ffff127224 */ /* 0x000fe400078e0008 */
[----:B------:R-:W-:Y:S02]  /*513a0*/  IMAD.MOV.U32 R17, RZ, RZ, R7 ;  /* 0x000000ffff117224 */ /* 0x000fe400078e0007 */
[----:B------:R-:W-:Y:S01]  /*513b0*/  IMAD.MOV.U32 R19, RZ, RZ, R9 ;  /* 0x000000ffff137224 */ /* 0x000fe200078e0009 */
[----:B------:R-:W-:Y:S06]  /*513c0*/  @P0 BRA `(.L_x_139) ;  /* 0x0000000000ac0947 */ /* 0x000fec0003800000 */
[----:B------:R-:W-:-:S04]  /*513d0*/  ISETP.NE.U32.AND P0, PT, R39, RZ, PT ;  /* 0x000000ff2700720c */ /* 0x000fc80003f05070 */
[----:B------:R-:W-:-:S13]  /*513e0*/  ISETP.NE.AND.EX P0, PT, R38, RZ, PT, P0 ;  /* 0x000000ff2600720c */ /* 0x000fda0003f05300 */
[-C--:B------:R-:W-:Y:S02]  /*513f0*/  @!P0 IADD3 R14, P1, PT, RZ, -R4.reuse, RZ ;  /* 0x80000004ff0e8210 */ /* 0x080fe40007f3e0ff */
[----:B------:R-:W-:Y:S02]  /*51400*/  @P0 LOP3.LUT R4, RZ, R4, RZ, 0x33, !PT ;  /* 0x00000004ff040212 */ /* 0x000fe400078e33ff */
[----:B------:R-:W-:Y:S01]  /*51410*/  @P0 LOP3.LUT R5, RZ, R15, RZ, 0x33, !PT ;  /* 0x0000000fff050212 */ /* 0x000fe200078e33ff */
[----:B------:R-:W-:Y:S01]  /*51420*/  @!P0 IMAD.X R15, RZ, RZ, ~R15, P1 ;  /* 0x000000ffff0f8224 */ /* 0x000fe200008e0e0f */
[----:B------:R-:W-:-:S04]  /*51430*/  @P0 IADD3 R14, P2, PT, R4, R39, RZ ;  /* 0x00000027040e0210 */ /* 0x000fc80007f5e0ff */
[----:B------:R-:W-:Y:S01]  /*51440*/  ISETP.GT.U32.AND P1, PT, R39, R14, PT ;  /* 0x0000000e2700720c */ /* 0x000fe20003f24070 */
[----:B------:R-:W-:-:S05]  /*51450*/  @P0 IMAD.X R15, R5, 0x1, R38, P2 ;  /* 0x00000001050f0824 */ /* 0x000fca00010e0626 */
[----:B------:R-:W-:-:S13]  /*51460*/  ISETP.GT.U32.AND.EX P0, PT, R38, R15, PT, P1 ;  /* 0x0000000f2600720c */ /* 0x000fda0003f04110 */
[----:B------:R-:W-:Y:S05]  /*51470*/  @P0 BRA `(.L_x_139) ;  /* 0x0000000000800947 */ /* 0x000fea0003800000 */
[----:B------:R-:W-:-:S04]  /*51480*/  ISETP.NE.U32.AND P0, PT, R37, RZ, PT ;  /* 0x000000ff2500720c */ /* 0x000fc80003f05070 */
[----:B------:R-:W-:-:S13]  /*51490*/  ISETP.NE.AND.EX P0, PT, R36, RZ, PT, P0 ;  /* 0x000000ff2400720c */ /* 0x000fda0003f05300 */
[-C--:B------:R-:W-:Y:S02]  /*514a0*/  @P0 LOP3.LUT R16, RZ, R6.reuse, RZ, 0x33, !PT ;  /* 0x00000006ff100212 */ /* 0x080fe400078e33ff */
[----:B------:R-:W-:Y:S02]  /*514b0*/  @P0 LOP3.LUT R17, RZ, R7, RZ, 0x33, !PT ;  /* 0x00000007ff110212 */ /* 0x000fe400078e33ff */
[----:B------:R-:W-:Y:S02]  /*514c0*/  @P0 IADD3 R16, P1, PT, R16, R37, RZ ;  /* 0x0000002510100210 */ /* 0x000fe40007f3e0ff */
[----:B------:R-:W-:-:S03]  /*514d0*/  @!P0 IADD3 R16, P2, PT, RZ, -R6, RZ ;  /* 0x80000006ff108210 */ /* 0x000fc60007f5e0ff */
[----:B------:R-:W-:Y:S01]  /*514e0*/  @P0 IMAD.X R17, R17, 0x1, R36, P1 ;  /* 0x0000000111110824 */ /* 0x000fe200008e0624 */
[----:B------:R-:W-:Y:S01]  /*514f0*/  ISETP.GT.U32.AND P1, PT, R37, R16, PT ;  /* 0x000000102500720c */ /* 0x000fe20003f24070 */
[----:B------:R-:W-:-:S05]  /*51500*/  @!P0 IMAD.X R17, RZ, RZ, ~R7, P2 ;  /* 0x000000ffff118224 */ /* 0x000fca00010e0e07 */
        /* <DEDUP_REMOVED lines=13> */
[----:B------:R-:W1:Y:S01]  /*515e0*/  LDCU.128 UR4, c[0x3][0x5b80] ;  /* 0x00cb7000ff0477ac */ /* 0x000e620008000c00 */
[----:B------:R-:W2:Y:S01]  /*515f0*/  LDCU.128 UR8, c[0x3][0x5b90] ;  /* 0x00cb7200ff0877ac */ /* 0x000ea20008000c00 */
[----:B-1----:R-:W-:Y:S02]  /*51600*/  IADD3 R12, P0, PT, R12, UR4, RZ ;  /* 0x000000040c0c7c10 */ /* 0x002fe4000ff1e0ff */
[----:B------:R-:W-:Y:S02]  /*51610*/  IADD3 R14, P1, PT, R14, UR6, RZ ;  /* 0x000000060e0e7c10 */ /* 0x000fe4000ff3e0ff */
[----:B--2---:R-:W-:Y:S02]  /*51620*/  IADD3 R16, P2, PT, R16, UR8, RZ ;  /* 0x0000000810107c10 */ /* 0x004fe4000ff5e0ff */
[----:B------:R-:W-:Y:S02]  /*51630*/  IADD3 R18, P3, PT, R18, UR10, RZ ;  /* 0x0000000a12127c10 */ /* 0x000fe4000ff7e0ff */
[----:B------:R-:W-:-:S02]  /*51640*/  IADD3.X R13, PT, PT, R13, UR5, RZ, P0, !PT ;  /* 0x000000050d0d7c10 */ /* 0x000fc400087fe4ff */
[----:B------:R-:W-:Y:S02]  /*51650*/  IADD3.X R15, PT, PT, R15, UR7, RZ, P1, !PT ;  /* 0x000000070f0f7c10 */ /* 0x000fe40008ffe4ff */
[----:B------:R-:W-:Y:S02]  /*51660*/  IADD3.X R17, PT, PT, R17, UR9, RZ, P2, !PT ;  /* 0x0000000911117c10 */ /* 0x000fe400097fe4ff */
[----:B------:R-:W-:-:S07]  /*51670*/  IADD3.X R19, PT, PT, R19, UR11, RZ, P3, !PT ;  /* 0x0000000b13137c10 */ /* 0x000fce0009ffe4ff */
.L_x_139:
[----:B------:R-:W-:Y:S05]  /*51680*/  BSYNC.RECONVERGENT B0 ;  /* 0x0000000000007941 */ /* 0x000fea0003800200 */
.L_x_138:
[----:B------:R-:W-:-:S05]  /*51690*/  SHF.R.U32.HI R4, RZ, 0x6, R3 ;  /* 0x00000006ff047819 */ /* 0x000fca0000011603 */
[----:B------:R-:W-:-:S06]  /*516a0*/  IMAD R4, R4, 0x8, R23 ;  /* 0x0000000804047824 */ /* 0x000fcc00078e0217 */
[----:B------:R-:W2:Y:S01]  /*516b0*/  LDL.64 R4, [R4] ;  /* 0x0000000004047983 */ /* 0x000ea20000100a00 */
[----:B------:R-:W-:Y:S01]  /*516c0*/  LOP3.LUT R7, R3, 0x3f, RZ, 0xc0, !PT ;  /* 0x0000003f03077812 */ /* 0x000fe200078ec0ff */
[----:B------:R-:W-:Y:S03]  /*516d0*/  BSSY.RECONVERGENT B0, `(.L_x_140) ;  /* 0x0000552000007945 */ /* 0x000fe60003800200 */
[----:B--2---:R-:W-:-:S04]  /*516e0*/  SHF.R.U64 R5, R4, R7, R5 ;  /* 0x0000000704057219 */ /* 0x004fc80000001205 */
[----:B------:R-:W-:-:S04]  /*516f0*/  LOP3.LUT R5, R5, 0x1, RZ, 0xc0, !PT ;  /* 0x0000000105057812 */ /* 0x000fc800078ec0ff */
[----:B------:R-:W-:-:S04]  /*51700*/  ISETP.NE.U32.AND P0, PT, R5, 0x1, PT ;  /* 0x000000010500780c */ /* 0x000fc80003f05070 */
[----:B------:R-:W-:-:S13]  /*51710*/  ISETP.NE.U32.AND.EX P0, PT, RZ, RZ, PT, P0 ;  /* 0x000000ffff00720c */ /* 0x000fda0003f05100 */
[----:B------:R-:W-:Y:S05]  /*51720*/  @P0 BRA `(.L_x_141) ;  /* 0x0000005400300947 */ /* 0x000fea0003800000 */
[C---:B------:R-:W-:Y:S01]  /*51730*/  ISETP.GE.U32.AND P0, PT, R12.reuse, 0x26a3c466, PT ;  /* 0x26a3c4660c00780c */ /* 0x040fe20003f06070 */
[----:B------:R-:W-:Y:S01]  /*51740*/  BSSY.RECONVERGENT B1, `(.L_x_142) ;  /* 0x0000024000017945 */ /* 0x000fe20003800200 */
[----:B------:R-:W-:Y:S02]  /*51750*/  IADD3 R37, P1, PT, -R12, 0x26a3c465, RZ ;  /* 0x26a3c4650c257810 */ /* 0x000fe40007f3e1ff */
[----:B------:R-:W-:Y:S02]  /*51760*/  ISETP.GE.U32.AND.EX P0, PT, R13, 0x483ada77, PT, P0 ;  /* 0x483ada770d00780c */ /* 0x000fe40003f06100 */
[----:B------:R-:W-:Y:S02]  /*51770*/  IADD3 R30, P2, PT, -R14, 0xe1108a8, RZ ;  /* 0x0e1108a80e1e7810 */ /* 0x000fe40007f5e1ff */
[----:B------:R-:W-:Y:S02]  /*51780*/  IADD3 R32, P3, PT, -R16, -0x597aabe7, RZ ;  /* 0xa685541910207810 */ /* 0x000fe40007f7e1ff */
[----:B------:R-:W-:-:S02]  /*51790*/  IADD3 R33, P4, PT, -R18, -0x4ef2b48, RZ ;  /* 0xfb10d4b812217810 */ /* 0x000fc40007f9e1ff */
[----:B------:R-:W-:Y:S02]  /*517a0*/  IADD3.X R38, PT, PT, ~R13, 0x483ada77, RZ, P1, !PT ;  /* 0x483ada770d267810 */ /* 0x000fe40000ffe5ff */
[----:B------:R-:W-:Y:S02]  /*517b0*/  IADD3.X R34, PT, PT, ~R15, 0x5da4fbfc, RZ, P2, !PT ;  /* 0x5da4fbfc0f227810 */ /* 0x000fe400017fe5ff */
[----:B------:R-:W-:Y:S02]  /*517c0*/  IADD3.X R35, PT, PT, ~R17, -0x2e84bb8, RZ, P3, !PT ;  /* 0xfd17b44811237810 */ /* 0x000fe40001ffe5ff */
[----:B------:R-:W-:Y:S01]  /*517d0*/  IADD3.X R36, PT, PT, ~R19, -0x63b82f71, RZ, P4, !PT ;  /* 0x9c47d08f13247810 */ /* 0x000fe200027fe5ff */
[----:B------:R-:W-:Y:S06]  /*517e0*/  @!P0 BRA `(.L_x_143) ;  /* 0x0000000000648947 */ /* 0x000fec0003800000 */
[C---:B------:R-:W-:Y:S02]  /*517f0*/  ISETP.GE.U32.AND P0, PT, R14.reuse, 0xe1108a8, PT ;  /* 0x0e1108a80e00780c */ /* 0x040fe40003f06070 */
[----:B------:R-:W-:Y:S02]  /*51800*/  IADD3 R30, P1, PT, -R14, 0xe1108a7, RZ ;  /* 0x0e1108a70e1e7810 */ /* 0x000fe40007f3e1ff */
[C---:B------:R-:W-:Y:S02]  /*51810*/  ISETP.GE.U32.AND.EX P0, PT, R15.reuse, 0x5da4fbfc, PT, P0 ;  /* 0x5da4fbfc0f00780c */ /* 0x040fe40003f06100 */
[----:B------:R-:W-:-:S11]  /*51820*/  IADD3.X R34, PT, PT, ~R15, 0x5da4fbfc, RZ, P1, !PT ;  /* 0x5da4fbfc0f227810 */ /* 0x000fd60000ffe5ff */
[----:B------:R-:W-:Y:S05]  /*51830*/  @!P0 BRA `(.L_x_143) ;  /* 0x0000000000508947 */ /* 0x000fea0003800000 */
[C---:B------:R-:W-:Y:S02]  /*51840*/  ISETP.GE.U32.AND P0, PT, R16.reuse, -0x597aabe7, PT ;  /* 0xa68554191000780c */ /* 0x040fe40003f06070 */
[----:B------:R-:W-:Y:S02]  /*51850*/  IADD3 R32, P1, PT, -R16, -0x597aabe8, RZ ;  /* 0xa685541810207810 */ /* 0x000fe40007f3e1ff */
[C---:B------:R-:W-:Y:S02]  /*51860*/  ISETP.GE.U32.AND.EX P0, PT, R17.reuse, -0x2e84bb8, PT, P0 ;  /* 0xfd17b4481100780c */ /* 0x040fe40003f06100 */
[----:B------:R-:W-:-:S11]  /*51870*/  IADD3.X R35, PT, PT, ~R17, -0x2e84bb8, RZ, P1, !PT ;  /* 0xfd17b44811237810 */ /* 0x000fd60000ffe5ff */
[----:B------:R-:W-:Y:S05]  /*51880*/  @!P0 BRA `(.L_x_143) ;  /* 0x00000000003c8947 */ /* 0x000fea0003800000 */
[C---:B------:R-:W-:Y:S02]  /*51890*/  ISETP.GE.U32.AND P0, PT, R18.reuse, -0x4ef2b48, PT ;  /* 0xfb10d4b81200780c */ /* 0x040fe40003f06070 */
[----:B------:R-:W-:Y:S02]  /*518a0*/  IADD3 R33, P1, PT, -R18, -0x4ef2b49, RZ ;  /* 0xfb10d4b712217810 */ /* 0x000fe40007f3e1ff */
[C---:B------:R-:W-:Y:S02]  /*518b0*/  ISETP.GE.U32.AND.EX P0, PT, R19.reuse, -0x63b82f71, PT, P0 ;  /* 0x9c47d08f1300780c */ /* 0x040fe40003f06100 */
[----:B------:R-:W-:-:S11]  /*518c0*/  IADD3.X R36, PT, PT, ~R19, -0x63b82f71, RZ, P1, !PT ;  /* 0x9c47d08f13247810 */ /* 0x000fd60000ffe5ff */
[----:B------:R-:W-:Y:S05]  /*518d0*/  @!P0 BRA `(.L_x_143) ;  /* 0x0000000000288947 */ /* 0x000fea0003800000 */
        /* <DEDUP_REMOVED lines=10> */
.L_x_143:
[----:B------:R-:W-:Y:S05]  /*51980*/  BSYNC.RECONVERGENT B1 ;  /* 0x0000000000017941 */ /* 0x000fea0003800200 */
.L_x_142:
[C---:B------:R-:W-:Y:S01]  /*51990*/  ISETP.GE.U32.AND P0, PT, R20.reuse, -0x6234453, PT ;  /* 0xf9dcbbad1400780c */ /* 0x040fe20003f06070 */
[----:B------:R-:W-:Y:S01]  /*519a0*/  BSSY.RECONVERGENT B1, `(.L_x_144) ;  /* 0x0000024000017945 */ /* 0x000fe20003800200 */
[----:B------:R-:W-:Y:S02]  /*519b0*/  IADD3 R43, P1, PT, -R20, -0x6234454, RZ ;  /* 0xf9dcbbac142b7810 */ /* 0x000fe40007f3e1ff */
[----:B------:R-:W-:Y:S02]  /*519c0*/  ISETP.GE.U32.AND.EX P0, PT, R25, 0x79be667e, PT, P0 ;  /* 0x79be667e1900780c */ /* 0x000fe40003f06100 */
[----:B------:R-:W-:Y:S02]  /*519d0*/  IADD3 R39, P2, PT, -R24, -0x3178f4f9, RZ ;  /* 0xce870b0718277810 */ /* 0x000fe40007f5e1ff */
[----:B------:R-:W-:Y:S02]  /*519e0*/  IADD3 R40, P3, PT, -R26, 0x2dce28d9, RZ ;  /* 0x2dce28d91a287810 */ /* 0x000fe40007f7e1ff */
[----:B------:R-:W-:-:S02]  /*519f0*/  IADD3 R41, P4, PT, -R31, 0x16f81798, RZ ;  /* 0x16f817981f297810 */ /* 0x000fc40007f9e1ff */
[----:B------:R-:W-:Y:S02]  /*51a00*/  IADD3.X R48, PT, PT, ~R25, 0x79be667e, RZ, P1, !PT ;  /* 0x79be667e19307810 */ /* 0x000fe40000ffe5ff */
[----:B------:R-:W-:Y:S02]  /*51a10*/  IADD3.X R42, PT, PT, ~R27, 0x55a06295, RZ, P2, !PT ;  /* 0x55a062951b2a7810 */ /* 0x000fe400017fe5ff */
[----:B------:R-:W-:Y:S02]  /*51a20*/  IADD3.X R44, PT, PT, ~R29, 0x29bfcdb, RZ, P3, !PT ;  /* 0x029bfcdb1d2c7810 */ /* 0x000fe40001ffe5ff */
[----:B------:R-:W-:Y:S01]  /*51a30*/  IADD3.X R46, PT, PT, ~R28, 0x59f2815b, RZ, P4, !PT ;  /* 0x59f2815b1c2e7810 */ /* 0x000fe200027fe5ff */
[----:B------:R-:W-:Y:S06]  /*51a40*/  @!P0 BRA `(.L_x_145) ;  /* 0x0000000000648947 */ /* 0x000fec0003800000 */
[C---:B------:R-:W-:Y:S02]  /*51a50*/  ISETP.GE.U32.AND P0, PT, R24.reuse, -0x3178f4f9, PT ;  /* 0xce870b071800780c */ /* 0x040fe40003f06070 */
[----:B------:R-:W-:Y:S02]  /*51a60*/  IADD3 R39, P1, PT, -R24, -0x3178f4fa, RZ ;  /* 0xce870b0618277810 */ /* 0x000fe40007f3e1ff */
[C---:B------:R-:W-:Y:S02]  /*51a70*/  ISETP.GE.U32.AND.EX P0, PT, R27.reuse, 0x55a06295, PT, P0 ;  /* 0x55a062951b00780c */ /* 0x040fe40003f06100 */
[----:B------:R-:W-:-:S11]  /*51a80*/  IADD3.X R42, PT, PT, ~R27, 0x55a06295, RZ, P1, !PT ;  /* 0x55a062951b2a7810 */ /* 0x000fd60000ffe5ff */
[----:B------:R-:W-:Y:S05]  /*51a90*/  @!P0 BRA `(.L_x_145) ;  /* 0x0000000000508947 */ /* 0x000fea0003800000 */
[C---:B------:R-:W-:Y:S02]  /*51aa0*/  ISETP.GE.U32.AND P0, PT, R26.reuse, 0x2dce28d9, PT ;  /* 0x2dce28d91a00780c */ /* 0x040fe40003f06070 */
[----:B------:R-:W-:Y:S02]  /*51ab0*/  IADD3 R40, P1, PT, -R26, 0x2dce28d8, RZ ;  /* 0x2dce28d81a287810 */ /* 0x000fe40007f3e1ff */
        /* <DEDUP_REMOVED lines=18> */
.L_x_145:
[----:B------:R-:W-:Y:S05]  /*51be0*/  BSYNC.RECONVERGENT B1 ;  /* 0x0000000000017941 */ /* 0x000fea0003800200 */
.L_x_144:
        /* <DEDUP_REMOVED lines=9> */
.L_x_161:
[----:B------:R-:W-:Y:S01]  /*51c80*/  UMOV UR4, 0x5ba0 ;  /* 0x00005ba000047882 */ /* 0x000fe20000000000 */
[----:B------:R-:W-:Y:S01]  /*51c90*/  IMAD.MOV.U32 R47, RZ, RZ, 0x3f ;  /* 0x0000003fff2f7424 */ /* 0x000fe200078e00ff */
[C---:B------:R-:W-:Y:S01]  /*51ca0*/  LEA R50, R45.reuse, UR4, 0x3 ;  /* 0x000000042d327c11 */ /* 0x040fe2000f8e18ff */
[----:B------:R-:W-:-:S05]  /*51cb0*/  VIADD R45, R45, 0xffffffff ;  /* 0xffffffff2d2d7836 */ /* 0x000fca0000000000 */
[----:B------:R-:W1:Y:S01]  /*51cc0*/  LDC.64 R50, c[0x3][R50] ;  /* 0x00c0000032327b82 */ /* 0x000e620000000a00 */
[----:B------:R-:W-:-:S13]  /*51cd0*/  ISETP.NE.AND P2, PT, R45, -0x1, PT ;  /* 0xffffffff2d00780c */ /* 0x000fda0003f45270 */
.L_x_160:
[C---:B------:R-:W-:Y:S01]  /*51ce0*/  IMAD.WIDE.U32 R4, R48.reuse, R43, RZ ;  /* 0x0000002b30047225 */ /* 0x040fe200078e00ff */
[----:B------:R-:W2:Y:S01]  /*51cf0*/  LDCU.64 UR4, c[0x3][0x5b98] ;  /* 0x00cb7300ff0477ac */ /* 0x000ea20008000a00 */
        /* <DEDUP_REMOVED lines=13> */
[----:B------:R-:W-:-:S04]  /*51dd0*/  IMAD.WIDE.U32 R6, R39, R43, RZ ;  /* 0x0000002b27067225 */ /* 0x000fc800078e00ff */
[----:B------:R-:W-:Y:S02]  /*51de0*/  IMAD.MOV.U32 R8, RZ, RZ, R53 ;  /* 0x000000ffff087224 */ /* 0x000fe400078e0035 */
[----:B------:R-:W-:-:S04]  /*51df0*/  IMAD.WIDE.U32 R52, P6, R48, R39, R56 ;  /* 0x0000002730347225 */ /* 0x000fc800078c0038 */
[----:B------:R-:W-:Y:S01]  /*51e00*/  IMAD.X R9, RZ, RZ, RZ, P1 ;  /* 0x000000ffff097224 */ /* 0x000fe200008e06ff */
[C---:B------:R-:W-:Y:S01]  /*51e10*/  ISETP.GE.U32.AND P1, PT, R49.reuse, R54, PT ;  /* 0x000000363100720c */ /* 0x040fe20003f26070 */
[----:B------:R-:W-:Y:S01]  /*51e20*/  IMAD.WIDE.U32 R54, R48, R40, RZ ;  /* 0x0000002830367225 */ /* 0x000fe200078e00ff */
[----:B------:R-:W-:Y:S02]  /*51e30*/  IADD3 R49, P5, PT, R49, R6, RZ ;  /* 0x0000000631317210 */ /* 0x000fe40007fbe0ff */
[----:B------:R-:W-:Y:S01]  /*51e40*/  IADD3 R59, P3, PT, R7, R52, RZ ;  /* 0x00000034073b7210 */ /* 0x000fe20007f7e0ff */
[----:B------:R-:W-:Y:S01]  /*51e50*/  IMAD.X R56, R61, 0x1, R11, P0 ;  /* 0x000000013d387824 */ /* 0x000fe200000e060b */
[----:B------:R-:W-:Y:S01]  /*51e60*/  ISETP.GE.U32.AND P0, PT, R49, R6, PT ;  /* 0x000000063100720c */ /* 0x000fe20003f06070 */
[----:B------:R-:W-:Y:S02]  /*51e70*/  IMAD.X R57, RZ, RZ, RZ, P6 ;  /* 0x000000ffff397224 */ /* 0x000fe400030e06ff */
[----:B------:R-:W-:Y:S01]  /*51e80*/  IMAD.WIDE.U32 R6, P6, R43, R44, R54 ;  /* 0x0000002c2b067225 */ /* 0x000fe200078c0036 */
[----:B------:R-:W-:-:S03]  /*51e90*/  ISETP.GE.U32.AND.EX P1, PT, R56, R61, PT, P1 ;  /* 0x0000003d3800720c */ /* 0x000fc60003f26110 */
[----:B------:R-:W-:Y:S02]  /*51ea0*/  IMAD.X R54, R59, 0x1, R56, P5 ;  /* 0x000000013b367824 */ /* 0x000fe400028e0638 */
[----:B------:R-:W-:-:S03]  /*51eb0*/  IMAD.WIDE.U32 R10, R43, R40, RZ ;  /* 0x000000282b0a7225 */ /* 0x000fc600078e00ff */
[----:B------:R-:W-:Y:S01]  /*51ec0*/  ISETP.GE.U32.AND.EX P0, PT, R54, R59, PT, P0 ;  /* 0x0000003b3600720c */ /* 0x000fe20003f06100 */
[----:B------:R-:W-:Y:S01]  /*51ed0*/  IMAD.MOV.U32 R56, RZ, RZ, R53 ;  /* 0x000000ffff387224 */ /* 0x000fe200078e0035 */
[----:B------:R-:W-:Y:S01]  /*51ee0*/  SEL R53, RZ, 0x1, P1 ;  /* 0x00000001ff357807 */ /* 0x000fe20000800000 */
[C---:B------:R-:W-:Y:S01]  /*51ef0*/  IMAD.WIDE.U32.X R8, R48.reuse, R42, R8, P4 ;  /* 0x0000002a30087225 */ /* 0x040fe200020e0408 */
[----:B------:R-:W-:Y:S02]  /*51f00*/  IADD3 R58, P1, PT, R11, R6, RZ ;  /* 0x000000060b3a7210 */ /* 0x000fe40007f3e0ff */
[----:B------:R-:W-:Y:S01]  /*51f10*/  SEL R59, RZ, 0x1, P0 ;  /* 0x00000001ff3b7807 */ /* 0x000fe20000000000 */
        /* <DEDUP_REMOVED lines=56> */
[----:B------:R-:W-:Y:S01]  /*522a0*/  IADD3.X R55, PT, PT, R58, R55, RZ, P1, P4 ;  /* 0x000000373a377210 */ /* 0x000fe20000fe84ff */
[----:B------:R-:W-:Y:S01]  /*522b0*/  IMAD R46, R46, R43, RZ ;  /* 0x0000002b2e2e7224 */ /* 0x000fe200078e02ff */
[----:B------:R-:W-:Y:S01]  /*522c0*/  IADD3 R8, P0, P1, R11, R8, R7 ;  /* 0x000000080b087210 */ /* 0x000fe2000791e007 */
[----:B------:R-:W-:-:S03]  /*522d0*/  IMAD.WIDE.U32 R6, R40, R39, RZ ;  /* 0x0000002728067225 */ /* 0x000fc600078e00ff */
[----:B------:R-:W-:Y:S01]  /*522e0*/  IADD3.X R10, PT, PT, R55, R9, RZ, P0, P1 ;  /* 0x00000009370a7210 */ /* 0x000fe200007e24ff */
[----:B------:R-:W-:Y:S01]  /*522f0*/  IMAD R9, R44, R39, RZ ;  /* 0x000000272c097224 */ /* 0x000fe200078e02ff */
[----:B------:R-:W-:Y:S01]  /*52300*/  ISETP.GE.U32.AND P0, PT, R8, R11, PT ;  /* 0x0000000b0800720c */ /* 0x000fe20003f06070 */
[----:B------:R-:W-:Y:S02]  /*52310*/  IMAD R46, R48, R41, R46 ;  /* 0x00000029302e7224 */ /* 0x000fe400078e022e */
[----:B------:R-:W-:Y:S01]  /*52320*/  IMAD R11, R42, R40, R9 ;  /* 0x000000282a0b7224 */ /* 0x000fe200078e0209 */
[----:B------:R-:W-:Y:S01]  /*52330*/  ISETP.GE.U32.AND.EX P0, PT, R10, R55, PT, P0 ;  /* 0x000000370a00720c */ /* 0x000fe20003f06100 */
[----:B------:R-:W-:Y:S02]  /*52340*/  IMAD.MOV.U32 R48, RZ, RZ, R5 ;  /* 0x000000ffff307224 */ /* 0x000fe400078e0005 */
[----:B------:R-:W-:Y:S01]  /*52350*/  IMAD.IADD R11, R7, 0x1, R11 ;  /* 0x00000001070b7824 */ /* 0x000fe200078e020b */
[----:B------:R-:W-:Y:S01]  /*52360*/  SEL R9, RZ, 0x1, P0 ;  /* 0x00000001ff097807 */ /* 0x000fe20000000000 */
[----:B------:R-:W-:-:S02]  /*52370*/  IMAD.MOV.U32 R39, RZ, RZ, R49 ;  /* 0x000000ffff277224 */ /* 0x000fc400078e0031 */
[----:B------:R-:W-:Y:S01]  /*52380*/  IMAD.MOV.U32 R42, RZ, RZ, R54 ;  /* 0x000000ffff2a7224 */ /* 0x000fe200078e0036 */
[----:B------:R-:W-:Y:S01]  /*52390*/  IADD3 R9, P0, P1, R8, R6, R9 ;  /* 0x0000000608097210 */ /* 0x000fe2000791e009 */
[----:B------:R-:W-:-:S03]  /*523a0*/  IMAD.WIDE.U32 R6, R41, R43, RZ ;  /* 0x0000002b29067225 */ /* 0x000fc600078e00ff */
[----:B------:R-:W-:Y:S01]  /*523b0*/  IADD3.X R11, PT, PT, R10, R11, RZ, P0, P1 ;  /* 0x0000000b0a0b7210 */ /* 0x000fe200007e24ff */
[----:B------:R-:W-:Y:S01]  /*523c0*/  IMAD.MOV.U32 R43, RZ, RZ, R4 ;  /* 0x000000ffff2b7224 */ /* 0x000fe200078e0004 */
[----:B------:R-:W-:Y:S01]  /*523d0*/  IADD3 R41, P0, PT, R9, R6, RZ ;  /* 0x0000000609297210 */ /* 0x000fe20007f1e0ff */
[----:B------:R-:W-:Y:S02]  /*523e0*/  IMAD.MOV.U32 R40, RZ, RZ, R53 ;  /* 0x000000ffff287224 */ /* 0x000fe400078e0035 */
[----:B------:R-:W-:Y:S01]  /*523f0*/  IMAD.MOV.U32 R44, RZ, RZ, R52 ;  /* 0x000000ffff2c7224 */ /* 0x000fe200078e0034 */
[----:B------:R-:W-:Y:S02]  /*52400*/  IADD3.X R46, PT, PT, R11, R7, R46, P0, !PT ;  /* 0x000000070b2e7210 */ /* 0x000fe400007fe42e */
[----:B--2---:R-:W-:-:S04]  /*52410*/  ISETP.GE.U32.AND P0, PT, R41, UR4, PT ;  /* 0x0000000429007c0c */ /* 0x004fc8000bf06070 */
[----:B------:R-:W-:-:S13]  /*52420*/  ISETP.GE.U32.AND.EX P0, PT, R46, UR5, PT, P0 ;  /* 0x000000052e007c0c */ /* 0x000fda000bf06100 */
[----:B------:R-:W-:Y:S05]  /*52430*/  @!P0 BRA `(.L_x_147) ;  /* 0x0000000400508947 */ /* 0x000fea0003800000 */
.L_x_152:
[----:B------:R-:W2:Y:S01]  /*52440*/  LDC.64 R4, c[0x3][0x5b98] ;  /* 0x00d6e600ff047b82 */ /* 0x000ea20000000a00 */
[----:B------:R-:W-:Y:S01]  /*52450*/  BSSY.RELIABLE B2, `(.L_x_148) ;  /* 0x0000015000027945 */ /* 0x000fe20003800100 */
[----:B--2---:R-:W-:-:S04]  /*52460*/  ISETP.GT.U32.AND P0, PT, R41, R4, PT ;  /* 0x000000042900720c */ /* 0x004fc80003f04070 */
[----:B------:R-:W-:-:S13]  /*52470*/  ISETP.GT.U32.AND.EX P0, PT, R46, R5, PT, P0 ;  /* 0x000000052e00720c */ /* 0x000fda0003f04100 */
[----:B------:R-:W-:Y:S05]  /*52480*/  @P0 BRA `(.L_x_149) ;  /* 0x0000000000440947 */ /* 0x000fea0003800000 */
[----:B------:R-:W2:Y:S02]  /*52490*/  LDC.64 R6, c[0x3][0x5b90] ;  /* 0x00d6e400ff067b82 */ /* 0x000ea40000000a00 */
[----:B--2---:R-:W-:-:S04]  /*524a0*/  ISETP.GE.U32.AND P0, PT, R40, R6, PT ;  /* 0x000000062800720c */ /* 0x004fc80003f06070 */
[----:B------:R-:W-:-:S13]  /*524b0*/  ISETP.GE.U32.AND.EX P0, PT, R44, R7, PT, P0 ;  /* 0x000000072c00720c */ /* 0x000fda0003f06100 */
[----:B------:R-:W-:Y:S05]  /*524c0*/  @!P0 BREAK.RELIABLE B2 ;  /* 0x0000000000028942 */ /* 0x000fea0003800100 */
[----:B------:R-:W-:Y:S05]  /*524d0*/  @!P0 BRA `(.L_x_147) ;  /* 0x0000000400288947 */ /* 0x000fea0003800000 */
[----:B------:R-:W2:Y:S01]  /*524e0*/  LDCU.128 UR4, c[0x3][0x5b80] ;  /* 0x00cb7000ff0477ac */ /* 0x000ea20008000c00 */
[----:B------:R-:W-:-:S04]  /*524f0*/  ISETP.GT.U32.AND P1, PT, R40, R6, PT ;  /* 0x000000062800720c */ /* 0x000fc80003f24070 */
[----:B------:R-:W-:Y:S02]  /*52500*/  ISETP.GT.U32.AND.EX P1, PT, R44, R7, PT, P1 ;  /* 0x000000072c00720c */ /* 0x000fe40003f24110 */
[----:B--2---:R-:W-:Y:S02]  /*52510*/  ISETP.GE.U32.AND P4, PT, R43, UR4, PT ;  /* 0x000000042b007c0c */ /* 0x004fe4000bf86070 */
        /* <DEDUP_REMOVED lines=8> */
.L_x_149:
[----:B------:R-:W-:Y:S05]  /*525a0*/  BSYNC.RELIABLE B2 ;  /* 0x0000000000027941 */ /* 0x000fea0003800100 */
.L_x_148:
[----:B------:R-:W2:Y:S01]  /*525b0*/  LDC.64 R10, c[0x3][0x5b80] ;  /* 0x00d6e000ff0a7b82 */ /* 0x000ea20000000a00 */
[----:B------:R-:W-:Y:S07]  /*525c0*/  BSSY.RECONVERGENT B2, `(.L_x_150) ;  /* 0x0000036000027945 */ /* 0x000fee0003800200 */
[----:B------:R-:W3:Y:S08]  /*525d0*/  LDC.64 R8, c[0x3][0x5b88] ;  /* 0x00d6e200ff087b82 */ /* 0x000ef00000000a00 */
[----:B------:R-:W4:Y:S01]  /*525e0*/  LDC.64 R6, c[0x3][0x5b90] ;  /* 0x00d6e400ff067b82 */ /* 0x000f220000000a00 */
[----:B--2---:R-:W-:-:S04]  /*525f0*/  ISETP.GE.U32.AND P0, PT, R43, R10, PT ;  /* 0x0000000a2b00720c */ /* 0x004fc80003f06070 */
[----:B------:R-:W-:-:S04]  /*52600*/  ISETP.GE.U32.AND.EX P3, PT, R48, R11, PT, P0 ;  /* 0x0000000b3000720c */ /* 0x000fc80003f66100 */
[----:B------:R-:W-:-:S04]  /*52610*/  SEL R59, RZ, 0x1, P3 ;  /* 0x00000001ff3b7807 */ /* 0x000fc80001800000 */
[----:B---3--:R-:W-:-:S04]  /*52620*/  IADD3 R52, P1, PT, R59, R8, RZ ;  /* 0x000000083b347210 */ /* 0x008fc80007f3e0ff */
[----:B------:R-:W-:Y:S01]  /*52630*/  ISETP.EQ.U32.AND P0, PT, R52, RZ, PT ;  /* 0x000000ff3400720c */ /* 0x000fe20003f02070 */
[----:B------:R-:W-:Y:S01]  /*52640*/  IMAD.X R57, RZ, RZ, R9, P1 ;  /* 0x000000ffff397224 */ /* 0x000fe200008e0609 */
[----:B------:R-:W-:-:S04]  /*52650*/  ISETP.LT.U32.AND P1, PT, R39, R52, PT ;  /* 0x000000342700720c */ /* 0x000fc80003f21070 */
[----:B------:R-:W-:-:S04]  /*52660*/  ISETP.EQ.AND.EX P0, PT, R57, RZ, !P3, P0 ;  /* 0x000000ff3900720c */ /* 0x000fc80005f02300 */
[----:B------:R-:W-:-:S04]  /*52670*/  ISETP.LT.U32.OR.EX P0, PT, R42, R57, P0, P1 ;  /* 0x000000392a00720c */ /* 0x000fc80000701510 */
[----:B------:R-:W-:-:S04]  /*52680*/  SEL R53, RZ, 0x1, !P0 ;  /* 0x00000001ff357807 */ /* 0x000fc80004000000 */
[----:B----4-:R-:W-:-:S04]  /*52690*/  IADD3 R53, P3, PT, R53, R6, RZ ;  /* 0x0000000635357210 */ /* 0x010fc80007f7e0ff */
        /* <DEDUP_REMOVED lines=8> */
[----:B------:R-:W-:-:S03]  /*52720*/  SEL R49, RZ, 0x1, !P0 ;  /* 0x00000001ff317807 */ /* 0x000fc60004000000 */
[----:B------:R-:W-:Y:S01]  /*52730*/  IMAD.X R55, R44, 0x1, ~R55, P3 ;  /* 0x000000012c377824 */ /* 0x000fe200018e0e37 */
[----:B------:R-:W-:Y:S01]  /*52740*/  IADD3 R40, P4, PT, R49, R4, RZ ;  /* 0x0000000431287210 */ /* 0x000fe20007f9e0ff */
[----:B------:R-:W-:Y:S02]  /*52750*/  IMAD.MOV.U32 R42, RZ, RZ, R57 ;  /* 0x000000ffff2a7224 */ /* 0x000fe400078e0039 */
[----:B------:R-:W-:Y:S01]  /*52760*/  IMAD.MOV.U32 R44, RZ, RZ, R55 ;  /* 0x000000ffff2c7224 */ /* 0x000fe200078e0037 */
[C---:B------:R-:W-:Y:S01]  /*52770*/  ISETP.NE.U32.AND P1, PT, R40.reuse, RZ, PT ;  /* 0x000000ff2800720c */ /* 0x040fe20003f25070 */
[----:B------:R-:W-:Y:S01]  /*52780*/  IMAD.X R39, RZ, RZ, R5, P4 ;  /* 0x000000ffff277224 */ /* 0x000fe200020e0605 */
[----:B------:R-:W-:Y:S02]  /*52790*/  ISETP.GE.U32.AND P3, PT, R41, R40, PT ;  /* 0x000000282900720c */ /* 0x000fe40003f66070 */
[----:B------:R-:W-:Y:S01]  /*527a0*/  IADD3 R49, P5, PT, -R40, R41, RZ ;  /* 0x0000002928317210 */ /* 0x000fe20007fbe1ff */
[----:B------:R-:W-:Y:S01]  /*527b0*/  IMAD.MOV.U32 R40, RZ, RZ, R53 ;  /* 0x000000ffff287224 */ /* 0x000fe200078e0035 */
[----:B------:R-:W-:-:S02]  /*527c0*/  ISETP.NE.OR.EX P0, PT, R39, RZ, !P0, P1 ;  /* 0x000000ff2700720c */ /* 0x000fc40004705710 */
[C---:B------:R-:W-:Y:S01]  /*527d0*/  ISETP.GE.U32.AND.EX P3, PT, R46.reuse, R39, PT, P3 ;  /* 0x000000272e00720c */ /* 0x040fe20003f66130 */
[----:B------:R-:W-:Y:S01]  /*527e0*/  IMAD.X R46, R46, 0x1, ~R39, P5 ;  /* 0x000000012e2e7824 */ /* 0x000fe200028e0e27 */
[----:B------:R-:W-:Y:S01]  /*527f0*/  IADD3 R10, P4, PT, R43, -R10, RZ ;  /* 0x8000000a2b0a7210 */ /* 0x000fe20007f9e0ff */
[----:B------:R-:W-:Y:S02]  /*52800*/  IMAD.MOV.U32 R39, RZ, RZ, R52 ;  /* 0x000000ffff277224 */ /* 0x000fe400078e0034 */
        /* <DEDUP_REMOVED lines=17> */
.L_x_151:
[----:B------:R-:W-:Y:S05]  /*52920*/  BSYNC.RECONVERGENT B2 ;  /* 0x0000000000027941 */ /* 0x000fea0003800200 */
.L_x_150:
[----:B------:R-:W-:Y:S01]  /*52930*/  ISETP.GE.U32.AND P0, PT, R41, R4, PT ;  /* 0x000000042900720c */ /* 0x000fe20003f06070 */
[----:B------:R-:W-:Y:S02]  /*52940*/  IMAD.MOV.U32 R43, RZ, RZ, R10 ;  /* 0x000000ffff2b7224 */ /* 0x000fe400078e000a */
[----:B------:R-:W-:Y:S01]  /*52950*/  IMAD.MOV.U32 R48, RZ, RZ, R11 ;  /* 0x000000ffff307224 */ /* 0x000fe200078e000b */
[----:B------:R-:W-:-:S13]  /*52960*/  ISETP.GE.U32.AND.EX P0, PT, R46, R5, PT, P0 ;  /* 0x000000052e00720c */ /* 0x000fda0003f06100 */
[----:B------:R-:W-:Y:S05]  /*52970*/  @P0 BRA `(.L_x_152) ;  /* 0xfffffff800b00947 */ /* 0x000fea000383ffff */
.L_x_147:
[----:B------:R-:W-:Y:S05]  /*52980*/  BSYNC.RECONVERGENT B1 ;  /* 0x0000000000017941 */ /* 0x000fea0003800200 */
.L_x_146:
[----:B-1----:R-:W-:-:S04]  /*52990*/  SHF.R.U64 R4, R50, R47, R51 ;  /* 0x0000002f32047219 */ /* 0x002fc80000001233 */
        /* <DEDUP_REMOVED lines=75> */
[----:B------:R-:W-:Y:S02]  /*52e50*/  IADD3.X R90, PT, PT, R75, R77, R53, P1, P3 ;  /* 0x0000004d4b5a7210 */ /* 0x000fe40000fe6435 */
[----:B------:R-:W-:Y:S01]  /*52e60*/  IADD3 R97, P0, P6, R66, R82, R80 ;  /* 0x0000005242617210 */ /* 0x000fe20007e1e050 */
[----:B------:R-:W-:-:S03]  /*52e70*/  IMAD.WIDE.U32 R78, R103, R41, RZ ;  /* 0x00000029674e7225 */ /* 0x000fc600078e00ff */
[----:B------:R-:W-:Y:S01]  /*52e80*/  IADD3.X R94, PT, PT, R5, R83, R81, P0, P6 ;  /* 0x00000053055e7210 */ /* 0x000fe200007ec451 */
[----:B------:R-:W-:-:S04]  /*52e90*/  IMAD.WIDE.U32 R70, P1, R87, R44, R70 ;  /* 0x0000002c57467225 */ /* 0x000fc80007820046 */
        /* <DEDUP_REMOVED lines=71> */
[----:B------:R2:W-:Y:S04]  /*53310*/  STL.128 [R1+0x30], R8 ;  /* 0x0000300801007387 */ /* 0x0005e80000100c00 */
[----:B------:R-:W-:Y:S01]  /*53320*/  STL.64 [R1+0x38], R76 ;  /* 0x0000384c01007387 */ /* 0x000fe20000100a00 */
[----:B-1----:R-:W-:-:S02]  /*53330*/  IMAD.MOV.U32 R4, RZ, RZ, R102 ;  /* 0x000000ffff047224 */ /* 0x002fc400078e0066 */
[----:B------:R-:W-:Y:S02]  /*53340*/  IMAD.MOV.U32 R5, RZ, RZ, R103 ;  /* 0x000000ffff057224 */ /* 0x000fe400078e0067 */
[----:B------:R-:W-:Y:S02]  /*53350*/  IMAD.MOV.U32 R6, RZ, RZ, R91 ;  /* 0x000000ffff067224 */ /* 0x000fe400078e005b */
[----:B------:R-:W-:Y:S02]  /*53360*/  IMAD.MOV.U32 R7, RZ, RZ, R89 ;  /* 0x000000ffff077224 */ /* 0x000fe400078e0059 */
[----:B--2---:R-:W-:Y:S02]  /*53370*/  IMAD.MOV.U32 R11, RZ, RZ, R77 ;  /* 0x000000ffff0b7224 */ /* 0x004fe400078e004d */
[----:B------:R-:W-:Y:S01]  /*53380*/  IMAD.MOV.U32 R8, RZ, RZ, 0x7 ;  /* 0x00000007ff087424 */ /* 0x000fe200078e00ff */
[----:B------:R1:W-:Y:S02]  /*53390*/  STL.128 [R1+0x10], R4 ;  /* 0x0000100401007387 */ /* 0x0003e40000100c00 */
[----:B-1----:R-:W-:-:S02]  /*533a0*/  IMAD.MOV.U32 R6, RZ, RZ, R55 ;  /* 0x000000ffff067224 */ /* 0x002fc400078e0037 */
[----:B------:R-:W-:Y:S02]  /*533b0*/  IMAD.MOV.U32 R7, RZ, RZ, R84 ;  /* 0x000000ffff077224 */ /* 0x000fe400078e0054 */
[----:B------:R-:W-:Y:S02]  /*533c0*/  IMAD.MOV.U32 R4, RZ, RZ, R82 ;  /* 0x000000ffff047224 */ /* 0x000fe400078e0052 */
[----:B------:R-:W-:-:S05]  /*533d0*/  IMAD.MOV.U32 R5, RZ, RZ, R83 ;  /* 0x000000ffff057224 */ /* 0x000fca00078e0053 */
[----:B------:R1:W-:Y:S02]  /*533e0*/  STL.128 [R1+0x20], R4 ;  /* 0x0000200401007387 */ /* 0x0003e40000100c00 */
.L_x_159:
[----:B-1----:R-:W-:-:S06]  /*533f0*/  IMAD R6, R8, 0x8, R1 ;  /* 0x0000000808067824 */ /* 0x002fcc00078e0201 */
        /* <DEDUP_REMOVED lines=15> */
.L_x_158:
        /* <DEDUP_REMOVED lines=72> */
.L_x_157:
[----:B------:R-:W-:Y:S02]  /*53970*/  IMAD.MOV.U32 R8, RZ, RZ, 0x7 ;  /* 0x00000007ff087424 */ /* 0x000fe400078e00ff */
[----:B-1----:R-:W-:-:S07]  /*53980*/  IMAD.MOV.U32 R5, RZ, RZ, 0x5bb8 ;  /* 0x00005bb8ff057424 */ /* 0x002fce00078e00ff */
.L_x_156:
[----:B------:R-:W-:Y:S05]  /*53990*/  BSYNC.RECONVERGENT B2 ;  /* 0x0000000000027941 */ /* 0x000fea0003800200 */
.L_x_155:
        /* <DEDUP_REMOVED lines=8> */
.L_x_154:
[----:B------:R-:W-:Y:S02]  /*53a20*/  IMAD.MOV.U32 R105, RZ, RZ, R49 ;  /* 0x000000ffff697224 */ /* 0x000fe400078e0031 */
[----:B------:R-:W-:Y:S02]  /*53a30*/  IMAD.MOV.U32 R67, RZ, RZ, R53 ;  /* 0x000000ffff437224 */ /* 0x000fe400078e0035 */
[----:B------:R-:W-:Y:S02]  /*53a40*/  IMAD.MOV.U32 R97, RZ, RZ, R54 ;  /* 0x000000ffff617224 */ /* 0x000fe400078e0036 */
[----:B------:R-:W-:-:S07]  /*53a50*/  IMAD.MOV.U32 R87, RZ, RZ, R102 ;  /* 0x000000ffff577224 */ /* 0x000fce00078e0066 */
.L_x_153:
[----:B------:R-:W-:-:S05]  /*53a60*/  VIADD R47, R47, 0xffffffff ;  /* 0xffffffff2f2f7836 */ /* 0x000fca0000000000 */
[----:B------:R-:W-:-:S13]  /*53a70*/  ISETP.NE.AND P0, PT, R47, -0x1, PT ;  /* 0xffffffff2f00780c */ /* 0x000fda0003f05270 */
[----:B------:R-:W-:Y:S05]  /*53a80*/  @P0 BRA `(.L_x_160) ;  /* 0xffffffe000940947 */ /* 0x000fea000383ffff */
[----:B------:R-:W-:Y:S05]  /*53a90*/  @P2 BRA `(.L_x_161) ;  /* 0xffffffe000782947 */ /* 0x000fea000383ffff */
[C---:B------:R-:W-:Y:S01]  /*53aa0*/  IMAD.WIDE.U32 R4, R38.reuse, R79, RZ ;  /* 0x0000004f26047225 */ /* 0x040fe200078e00ff */
[----:B------:R-:W-:Y:S03]  /*53ab0*/  BSSY.RECONVERGENT B1, `(.L_x_162) ;  /* 0x00000f9000017945 */ /* 0x000fe60003800200 */
[----:B------:R-:W-:-:S04]  /*53ac0*/  IMAD.WIDE.U32 R8, R38, R67, RZ ;  /* 0x0000004326087225 */ /* 0x000fc800078e00ff */
[----:B------:R-:W-:-:S04]  /*53ad0*/  IMAD.WIDE.U32 R42, R34, R79, RZ ;  /* 0x0000004f222a7225 */ /* 0x000fc800078e00ff */
[----:B------:R-:W-:-:S04]  /*53ae0*/  IMAD.WIDE.U32 R6, P0, R37, R105, R4 ;  /* 0x0000006925067225 */ /* 0x000fc80007800004 */
[----:B------:R-:W-:-:S04]  /*53af0*/  IMAD.WIDE.U32 R4, R37, R79, RZ ;  /* 0x0000004f25047225 */ /* 0x000fc800078e00ff */
[----:B------:R-:W-:Y:S01]  /*53b00*/  IMAD.WIDE.U32 R40, R38, R87, RZ ;  /* 0x0000005726287225 */ /* 0x000fe200078e00ff */
[----:B------:R-:W-:-:S03]  /*53b10*/  IADD3 R5, P2, PT, R5, R6, RZ ;  /* 0x0000000605057210 */ /* 0x000fc60007f5e0ff */
[----:B------:R-:W-:-:S04]  /*53b20*/  IMAD.WIDE.U32 R10, P1, R37, R97, R8 ;  /* 0x00000061250a7225 */ /* 0x000fc80007820008 */
[----:B------:R-:W-:-:S04]  /*53b30*/  IMAD.WIDE.U32 R8, R37, R67, RZ ;  /* 0x0000004325087225 */ /* 0x000fc800078e00ff */
[----:B------:R-:W-:-:S04]  /*53b40*/  IMAD.WIDE.U32 R44, P3, R30, R105, R42 ;  /* 0x000000691e2c7225 */ /* 0x000fc8000786002a */
[----:B------:R-:W-:Y:S02]  /*53b50*/  IMAD.X R49, RZ, RZ, RZ, P0 ;  /* 0x000000ffff317224 */ /* 0x000fe400000e06ff */
[----:B------:R-:W-:Y:S02]  /*53b60*/  IMAD.MOV.U32 R48, RZ, RZ, R7 ;  /* 0x000000ffff307224 */ /* 0x000fe400078e0007 */
[----:B------:R-:W-:-:S04]  /*53b70*/  IMAD.WIDE.U32 R42, R38, R91, RZ ;  /* 0x0000005b262a7225 */ /* 0x000fc800078e00ff */
[----:B------:R-:W-:-:S04]  /*53b80*/  IMAD.WIDE.U32 R40, P0, R37, R103, R40 ;  /* 0x0000006725287225 */ /* 0x000fc80007800028 */
[----:B------:R-:W-:-:S04]  /*53b90*/  IMAD.WIDE.U32 R6, R37, R87, RZ ;  /* 0x0000005725067225 */ /* 0x000fc800078e00ff */
[----:B------:R-:W-:Y:S01]  /*53ba0*/  IMAD.WIDE.U32 R46, R34, R67, RZ ;  /* 0x00000043222e7225 */ /* 0x000fe200078e00ff */
[----:B------:R-:W-:-:S03]  /*53bb0*/  IADD3 R7, P5, PT, R7, R40, RZ ;  /* 0x0000002807077210 */ /* 0x000fc60007fbe0ff */
[----:B------:R-:W-:Y:S01]  /*53bc0*/  IMAD.X R63, RZ, RZ, RZ, P1 ;  /* 0x000000ffff3f7224 */ /* 0x000fe200008e06ff */
[----:B------:R-:W-:Y:S01]  /*53bd0*/  IADD3 R9, P1, PT, R9, R10, RZ ;  /* 0x0000000a09097210 */ /* 0x000fe20007f3e0ff */
[----:B------:R-:W-:Y:S02]  /*53be0*/  IMAD.MOV.U32 R62, RZ, RZ, R11 ;  /* 0x000000ffff3e7224 */ /* 0x000fe400078e000b */
[----:B------:R-:W-:-:S04]  /*53bf0*/  IMAD.WIDE.U32 R10, R30, R79, RZ ;  /* 0x0000004f1e0a7225 */ /* 0x000fc800078e00ff */
[----:B------:R-:W-:Y:S02]  /*53c00*/  IMAD.X R83, RZ, RZ, RZ, P3 ;  /* 0x000000ffff537224 */ /* 0x000fe400018e06ff */
[----:B------:R-:W-:-:S04]  /*53c10*/  IMAD.WIDE.U32 R50, P3, R37, R89, R42 ;  /* 0x0000005925327225 */ /* 0x000fc8000786002a */
[----:B------:R-:W-:Y:S02]  /*53c20*/  IMAD.MOV.U32 R60, RZ, RZ, R41 ;  /* 0x000000ffff3c7224 */ /* 0x000fe400078e0029 */
[----:B------:R-:W-:-:S04]  /*53c30*/  IMAD.WIDE.U32 R40, P4, R30, R97, R46 ;  /* 0x000000611e287225 */ /* 0x000fc8000788002e */
[----:B------:R-:W-:-:S04]  /*53c40*/  IMAD.WIDE.U32 R42, R30, R67, RZ ;  /* 0x000000431e2a7225 */ /* 0x000fc800078e00ff */
[----:B------:R-:W-:-:S04]  /*53c50*/  IMAD.WIDE.U32 R52, R34, R87, RZ ;  /* 0x0000005722347225 */ /* 0x000fc800078e00ff */
[----:B------:R-:W-:-:S04]  /*53c60*/  IMAD.WIDE.U32 R64, R34, R91, RZ ;  /* 0x0000005b22407225 */ /* 0x000fc800078e00ff */
[----:B------:R-:W-:Y:S01]  /*53c70*/  IMAD.X R61, RZ, RZ, RZ, P0 ;  /* 0x000000ffff3d7224 */ /* 0x000fe200000e06ff */
[----:B------:R-:W-:Y:S01]  /*53c80*/  IADD3 R11, P0, PT, R11, R44, RZ ;  /* 0x0000002c0b0b7210 */ /* 0x000fe20007f1e0ff */
[----:B------:R-:W-:Y:S02]  /*53c90*/  IMAD.MOV.U32 R82, RZ, RZ, R45 ;  /* 0x000000ffff527224 */ /* 0x000fe400078e002d */
[----:B------:R-:W-:-:S04]  /*53ca0*/  IMAD.WIDE.U32 R44, R37, R91, RZ ;  /* 0x0000005b252c7225 */ /* 0x000fc800078e00ff */
[----:B------:R-:W-:Y:S01]  /*53cb0*/  IMAD.X R47, RZ, RZ, RZ, P4 ;  /* 0x000000ffff2f7224 */ /* 0x000fe200020e06ff */
[----:B------:R-:W-:Y:S01]  /*53cc0*/  IADD3 R37, P4, PT, R43, R40, RZ ;  /* 0x000000282b257210 */ /* 0x000fe20007f9e0ff */
[----:B------:R-:W-:Y:S01]  /*53cd0*/  IMAD.X R77, RZ, RZ, RZ, P3 ;  /* 0x000000ffff4d7224 */ /* 0x000fe200018e06ff */
[----:B------:R-:W-:Y:S01]  /*53ce0*/  IADD3 R45, P6, PT, R45, R50, RZ ;  /* 0x000000322d2d7210 */ /* 0x000fe20007fde0ff */
[----:B------:R-:W-:Y:S02]  /*53cf0*/  IMAD.MOV.U32 R46, RZ, RZ, R41 ;  /* 0x000000ffff2e7224 */ /* 0x000fe400078e0029 */
[----:B------:R-:W-:-:S04]  /*53d00*/  IMAD.WIDE.U32.X R48, R38, R105, R48, P2 ;  /* 0x0000006926307225 */ /* 0x000fc800010e0430 */
[----:B------:R-:W-:-:S04]  /*53d10*/  IMAD.WIDE.U32 R52, P3, R30, R103, R52 ;  /* 0x000000671e347225 */ /* 0x000fc80007860034 */
[----:B------:R-:W-:-:S04]  /*53d20*/  IMAD.WIDE.U32 R64, P2, R30, R89, R64 ;  /* 0x000000591e407225 */ /* 0x000fc80007840040 */
[----:B------:R-:W-:-:S04]  /*53d30*/  IMAD.WIDE.U32 R40, R30, R87, RZ ;  /* 0x000000571e287225 */ /* 0x000fc800078e00ff */
[----:B------:R-:W-:-:S04]  /*53d40*/  IMAD.WIDE.U32 R56, R30, R91, RZ ;  /* 0x0000005b1e387225 */ /* 0x000fc800078e00ff */
[----:B------:R-:W-:Y:S01]  /*53d50*/  IMAD.X R55, RZ, RZ, RZ, P2 ;  /* 0x000000ffff377224 */ /* 0x000fe200010e06ff */
[----:B------:R-:W-:Y:S01]  /*53d60*/  IADD3 R30, P2, PT, R41, R52, RZ ;  /* 0x00000034291e7210 */ /* 0x000fe20007f5e0ff */
[----:B------:R-:W-:Y:S01]  /*53d70*/  IMAD.WIDE.U32.X R62, R38, R97, R62, P1 ;  /* 0x00000061263e7225 */ /* 0x000fe200008e043e */
[----:B------:R-:W-:-:S03]  /*53d80*/  IADD3 R41, P1, PT, R57, R64, RZ ;  /* 0x0000004039297210 */ /* 0x000fc60007f3e0ff */
[----:B------:R-:W-:Y:S02]  /*53d90*/  IMAD.MOV.U32 R54, RZ, RZ, R65 ;  /* 0x000000ffff367224 */ /* 0x000fe400078e0041 */
[----:B------:R-:W-:-:S04]  /*53da0*/  IMAD.WIDE.U32 R64, R35, R67, RZ ;  /* 0x0000004323407225 */ /* 0x000fc800078e00ff */
[----:B------:R-:W-:Y:S02]  /*53db0*/  IMAD.MOV.U32 R76, RZ, RZ, R51 ;  /* 0x000000ffff4c7224 */ /* 0x000fe400078e0033 */
[----:B------:R-:W-:-:S04]  /*53dc0*/  IMAD.WIDE.U32 R68, R35, R79, RZ ;  /* 0x0000004f23447225 */ /* 0x000fc800078e00ff */
[----:B------:R-:W-:-:S04]  /*53dd0*/  IMAD.WIDE.U32.X R60, R38, R103, R60, P5 ;  /* 0x00000067263c7225 */ /* 0x000fc800028e043c */
[----:B------:R-:W-:-:S04]  /*53de0*/  IMAD.WIDE.U32.X R76, R38, R89, R76, P6 ;  /* 0x00000059264c7225 */ /* 0x000fc800030e044c */
[----:B------:R-:W-:-:S04]  /*53df0*/  IMAD.WIDE.U32 R84, R35, R87, RZ ;  /* 0x0000005723547225 */ /* 0x000fc800078e00ff */
[----:B------:R-:W-:-:S04]  /*53e00*/  IMAD.WIDE.U32 R80, R35, R91, RZ ;  /* 0x0000005b23507225 */ /* 0x000fc800078e00ff */
[----:B------:R-:W-:-:S04]  /*53e10*/  IMAD.WIDE.U32 R38, P6, R32, R97, R64 ;  /* 0x0000006120267225 */ /* 0x000fc800078c0040 */
        /* <DEDUP_REMOVED lines=30> */
[----:B------:R-:W-:Y:S02]  /*54000*/  IMAD.MOV.U32 R78, RZ, RZ, R75 ;  /* 0x000000ffff4e7224 */ /* 0x000fe400078e004b */
[----:B------:R-:W-:-:S04]  /*54010*/  IMAD.WIDE.U32.X R50, R34, R103, R50, P2 ;  /* 0x0000006722327225 */ /* 0x000fc800010e0432 */
        /* <DEDUP_REMOVED lines=17> */
[----:B------:R-:W-:Y:S02]  /*54130*/  IMAD.MOV.U32 R90, RZ, RZ, R75 ;  /* 0x000000ffff5a7224 */ /* 0x000fe400078e004b */
[----:B------:R-:W-:-:S04]  /*54140*/  IMAD.WIDE.U32.X R64, R35, R103, R64, P6 ;  /* 0x0000006723407225 */ /* 0x000fc800030e0440 */
[----:B------:R-:W-:-:S04]  /*54150*/  IMAD.WIDE.U32.X R38, R35, R89, R38, P5 ;  /* 0x0000005923267225 */ /* 0x000fc800028e0426 */
[----:B------:R-:W-:Y:S01]  /*54160*/  IMAD.WIDE.U32.X R78, R36, R105, R78, P4 ;  /* 0x00000069244e7225 */ /* 0x000fe200020e044e */
[----:B------:R-:W-:-:S03]  /*54170*/  IADD3 R75, P4, P5, R46, R60, R44 ;  /* 0x0000003c2e4b7210 */ /* 0x000fc60007d9e02c */
[----:B------:R-:W-:Y:S01]  /*54180*/  IMAD.WIDE.U32.X R100, R36, R103, R100, P3 ;  /* 0x0000006724647225 */ /* 0x000fe200018e0464 */
[----:B------:R-:W-:Y:S02]  /*54190*/  IADD3 R81, P3, P6, R82, R62, R6 ;  /* 0x0000003e52517210 */ /* 0x000fe40007e7e006 */
[----:B------:R-:W-:Y:S01]  /*541a0*/  IADD3.X R45, PT, PT, R47, R61, R45, P4, P5 ;  /* 0x0000003d2f2d7210 */ /* 0x000fe200027ea42d */
[----:B------:R-:W-:Y:S01]  /*541b0*/  IMAD.WIDE.U32.X R70, R35, R97, R70, P0 ;  /* 0x0000006123467225 */ /* 0x000fe200000e0446 */
[----:B------:R-:W-:Y:S02]  /*541c0*/  IADD3.X R62, PT, PT, R83, R63, R7, P3, P6 ;  /* 0x0000003f533e7210 */ /* 0x000fe40001fec407 */
[----:B------:R-:W-:Y:S01]  /*541d0*/  IADD3 R93, P4, P5, R92, R38, R100 ;  /* 0x000000265c5d7210 */ /* 0x000fe20007d9e064 */
[----:B------:R-:W-:Y:S01]  /*541e0*/  IMAD.WIDE.U32.X R66, R36, R97, R66, P1 ;  /* 0x0000006124427225 */ /* 0x000fe200008e0442 */
[----:B------:R-:W-:Y:S02]  /*541f0*/  IADD3 R35, P0, P1, R56, R76, R50 ;  /* 0x0000004c38237210 */ /* 0x000fe4000791e032 */
[----:B------:R-:W-:Y:S01]  /*54200*/  IADD3.X R100, PT, PT, R73, R39, R101, P4, P5 ;  /* 0x0000002749647210 */ /* 0x000fe200027ea465 */
[----:B------:R-:W-:Y:S01]  /*54210*/  IMAD.WIDE.U32.X R90, R36, R89, R90, P2 ;  /* 0x00000059245a7225 */ /* 0x000fe200010e045a */
[----:B------:R-:W-:-:S02]  /*54220*/  IADD3 R85, P2, P3, R84, R54, R64 ;  /* 0x0000003654557210 */ /* 0x000fc40007b5e040 */
[----:B------:R-:W-:Y:S02]  /*54230*/  IADD3.X R50, PT, PT, R41, R77, R51, P0, P1 ;  /* 0x0000004d29327210 */ /* 0x000fe400007e2433 */
[----:B------:R-:W-:Y:S02]  /*54240*/  IADD3.X R57, PT, PT, R57, R55, R65, P2, P3 ;  /* 0x0000003739397210 */ /* 0x000fe400017e6441 */
[----:B------:R-:W-:Y:S01]  /*54250*/  IADD3 R41, P3, P2, R58, R75, R40 ;  /* 0x0000004b3a297210 */ /* 0x000fe20007a7e028 */
[----:B------:R-:W-:Y:S01]  /*54260*/  IMAD.MOV.U32 R58, RZ, RZ, R4 ;  /* 0x000000ffff3a7224 */ /* 0x000fe200078e0004 */
[----:B------:R-:W-:Y:S02]  /*54270*/  IADD3 R73, P5, P4, R72, R35, R70 ;  /* 0x0000002348497210 */ /* 0x000fe40007cbe046 */
[----:B------:R-:W-:Y:S01]  /*54280*/  IADD3 R6, P0, P1, R10, R48, R8 ;  /* 0x000000300a067210 */ /* 0x000fe2000791e008 */
[----:B------:R-:W-:Y:S01]  /*54290*/  IMAD.MOV.U32 R8, RZ, RZ, R93 ;  /* 0x000000ffff087224 */ /* 0x000fe200078e005d */
[----:B------:R-:W-:-:S02]  /*542a0*/  IADD3.X R30, PT, PT, R59, R45, R30, P3, P2 ;  /* 0x0000002d3b1e7210 */ /* 0x000fc40001fe441e */
[----:B------:R-:W-:Y:S02]  /*542b0*/  IADD3.X R53, PT, PT, R53, R50, R71, P5, P4 ;  /* 0x0000003235357210 */ /* 0x000fe40002fe8447 */
[----:B------:R-:W-:Y:S02]  /*542c0*/  IADD3.X R7, PT, PT, R11, R49, R9, P0, P1 ;  /* 0x000000310b077210 */ /* 0x000fe400007e2409 */
[----:B------:R-:W-:Y:S02]  /*542d0*/  CS2R R10, SRZ ;  /* 0x00000000000a7805 */ /* 0x000fe4000001ff00 */
[----:B------:R-:W-:Y:S01]  /*542e0*/  IADD3 R36, P2, P3, R52, R81, R42 ;  /* 0x0000005134247210 */ /* 0x000fe20007b5e02a */
[----:B------:R-:W-:Y:S01]  /*542f0*/  IMAD.MOV.U32 R9, RZ, RZ, R100 ;  /* 0x000000ffff097224 */ /* 0x000fe200078e0064 */
[----:B------:R-:W-:Y:S01]  /*54300*/  IADD3 R68, P5, P4, R94, R41, R68 ;  /* 0x000000295e447210 */ /* 0x000fe20007cbe044 */
[----:B------:R1:W-:Y:S01]  /*54310*/  STL.128 [R1], R4 ;  /* 0x0000000401007387 */ /* 0x0003e20000100c00 */
[----:B------:R-:W-:-:S02]  /*54320*/  IADD3 R86, P0, P1, R86, R85, R66 ;  /* 0x0000005556567210 */ /* 0x000fc4000791e042 */
[----:B------:R-:W-:Y:S01]  /*54330*/  IADD3.X R37, PT, PT, R88, R62, R37, P2, P3 ;  /* 0x0000003e58257210 */ /* 0x000fe200017e6425 */
[----:B------:R2:W-:Y:S01]  /*54340*/  STL.128 [R1+0x30], R8 ;  /* 0x0000300801007387 */ /* 0x0005e20000100c00 */
[----:B------:R-:W-:Y:S01]  /*54350*/  IADD3.X R43, PT, PT, R32, R30, R43, P5, P4 ;  /* 0x0000001e202b7210 */ /* 0x000fe20002fe842b */
[----:B------:R-:W-:Y:S01]  /*54360*/  IMAD.MOV.U32 R30, RZ, RZ, R90 ;  /* 0x000000ffff1e7224 */ /* 0x000fe200078e005a */
[----:B------:R-:W-:Y:S01]  /*54370*/  IADD3.X R87, PT, PT, R33, R57, R67, P0, P1 ;  /* 0x0000003921577210 */ /* 0x000fe200007e2443 */
[----:B------:R-:W-:Y:S01]  /*54380*/  STL.64 [R1+0x38], R90 ;  /* 0x0000385a01007387 */ /* 0x000fe20000100a00 */
[----:B------:R-:W-:Y:S01]  /*54390*/  IADD3 R99, P0, P1, R98, R73, R78 ;  /* 0x0000004962637210 */ /* 0x000fe2000791e04e */
[----:B------:R-:W-:-:S03]  /*543a0*/  IMAD.MOV.U32 R33, RZ, RZ, R91 ;  /* 0x000000ffff217224 */ /* 0x000fc600078e005b */
[----:B------:R-:W-:Y:S01]  /*543b0*/  IADD3.X R78, PT, PT, R69, R53, R79, P0, P1 ;  /* 0x00000035454e7210 */ /* 0x000fe200007e244f */
[----:B-1----:R-:W-:Y:S02]  /*543c0*/  IMAD.MOV.U32 R4, RZ, RZ, 0x7 ;  /* 0x00000007ff047424 */ /* 0x002fe400078e00ff */
[----:B--2---:R-:W-:Y:S02]  /*543d0*/  IMAD.MOV.U32 R8, RZ, RZ, R36 ;  /* 0x000000ffff087224 */ /* 0x004fe400078e0024 */
[----:B------:R-:W-:Y:S02]  /*543e0*/  IMAD.MOV.U32 R9, RZ, RZ, R37 ;  /* 0x000000ffff097224 */ /* 0x000fe400078e0025 */
[----:B------:R-:W-:Y:S02]  /*543f0*/  IMAD.MOV.U32 R10, RZ, RZ, R68 ;  /* 0x000000ffff0a7224 */ /* 0x000fe400078e0044 */
[----:B------:R-:W-:-:S05]  /*54400*/  IMAD.MOV.U32 R11, RZ, RZ, R43 ;  /* 0x000000ffff0b7224 */ /* 0x000fca00078e002b */
[----:B------:R1:W-:Y:S02]  /*54410*/  STL.128 [R1+0x10], R8 ;  /* 0x0000100801007387 */ /* 0x0003e40000100c00 */
[----:B-1----:R-:W-:Y:S02]  /*54420*/  IMAD.MOV.U32 R10, RZ, RZ, R86 ;  /* 0x000000ffff0a7224 */ /* 0x002fe400078e0056 */
[----:B------:R-:W-:Y:S02]  /*54430*/  IMAD.MOV.U32 R11, RZ, RZ, R87 ;  /* 0x000000ffff0b7224 */ /* 0x000fe400078e0057 */
[----:B------:R-:W-:Y:S02]  /*54440*/  IMAD.MOV.U32 R8, RZ, RZ, R99 ;  /* 0x000000ffff087224 */ /* 0x000fe400078e0063 */
[----:B------:R-:W-:-:S05]  /*54450*/  IMAD.MOV.U32 R9, RZ, RZ, R78 ;  /* 0x000000ffff097224 */ /* 0x000fca00078e004e */
[----:B------:R1:W-:Y:S02]  /*54460*/  STL.128 [R1+0x20], R8 ;  /* 0x0000200801007387 */ /* 0x0003e40000100c00 */
.L_x_167:
        /* <DEDUP_REMOVED lines=16> */
.L_x_166:
        /* <DEDUP_REMOVED lines=14> */
[----:B--2---:R-:W-:-:S05]  /*54650*/  IADD3 R35, P0, PT, R35, UR8, RZ ;  /* 0x0000000823237c10 */ /* 0x004fca000ff1e0ff */
        /* <DEDUP_REMOVED lines=11> */
[----:B------:R-:W-:Y:S02]  /*54710*/  IMAD.X R43, R43, 0x1, ~R32, P3 ;  /* 0x000000012b2b7824 */ /* 0x000fe400018e0e20 */
[----:B------:R-:W-:Y:S01]  /*54720*/  IMAD.MOV.U32 R38, RZ, RZ, R68 ;  /* 0x000000ffff267224 */ /* 0x000fe200078e0044 */
[----:B------:R-:W-:Y:S01]  /*54730*/  SEL R4, RZ, 0x1, P1 ;  /* 0x00000001ff047807 */ /* 0x000fe20000800000 */
[----:B------:R-:W-:Y:S01]  /*54740*/  IMAD.MOV.U32 R39, RZ, RZ, R43 ;  /* 0x000000ffff277224 */ /* 0x000fe200078e002b */
[----:B------:R-:W-:Y:S02]  /*54750*/  SEL R10, RZ, 0xffffffff, P1 ;  /* 0xffffffffff0a7807 */ /* 0x000fe40000800000 */
[C---:B------:R-:W-:Y:S01]  /*54760*/  ISETP.GE.U32.AND P0, PT, R99.reuse, R4, PT ;  /* 0x000000046300720c */ /* 0x040fe20003f06070 */
[----:B------:R-:W-:Y:S01]  /*54770*/  IMAD.MOV.U32 R4, RZ, RZ, R58 ;  /* 0x000000ffff047224 */ /* 0x000fe200078e003a */
[----:B------:R-:W-:Y:S01]  /*54780*/  IADD3 R99, P4, PT, R99, R10, RZ ;  /* 0x0000000a63637210 */ /* 0x000fe20007f9e0ff */
[----:B------:R-:W-:Y:S01]  /*54790*/  STL.128 [R1+0x10], R36 ;  /* 0x0000102401007387 */ /* 0x000fe20000100c00 */
[----:B------:R-:W-:-:S03]  /*547a0*/  ISETP.GE.U32.AND.EX P0, PT, R78, RZ, PT, P0 ;  /* 0x000000ff4e00720c */ /* 0x000fc60003f06100 */
[----:B------:R1:W-:Y:S01]  /*547b0*/  STL.128 [R1], R4 ;  /* 0x0000000401007387 */ /* 0x0003e20000100c00 */
[----:B------:R-:W-:Y:S01]  /*547c0*/  SEL R9, RZ, 0x1, P0 ;  /* 0x00000001ff097807 */ /* 0x000fe20000000000 */
[----:B------:R-:W-:-:S03]  /*547d0*/  IMAD.X R78, R78, 0x1, R10, P4 ;  /* 0x000000014e4e7824 */ /* 0x000fc600020e060a */
[----:B------:R-:W-:Y:S02]  /*547e0*/  ISETP.GE.U32.AND P2, PT, R86, R9, PT ;  /* 0x000000095600720c */ /* 0x000fe40003f46070 */
[----:B------:R-:W-:Y:S02]  /*547f0*/  SEL R9, RZ, 0xffffffff, P0 ;  /* 0xffffffffff097807 */ /* 0x000fe40000000000 */
[----:B------:R-:W-:-:S04]  /*54800*/  ISETP.GE.U32.AND.EX P2, PT, R87, RZ, PT, P2 ;  /* 0x000000ff5700720c */ /* 0x000fc80003f46120 */
[----:B------:R-:W-:Y:S02]  /*54810*/  SEL R8, RZ, 0x1, P2 ;  /* 0x00000001ff087807 */ /* 0x000fe40001000000 */
[----:B-1----:R-:W-:Y:S02]  /*54820*/  SEL R4, RZ, 0xffffffff, P2 ;  /* 0xffffffffff047807 */ /* 0x002fe40001000000 */
[----:B------:R-:W-:-:S04]  /*54830*/  ISETP.GE.U32.AND P1, PT, R93, R8, PT ;  /* 0x000000085d00720c */ /* 0x000fc80003f26070 */
[----:B------:R-:W-:Y:S02]  /*54840*/  ISETP.GE.U32.AND.EX P0, PT, R100, RZ, PT, P1 ;  /* 0x000000ff6400720c */ /* 0x000fe40003f06110 */
[----:B------:R-:W-:Y:S02]  /*54850*/  IADD3 R86, P1, PT, R86, R9, RZ ;  /* 0x0000000956567210 */ /* 0x000fe40007f3e0ff */
[----:B------:R-:W-:Y:S02]  /*54860*/  SEL R8, RZ, 0xffffffff, P0 ;  /* 0xffffffffff087807 */ /* 0x000fe40000000000 */
[----:B------:R-:W-:Y:S01]  /*54870*/  IADD3 R93, P0, PT, R93, R4, RZ ;  /* 0x000000045d5d7210 */ /* 0x000fe20007f1e0ff */
[----:B------:R-:W-:Y:S01]  /*54880*/  IMAD.X R87, R87, 0x1, R9, P1 ;  /* 0x0000000157577824 */ /* 0x000fe200008e0609 */
[----:B------:R-:W-:Y:S01]  /*54890*/  IADD3 R30, P1, PT, R30, R8, RZ ;  /* 0x000000081e1e7210 */ /* 0x000fe20007f3e0ff */
[----:B------:R-:W-:Y:S02]  /*548a0*/  IMAD.MOV.U32 R9, RZ, RZ, R78 ;  /* 0x000000ffff097224 */ /* 0x000fe400078e004e */
[----:B------:R-:W-:-:S02]  /*548b0*/  IMAD.MOV.U32 R10, RZ, RZ, R86 ;  /* 0x000000ffff0a7224 */ /* 0x000fc400078e0056 */
[----:B------:R-:W-:Y:S02]  /*548c0*/  IMAD.X R33, R33, 0x1, R8, P1 ;  /* 0x0000000121217824 */ /* 0x000fe400008e0608 */
[----:B------:R-:W-:Y:S02]  /*548d0*/  IMAD.MOV.U32 R8, RZ, RZ, R99 ;  /* 0x000000ffff087224 */ /* 0x000fe400078e0063 */
[----:B------:R-:W-:Y:S02]  /*548e0*/  IMAD.MOV.U32 R11, RZ, RZ, R87 ;  /* 0x000000ffff0b7224 */ /* 0x000fe400078e0057 */
[----:B------:R-:W-:-:S03]  /*548f0*/  IMAD.X R100, R100, 0x1, R4, P0 ;  /* 0x0000000164647824 */ /* 0x000fc600000e0604 */
        /* <DEDUP_REMOVED lines=10> */
.L_x_165:
[----:B------:R-:W-:Y:S02]  /*549a0*/  IMAD.MOV.U32 R4, RZ, RZ, 0x7 ;  /* 0x00000007ff047424 */ /* 0x000fe400078e00ff */
[----:B-1----:R-:W-:-:S07]  /*549b0*/  IMAD.MOV.U32 R9, RZ, RZ, 0x5bb8 ;  /* 0x00005bb8ff097424 */ /* 0x002fce00078e00ff */
.L_x_164:
[----:B------:R-:W-:Y:S05]  /*549c0*/  BSYNC.RECONVERGENT B2 ;  /* 0x0000000000027941 */ /* 0x000fea0003800200 */
.L_x_163:
        /* <DEDUP_REMOVED lines=8> */
.L_x_162:
        /* <DEDUP_REMOVED lines=11> */
[----:B------:R-:W-:-:S04]  /*54b00*/  IMAD.WIDE.U32 R8, R5, R68, RZ ;  /* 0x0000004405087225 */ /* 0x000fc800078e00ff */
[----:B------:R-:W-:-:S04]  /*54b10*/  IMAD.WIDE.U32 R32, P2, R37, R58, R32 ;  /* 0x0000003a25207225 */ /* 0x000fc80007840020 */
[----:B------:R-:W-:-:S04]  /*54b20*/  IMAD.WIDE.U32 R34, R7, R58, RZ ;  /* 0x0000003a07227225 */ /* 0x000fc800078e00ff */
[----:B------:R-:W-:Y:S01]  /*54b30*/  IMAD.X R91, RZ, RZ, RZ, P1 ;  /* 0x000000ffff5b7224 */ /* 0x000fe200008e06ff */
[----:B------:R-:W-:Y:S01]  /*54b40*/  IADD3 R61, P1, PT, R61, R10, RZ ;  /* 0x0000000a3d3d7210 */ /* 0x000fe20007f3e0ff */
[----:B------:R-:W-:Y:S02]  /*54b50*/  IMAD.MOV.U32 R90, RZ, RZ, R11 ;  /* 0x000000ffff5a7224 */ /* 0x000fe400078e000b */
[----:B------:R-:W-:Y:S02]  /*54b60*/  IMAD.X R87, RZ, RZ, RZ, P2 ;  /* 0x000000ffff577224 */ /* 0x000fe400010e06ff */
[----:B------:R-:W-:-:S04]  /*54b70*/  IMAD.WIDE.U32 R56, R58, R36, RZ ;  /* 0x000000243a387225 */ /* 0x000fc800078e00ff */
[----:B------:R-:W-:Y:S01]  /*54b80*/  IMAD.WIDE.U32 R10, P2, R43, R58, R8 ;  /* 0x0000003a2b0a7225 */ /* 0x000fe20007840008 */
[----:B------:R-:W-:-:S03]  /*54b90*/  IADD3 R8, P6, PT, R57, R32, RZ ;  /* 0x0000002039087210 */ /* 0x000fc60007fde0ff */
[----:B------:R-:W-:-:S04]  /*54ba0*/  IMAD.WIDE.U32 R46, R58, R68, RZ ;  /* 0x000000443a2e7225 */ /* 0x000fc800078e00ff */
[----:B------:R-:W-:Y:S01]  /*54bb0*/  IMAD.WIDE.U32 R38, R7, R6, RZ ;  /* 0x0000000607267225 */ /* 0x000fe200078e00ff */
[----:B------:R-:W-:-:S03]  /*54bc0*/  IADD3 R45, P4, PT, R47, R10, RZ ;  /* 0x0000000a2f2d7210 */ /* 0x000fc60007f9e0ff */
[----:B------:R-:W-:-:S04]  /*54bd0*/  IMAD.WIDE.U32 R34, P3, R6, R5, R34 ;  /* 0x0000000506227225 */ /* 0x000fc80007860022 */
[----:B------:R-:W-:Y:S02]  /*54be0*/  IMAD.MOV.U32 R86, RZ, RZ, R33 ;  /* 0x000000ffff567224 */ /* 0x000fe400078e0021 */
[----:B------:R-:W-:Y:S02]  /*54bf0*/  IMAD.MOV.U32 R82, RZ, RZ, R11 ;  /* 0x000000ffff527224 */ /* 0x000fe400078e000b */
[----:B------:R-:W-:-:S04]  /*54c00*/  IMAD.WIDE.U32 R80, R6, R58, RZ ;  /* 0x0000003a06507225 */ /* 0x000fc800078e00ff */
[----:B------:R-:W-:Y:S01]  /*54c10*/  IMAD.X R89, RZ, RZ, RZ, P3 ;  /* 0x000000ffff597224 */ /* 0x000fe200018e06ff */
[----:B------:R-:W-:Y:S01]  /*54c20*/  IADD3 R30, P5, PT, R81, R34, RZ ;  /* 0x00000022511e7210 */ /* 0x000fe20007fbe0ff */
[----:B------:R-:W-:-:S04]  /*54c30*/  IMAD.WIDE.U32 R32, R7, R36, RZ ;  /* 0x0000002407207225 */ /* 0x000fc800078e00ff */
[----:B------:R-:W-:-:S04]  /*54c40*/  IMAD.WIDE.U32 R10, R7, R68, RZ ;  /* 0x00000044070a7225 */ /* 0x000fc800078e00ff */
[----:B------:R-:W-:-:S04]  /*54c50*/  IMAD.WIDE.U32 R38, P3, R6, R7, R38 ;  /* 0x0000000706267225 */ /* 0x000fc80007860026 */
[----:B------:R-:W-:-:S04]  /*54c60*/  IMAD.WIDE.U32 R40, R6, R6, RZ ;  /* 0x0000000606287225 */ /* 0x000fc800078e00ff */
[----:B------:R-:W-:Y:S02]  /*54c70*/  IMAD.MOV.U32 R88, RZ, RZ, R35 ;  /* 0x000000ffff587224 */ /* 0x000fe400078e0023 */
[----:B------:R-:W-:Y:S01]  /*54c80*/  IMAD.X R83, RZ, RZ, RZ, P2 ;  /* 0x000000ffff537224 */ /* 0x000fe200010e06ff */
[----:B------:R-:W-:Y:S01]  /*54c90*/  IADD3 R9, P2, PT, R41, R38, RZ ;  /* 0x0000002629097210 */ /* 0x000fe20007f5e0ff */
[----:B------:R-:W-:Y:S02]  /*54ca0*/  IMAD.X R85, RZ, RZ, RZ, P3 ;  /* 0x000000ffff557224 */ /* 0x000fe400018e06ff */
[----:B------:R-:W-:-:S04]  /*54cb0*/  IMAD.WIDE.U32.X R72, R5, R5, R72, P0 ;  /* 0x0000000505487225 */ /* 0x000fc800000e0448 */
[----:B------:R-:W-:Y:S02]  /*54cc0*/  IMAD.MOV.U32 R84, RZ, RZ, R39 ;  /* 0x000000ffff547224 */ /* 0x000fe400078e0027 */
[----:B------:R-:W-:-:S04]  /*54cd0*/  IMAD.WIDE.U32 R32, P3, R37, R6, R32 ;  /* 0x0000000625207225 */ /* 0x000fc80007860020 */
[----:B------:R-:W-:-:S04]  /*54ce0*/  IMAD.WIDE.U32 R10, P0, R43, R6, R10 ;  /* 0x000000062b0a7225 */ /* 0x000fc8000780000a */
[----:B------:R-:W-:-:S04]  /*54cf0*/  IMAD.WIDE.U32 R34, R6, R36, RZ ;  /* 0x0000002406227225 */ /* 0x000fc800078e00ff */
[----:B------:R-:W-:-:S04]  /*54d00*/  IMAD.WIDE.U32 R38, R37, R58, RZ ;  /* 0x0000003a25267225 */ /* 0x000fc800078e00ff */
[----:B------:R-:W-:Y:S01]  /*54d10*/  IMAD.X R79, RZ, RZ, RZ, P0 ;  /* 0x000000ffff4f7224 */ /* 0x000fe200000e06ff */
[----:B------:R-:W-:Y:S01]  /*54d20*/  IADD3 R35, P0, PT, R35, R32, RZ ;  /* 0x0000002023237210 */ /* 0x000fe20007f1e0ff */
[----:B------:R-:W-:Y:S02]  /*54d30*/  IMAD.MOV.U32 R92, RZ, RZ, R33 ;  /* 0x000000ffff5c7224 */ /* 0x000fe400078e0021 */
        /* <DEDUP_REMOVED lines=19> */
[----:B------:R-:W-:Y:S01]  /*54e70*/  IMAD.WIDE.U32.X R90, R7, R5, R90, P1 ;  /* 0x00000005075a7225 */ /* 0x000fe200008e045a */
[----:B------:R-:W-:-:S03]  /*54e80*/  IADD3 R42, P1, PT, R63, R38, RZ ;  /* 0x000000263f2a7210 */ /* 0x000fc60007f3e0ff */
[----:B------:R-:W-:Y:S01]  /*54e90*/  IMAD.X R51, RZ, RZ, RZ, P5 ;  /* 0x000000ffff337224 */ /* 0x000fe200028e06ff */
[----:B------:R-:W-:Y:S01]  /*54ea0*/  IADD3 R47, P5, PT, R49, R32, RZ ;  /* 0x00000020312f7210 */ /* 0x000fe20007fbe0ff */
[----:B------:R-:W-:Y:S02]  /*54eb0*/  IMAD.MOV.U32 R50, RZ, RZ, R33 ;  /* 0x000000ffff327224 */ /* 0x000fe400078e0021 */
[----:B------:R-:W-:Y:S02]  /*54ec0*/  IMAD.MOV.U32 R76, RZ, RZ, R39 ;  /* 0x000000ffff4c7224 */ /* 0x000fe400078e0027 */
[----:B------:R-:W-:Y:S01]  /*54ed0*/  IMAD.X R33, RZ, RZ, RZ, P4 ;  /* 0x000000ffff217224 */ /* 0x000fe200020e06ff */
[----:B------:R-:W-:Y:S01]  /*54ee0*/  IADD3 R49, P4, PT, R71, R52, RZ ;  /* 0x0000003447317210 */ /* 0x000fe20007f9e0ff */
[----:B------:R-:W-:Y:S02]  /*54ef0*/  IMAD.X R39, RZ, RZ, RZ, P6 ;  /* 0x000000ffff277224 */ /* 0x000fe400030e06ff */
[----:B------:R-:W-:-:S02]  /*54f00*/  IMAD.MOV.U32 R38, RZ, RZ, R53 ;  /* 0x000000ffff267224 */ /* 0x000fc400078e0035 */
[----:B------:R-:W-:-:S04]  /*54f10*/  IMAD.WIDE.U32 R10, P6, R68, R5, R10 ;  /* 0x00000005440a7225 */ /* 0x000fc800078c000a */
[----:B------:R-:W-:-:S04]  /*54f20*/  IMAD.WIDE.U32 R52, R36, R68, RZ ;  /* 0x0000004424347225 */ /* 0x000fc800078e00ff */
        /* <DEDUP_REMOVED lines=10> */
[----:B------:R-:W-:-:S04]  /*54fd0*/  IMAD.WIDE.U32 R92, R43, R68, RZ ;  /* 0x000000442b5c7225 */ /* 0x000fc800078e00ff */
[----:B------:R-:W-:-:S04]  /*54fe0*/  IMAD.WIDE.U32.X R78, R43, R7, R78, P3 ;  /* 0x000000072b4e7225 */ /* 0x000fc800018e044e */
[----:B------:R-:W-:-:S04]  /*54ff0*/  IMAD.WIDE.U32 R54, P0, R68, R7, R54 ;  /* 0x0000000744367225 */ /* 0x000fc80007800036 */
[----:B------:R-:W-:-:S04]  /*55000*/  IMAD.WIDE.U32 R66, P3, R68, R37, R66 ;  /* 0x0000002544427225 */ /* 0x000fc80007860042 */
[----:B------:R-:W-:-:S04]  /*55010*/  IMAD.WIDE.U32 R96, R68, R6, RZ ;  /* 0x0000000644607225 */ /* 0x000fc800078e00ff */
[----:B------:R-:W-:-:S04]  /*55020*/  IMAD.WIDE.U32 R98, R68, R36, RZ ;  /* 0x0000002444627225 */ /* 0x000fc800078e00ff */
[----:B------:R-:W-:Y:S02]  /*55030*/  IMAD.X R95, RZ, RZ, RZ, P0 ;  /* 0x000000ffff5f7224 */ /* 0x000fe400000e06ff */
[----:B------:R-:W-:Y:S01]  /*55040*/  IMAD.X R69, RZ, RZ, RZ, P3 ;  /* 0x000000ffff457224 */ /* 0x000fe200018e06ff */
[----:B------:R-:W-:Y:S01]  /*55050*/  IADD3 R57, P3, PT, R97, R54, RZ ;  /* 0x0000003661397210 */ /* 0x000fe20007f7e0ff */
[----:B------:R-:W-:Y:S01]  /*55060*/  IMAD.WIDE.U32.X R76, R37, R5, R76, P1 ;  /* 0x00000005254c7225 */ /* 0x000fe200008e044c */
[----:B------:R-:W-:-:S03]  /*55070*/  IADD3 R59, P1, PT, R99, R66, RZ ;  /* 0x00000042633b7210 */ /* 0x000fc60007f3e0ff */
[----:B------:R-:W-:-:S04]  /*55080*/  IMAD.WIDE.U32 R92, P0, R68, R43, R92 ;  /* 0x0000002b445c7225 */ /* 0x000fc8000780005c */
[----:B------:R-:W-:-:S04]  /*55090*/  IMAD.WIDE.U32 R100, R68, R68, RZ ;  /* 0x0000004444647225 */ /* 0x000fc800078e00ff */
[----:B------:R-:W-:Y:S02]  /*550a0*/  IMAD.MOV.U32 R94, RZ, RZ, R55 ;  /* 0x000000ffff5e7224 */ /* 0x000fe400078e0037 */
[----:B------:R-:W-:Y:S02]  /*550b0*/  IMAD.MOV.U32 R68, RZ, RZ, R67 ;  /* 0x000000ffff447224 */ /* 0x000fe400078e0043 */
[----:B------:R-:W-:Y:S01]  /*550c0*/  IMAD.X R55, RZ, RZ, RZ, P0 ;  /* 0x000000ffff377224 */ /* 0x000fe200000e06ff */
[----:B------:R-:W-:Y:S01]  /*550d0*/  IADD3 R63, P0, PT, R101, R92, RZ ;  /* 0x0000005c653f7210 */ /* 0x000fe20007f1e0ff */
        /* <DEDUP_REMOVED lines=9> */
[----:B------:R-:W-:Y:S01]  /*55170*/  IMAD.MOV.U32 R54, RZ, RZ, R93 ;  /* 0x000000ffff367224 */ /* 0x000fe200078e005d */
[----:B------:R-:W-:Y:S02]  /*55180*/  IADD3.X R8, PT, PT, R89, R91, R8, P2, P3 ;  /* 0x0000005b59087210 */ /* 0x000fe400017e6408 */
[----:B------:R-:W-:Y:S01]  /*55190*/  IADD3 R5, P2, P3, R52, R78, R38 ;  /* 0x0000004e34057210 */ /* 0x000fe20007b5e026 */
[----:B------:R-:W-:Y:S01]  /*551a0*/  IMAD.WIDE.U32.X R54, R43, R43, R54, P0 ;  /* 0x0000002b2b367225 */ /* 0x000fe200000e0436 */
[----:B------:R-:W-:Y:S02]  /*551b0*/  IADD3 R71, P0, P1, R74, R82, R10 ;  /* 0x000000524a477210 */ /* 0x000fe4000791e00a */
[----:B------:R-:W-:Y:S02]  /*551c0*/  IADD3 R32, P4, P5, R100, R32, R68 ;  /* 0x0000002064207210 */ /* 0x000fe40007d9e044 */
[----:B------:R-:W-:Y:S02]  /*551d0*/  IADD3.X R53, PT, PT, R53, R79, R39, P2, P3 ;  /* 0x0000004f35357210 */ /* 0x000fe400017e6427 */
[----:B------:R-:W-:-:S02]  /*551e0*/  IADD3.X R10, PT, PT, R41, R83, R11, P0, P1 ;  /* 0x00000053290a7210 */ /* 0x000fc400007e240b */
[----:B------:R-:W-:Y:S02]  /*551f0*/  IADD3 R7, P3, P2, R76, R7, R34 ;  /* 0x000000074c077210 */ /* 0x000fe40007a7e022 */
[----:B------:R-:W-:Y:S02]  /*55200*/  IADD3 R81, P0, P1, R80, R72, R60 ;  /* 0x0000004850517210 */ /* 0x000fe4000791e03c */
[----:B------:R-:W-:Y:S02]  /*55210*/  IADD3.X R33, PT, PT, R63, R33, R69, P4, P5 ;  /* 0x000000213f217210 */ /* 0x000fe400027ea445 */
[----:B------:R-:W-:Y:S02]  /*55220*/  IADD3 R71, P5, P4, R70, R71, R50 ;  /* 0x0000004746477210 */ /* 0x000fe40007cbe032 */
[----:B------:R-:W-:Y:S02]  /*55230*/  IADD3.X R76, PT, PT, R77, R45, R35, P3, P2 ;  /* 0x0000002d4d4c7210 */ /* 0x000fe40001fe4423 */
[----:B------:R-:W-:-:S02]  /*55240*/  CS2R R34, SRZ ;  /* 0x0000000000227805 */ /* 0x000fc4000001ff00 */
[----:B------:R-:W-:Y:S01]  /*55250*/  IADD3.X R72, PT, PT, R30, R73, R61, P0, P1 ;  /* 0x000000491e487210 */ /* 0x000fe200007e243d */
[----:B------:R-:W-:Y:S01]  /*55260*/  IMAD.MOV.U32 R30, RZ, RZ, R55 ;  /* 0x000000ffff1e7224 */ /* 0x000fe200078e0037 */
[----:B------:R-:W-:Y:S02]  /*55270*/  IADD3 R41, P2, P3, R62, R37, R40 ;  /* 0x000000253e297210 */ /* 0x000fe40007b5e028 */
[----:B------:R-:W-:Y:S01]  /*55280*/  IADD3.X R50, PT, PT, R49, R10, R51, P5, P4 ;  /* 0x0000000a31327210 */ /* 0x000fe20002fe8433 */
[----:B------:R-:W-:Y:S01]  /*55290*/  IMAD.MOV.U32 R10, RZ, RZ, R81 ;  /* 0x000000ffff0a7224 */ /* 0x000fe200078e0051 */
[----:B------:R-:W-:Y:S01]  /*552a0*/  IADD3 R48, P5, P4, R58, R7, R48 ;  /* 0x000000073a307210 */ /* 0x000fe20007cbe030 */
[----:B------:R-:W-:Y:S01]  /*552b0*/  IMAD.MOV.U32 R11, RZ, RZ, R72 ;  /* 0x000000ffff0b7224 */ /* 0x000fe200078e0048 */
[----:B------:R-:W-:Y:S01]  /*552c0*/  IADD3 R98, P0, P1, R98, R5, R94 ;  /* 0x0000000562627210 */ /* 0x000fe2000791e05e */
[----:B------:R-:W-:Y:S01]  /*552d0*/  STL.128 [R1+0x30], R32 ;  /* 0x0000302001007387 */ /* 0x000fe20000100c00 */
[----:B------:R-:W-:Y:S01]  /*552e0*/  IADD3.X R42, PT, PT, R42, R8, R9, P2, P3 ;  /* 0x000000082a2a7210 */ /* 0x000fe200017e6409 */
[----:B------:R-:W-:Y:S01]  /*552f0*/  IMAD.MOV.U32 R8, RZ, RZ, R44 ;  /* 0x000000ffff087224 */ /* 0x000fe200078e002c */
[----:B------:R-:W-:Y:S01]  /*55300*/  IADD3.X R49, PT, PT, R102, R76, R47, P5, P4 ;  /* 0x0000004c66317210 */ /* 0x000fe20002fe842f */
[----:B------:R-:W-:Y:S01]  /*55310*/  IMAD.MOV.U32 R9, RZ, RZ, R4 ;  /* 0x000000ffff097224 */ /* 0x000fe200078e0004 */
[----:B------:R-:W-:Y:S01]  /*55320*/  IADD3.X R99, PT, PT, R59, R53, R95, P0, P1 ;  /* 0x000000353b637210 */ /* 0x000fe200007e245f */
[----:B------:R-:W-:Y:S01]  /*55330*/  STL.64 [R1+0x38], R54 ;  /* 0x0000383601007387 */ /* 0x000fe20000100a00 */
[----:B------:R-:W-:Y:S01]  /*55340*/  IADD3 R97, P0, P1, R96, R71, R64 ;  /* 0x0000004760617210 */ /* 0x000fe2000791e040 */
[----:B------:R-:W-:-:S02]  /*55350*/  IMAD.MOV.U32 R7, RZ, RZ, R54 ;  /* 0x000000ffff077224 */ /* 0x000fc400078e0036 */
[----:B------:R1:W-:Y:S01]  /*55360*/  STL.128 [R1], R8 ;  /* 0x0000000801007387 */ /* 0x0003e20000100c00 */
[----:B------:R-:W-:Y:S01]  /*55370*/  IADD3.X R64, PT, PT, R57, R50, R65, P0, P1 ;  /* 0x0000003239407210 */ /* 0x000fe200007e2441 */
[----:B------:R-:W-:Y:S02]  /*55380*/  IMAD.MOV.U32 R5, RZ, RZ, 0x7 ;  /* 0x00000007ff057424 */ /* 0x000fe400078e00ff */
[----:B-1----:R-:W-:Y:S02]  /*55390*/  IMAD.MOV.U32 R8, RZ, RZ, R41 ;  /* 0x000000ffff087224 */ /* 0x002fe400078e0029 */
        /* <DEDUP_REMOVED lines=9> */
.L_x_173:
[----:B-1----:R-:W-:-:S06]  /*55430*/  IMAD R10, R5, 0x8, R1 ;  /* 0x00000008050a7824 */ /* 0x002fcc00078e0201 */
[----:B------:R-:W2:Y:S01]  /*55440*/  LDL.64 R10, [R10] ;  /* 0x000000000a0a7983 */ /* 0x000ea20000100a00 */
[C---:B------:R-:W-:Y:S01]  /*55450*/  ISETP.GT.U32.AND P0, PT, R5.reuse, 0x3, PT ;  /* 0x000000030500780c */ /* 0x040fe20003f04070 */
[----:B------:R-:W-:Y:S01]  /*55460*/  IMAD.SHL.U32 R8, R5, 0x8, RZ ;  /* 0x0000000805087824 */ /* 0x000fe200078e00ff */
[----:B------:R-:W-:Y:S01]  /*55470*/  BSSY.RECONVERGENT B2, `(.L_x_169) ;  /* 0x0000056000027945 */ /* 0x000fe20003800200 */
[----:B------:R-:W-:Y:S02]  /*55480*/  IMAD.MOV.U32 R35, RZ, RZ, RZ ;  /* 0x000000ffff237224 */ /* 0x000fe400078e00ff */
[----:B------:R-:W-:Y:S02]  /*55490*/  IMAD.MOV.U32 R37, RZ, RZ, RZ ;  /* 0x000000ffff257224 */ /* 0x000fe400078e00ff */
[----:B------:R-:W-:-:S06]  /*554a0*/  IMAD.MOV.U32 R6, RZ, RZ, 0x5b80 ;  /* 0x00005b80ff067424 */ /* 0x000fcc00078e00ff */
[----:B------:R-:W1:Y:S02]  /*554b0*/  @!P0 LDC.64 R8, c[0x3][R8+0x5b80] ;  /* 0x00d6e00008088b82 */ /* 0x000e640000000a00 */
[----:B-1----:R-:W-:Y:S02]  /*554c0*/  @!P0 IMAD.MOV.U32 R35, RZ, RZ, R8 ;  /* 0x000000ffff238224 */ /* 0x002fe400078e0008 */
[----:B------:R-:W-:Y:S02]  /*554d0*/  @!P0 IMAD.MOV.U32 R37, RZ, RZ, R9 ;  /* 0x000000ffff258224 */ /* 0x000fe400078e0009 */
[----:B------:R-:W-:Y:S01]  /*554e0*/  IMAD R9, R5, 0x8, R6 ;  /* 0x0000000805097824 */ /* 0x000fe200078e0206 */
[----:B--2---:R-:W-:-:S04]  /*554f0*/  ISETP.GT.U32.AND P0, PT, R10, R35, PT ;  /* 0x000000230a00720c */ /* 0x004fc80003f04070 */
[----:B------:R-:W-:-:S13]  /*55500*/  ISETP.GT.U32.AND.EX P0, PT, R11, R37, PT, P0 ;  /* 0x000000250b00720c */ /* 0x000fda0003f04100 */
[----:B------:R-:W-:Y:S05]  /*55510*/  @!P0 BRA `(.L_x_170) ;  /* 0x00000004002c8947 */ /* 0x000fea0003800000 */
[----:B------:R-:W-:Y:S01]  /*55520*/  BSSY.RECONVERGENT B3, `(.L_x_171) ;  /* 0x0000048000037945 */ /* 0x000fe20003800200 */
.L_x_172:
        /* <DEDUP_REMOVED lines=16> */
[----:B--2---:R-:W-:Y:S01]  /*55630*/  IADD3 R8, P0, PT, R8, UR8, RZ ;  /* 0x0000000808087c10 */ /* 0x004fe2000ff1e0ff */
[----:B------:R-:W-:-:S04]  /*55640*/  IMAD.MOV.U32 R11, RZ, RZ, R72 ;  /* 0x000000ffff0b7224 */ /* 0x000fc800078e0048 */
[----:B------:R-:W-:Y:S01]  /*55650*/  IMAD.X R37, RZ, RZ, UR9, P0 ;  /* 0x00000009ff257e24 */ /* 0x000fe200080e06ff */
[CC--:B------:R-:W-:Y:S02]  /*55660*/  ISETP.GE.U32.AND P0, PT, R41.reuse, R8.reuse, PT ;  /* 0x000000082900720c */ /* 0x0c0fe40003f06070 */
[----:B------:R-:W-:Y:S01]  /*55670*/  IADD3 R41, P3, PT, R41, -R8, RZ ;  /* 0x8000000829297210 */ /* 0x000fe20007f7e0ff */
[----:B------:R-:W-:Y:S01]  /*55680*/  IMAD.MOV.U32 R8, RZ, RZ, R44 ;  /* 0x000000ffff087224 */ /* 0x000fe200078e002c */
[----:B------:R-:W-:-:S03]  /*55690*/  ISETP.GE.U32.AND.EX P0, PT, R42, R37, PT, P0 ;  /* 0x000000252a00720c */ /* 0x000fc60003f06100 */
[----:B------:R-:W-:Y:S01]  /*556a0*/  IMAD.X R42, R42, 0x1, ~R37, P3 ;  /* 0x000000012a2a7824 */ /* 0x000fe200018e0e25 */
[----:B------:R-:W-:Y:S01]  /*556b0*/  SEL R35, RZ, 0x1, P0 ;  /* 0x00000001ff237807 */ /* 0x000fe20000000000 */
[----:B------:R1:W-:Y:S03]  /*556c0*/  STL.128 [R1], R8 ;  /* 0x0000000801007387 */ /* 0x0003e60000100c00 */
[----:B------:R-:W-:-:S04]  /*556d0*/  IADD3 R35, P0, PT, R35, UR10, RZ ;  /* 0x0000000a23237c10 */ /* 0x000fc8000ff1e0ff */
[CC--:B------:R-:W-:Y:S01]  /*556e0*/  ISETP.GE.U32.AND P1, PT, R48.reuse, R35.reuse, PT ;  /* 0x000000233000720c */ /* 0x0c0fe20003f26070 */
[----:B------:R-:W-:Y:S01]  /*556f0*/  IMAD.X R34, RZ, RZ, UR11, P0 ;  /* 0x0000000bff227e24 */ /* 0x000fe200080e06ff */
[----:B------:R-:W-:-:S04]  /*55700*/  IADD3 R48, P3, PT, R48, -R35, RZ ;  /* 0x8000002330307210 */ /* 0x000fc80007f7e0ff */
[C---:B------:R-:W-:Y:S01]  /*55710*/  ISETP.GE.U32.AND.EX P1, PT, R49.reuse, R34, PT, P1 ;  /* 0x000000223100720c */ /* 0x040fe20003f26110 */
[----:B------:R-:W-:Y:S02]  /*55720*/  IMAD.X R49, R49, 0x1, ~R34, P3 ;  /* 0x0000000131317824 */ /* 0x000fe400018e0e22 */
[----:B-1----:R-:W-:Y:S01]  /*55730*/  IMAD.MOV.U32 R8, RZ, RZ, R41 ;  /* 0x000000ffff087224 */ /* 0x002fe200078e0029 */
[----:B------:R-:W-:Y:S01]  /*55740*/  SEL R6, RZ, 0x1, P1 ;  /* 0x00000001ff067807 */ /* 0x000fe20000800000 */
[----:B------:R-:W-:Y:S02]  /*55750*/  IMAD.MOV.U32 R9, RZ, RZ, R42 ;  /* 0x000000ffff097224 */ /* 0x000fe400078e002a */
[----:B------:R-:W-:Y:S01]  /*55760*/  IMAD.MOV.U32 R10, RZ, RZ, R48 ;  /* 0x000000ffff0a7224 */ /* 0x000fe200078e0030 */
[----:B------:R-:W-:Y:S01]  /*55770*/  ISETP.GE.U32.AND P0, PT, R97, R6, PT ;  /* 0x000000066100720c */ /* 0x000fe20003f06070 */
[----:B------:R-:W-:Y:S01]  /*55780*/  IMAD.MOV.U32 R11, RZ, RZ, R49 ;  /* 0x000000ffff0b7224 */ /* 0x000fe200078e0031 */
[----:B------:R-:W-:-:S02]  /*55790*/  SEL R6, RZ, 0xffffffff, P1 ;  /* 0xffffffffff067807 */ /* 0x000fc40000800000 */
[----:B------:R-:W-:Y:S02]  /*557a0*/  ISETP.GE.U32.AND.EX P0, PT, R64, RZ, PT, P0 ;  /* 0x000000ff4000720c */ /* 0x000fe40003f06100 */
[----:B------:R-:W-:Y:S01]  /*557b0*/  IADD3 R97, P4, PT, R97, R6, RZ ;  /* 0x0000000661617210 */ /* 0x000fe20007f9e0ff */
[----:B------:R1:W-:Y:S01]  /*557c0*/  STL.128 [R1+0x10], R8 ;  /* 0x0000100801007387 */ /* 0x0003e20000100c00 */
[----:B------:R-:W-:-:S03]  /*557d0*/  SEL R5, RZ, 0x1, P0 ;  /* 0x00000001ff057807 */ /* 0x000fc60000000000 */
[----:B------:R-:W-:Y:S01]  /*557e0*/  IMAD.X R64, R64, 0x1, R6, P4 ;  /* 0x0000000140407824 */ /* 0x000fe200020e0606 */
[----:B------:R-:W-:-:S04]  /*557f0*/  ISETP.GE.U32.AND P2, PT, R98, R5, PT ;  /* 0x000000056200720c */ /* 0x000fc80003f46070 */
[----:B------:R-:W-:-:S04]  /*55800*/  ISETP.GE.U32.AND.EX P2, PT, R99, RZ, PT, P2 ;  /* 0x000000ff6300720c */ /* 0x000fc80003f46120 */
[----:B------:R-:W-:Y:S02]  /*55810*/  SEL R5, RZ, 0x1, P2 ;  /* 0x00000001ff057807 */ /* 0x000fe40001000000 */
[----:B------:R-:W-:Y:S01]  /*55820*/  SEL R6, RZ, 0xffffffff, P2 ;  /* 0xffffffffff067807 */ /* 0x000fe20001000000 */
[----:B-1----:R-:W-:Y:S01]  /*55830*/  IMAD.MOV.U32 R8, RZ, RZ, R97 ;  /* 0x000000ffff087224 */ /* 0x002fe200078e0061 */
[----:B------:R-:W-:Y:S01]  /*55840*/  ISETP.GE.U32.AND P1, PT, R32, R5, PT ;  /* 0x000000052000720c */ /* 0x000fe20003f26070 */
[----:B------:R-:W-:Y:S01]  /*55850*/  IMAD.MOV.U32 R9, RZ, RZ, R64 ;  /* 0x000000ffff097224 */ /* 0x000fe200078e0040 */
[----:B------:R-:W-:Y:S02]  /*55860*/  SEL R5, RZ, 0xffffffff, P0 ;  /* 0xffffffffff057807 */ /* 0x000fe40000000000 */
[----:B------:R-:W-:Y:S02]  /*55870*/  ISETP.GE.U32.AND.EX P0, PT, R33, RZ, PT, P1 ;  /* 0x000000ff2100720c */ /* 0x000fe40003f06110 */
[----:B------:R-:W-:-:S02]  /*55880*/  IADD3 R98, P1, PT, R98, R5, RZ ;  /* 0x0000000562627210 */ /* 0x000fc40007f3e0ff */
[----:B------:R-:W-:Y:S02]  /*55890*/  SEL R34, RZ, 0xffffffff, P0 ;  /* 0xffffffffff227807 */ /* 0x000fe40000000000 */
[----:B------:R-:W-:Y:S01]  /*558a0*/  IADD3 R32, P0, PT, R32, R6, RZ ;  /* 0x0000000620207210 */ /* 0x000fe20007f1e0ff */
[----:B------:R-:W-:Y:S01]  /*558b0*/  IMAD.X R99, R99, 0x1, R5, P1 ;  /* 0x0000000163637824 */ /* 0x000fe200008e0605 */
[----:B------:R-:W-:Y:S01]  /*558c0*/  IADD3 R7, P1, PT, R7, R34, RZ ;  /* 0x0000002207077210 */ /* 0x000fe20007f3e0ff */
[----:B------:R-:W-:Y:S02]  /*558d0*/  IMAD.MOV.U32 R10, RZ, RZ, R98 ;  /* 0x000000ffff0a7224 */ /* 0x000fe400078e0062 */
[----:B------:R-:W-:Y:S02]  /*558e0*/  IMAD.MOV.U32 R11, RZ, RZ, R99 ;  /* 0x000000ffff0b7224 */ /* 0x000fe400078e0063 */
[----:B------:R-:W-:Y:S02]  /*558f0*/  IMAD.X R33, R33, 0x1, R6, P0 ;  /* 0x0000000121217824 */ /* 0x000fe400000e0606 */
[----:B------:R-:W-:Y:S01]  /*55900*/  IMAD.X R30, R30, 0x1, R34, P1 ;  /* 0x000000011e1e7824 */ /* 0x000fe200008e0622 */
[----:B------:R1:W-:Y:S02]  /*55910*/  STL.128 [R1+0x20], R8 ;  /* 0x0000200801007387 */ /* 0x0003e40000100c00 */
[----:B-1----:R-:W-:-:S02]  /*55920*/  IMAD.MOV.U32 R8, RZ, RZ, R32 ;  /* 0x000000ffff087224 */ /* 0x002fc400078e0020 */
        /* <DEDUP_REMOVED lines=8> */
.L_x_171:
[----:B------:R-:W-:Y:S02]  /*559b0*/  IMAD.MOV.U32 R5, RZ, RZ, 0x7 ;  /* 0x00000007ff057424 */ /* 0x000fe400078e00ff */
[----:B-1----:R-:W-:-:S07]  /*559c0*/  IMAD.MOV.U32 R9, RZ, RZ, 0x5bb8 ;  /* 0x00005bb8ff097424 */ /* 0x002fce00078e00ff */
.L_x_170:
[----:B------:R-:W-:Y:S05]  /*559d0*/  BSYNC.RECONVERGENT B2 ;  /* 0x0000000000027941 */ /* 0x000fea0003800200 */
.L_x_169:
        /* <DEDUP_REMOVED lines=8> */
.L_x_168:
[CC--:B------:R-:W-:Y:S01]  /*55a60*/  ISETP.GE.U32.AND P0, PT, R44.reuse, R20.reuse, PT ;  /* 0x000000142c00720c */ /* 0x0c0fe20003f06070 */
[----:B------:R-:W-:Y:S01]  /*55a70*/  BSSY.RECONVERGENT B1, `(.L_x_174) ;  /* 0x0000036000017945 */ /* 0x000fe20003800200 */
[----:B------:R-:W-:Y:S02]  /*55a80*/  IADD3 R11, P1, PT, R44, -R20, RZ ;  /* 0x800000142c0b7210 */ /* 0x000fe40007f3e0ff */
[C---:B------:R-:W-:Y:S02]  /*55a90*/  ISETP.GE.U32.AND.EX P0, PT, R4.reuse, R25, PT, P0 ;  /* 0x000000190400720c */ /* 0x040fe40003f06100 */
[----:B------:R-:W-:Y:S01]  /*55aa0*/  IADD3 R30, P2, PT, R81, -R24, RZ ;  /* 0x80000018511e7210 */ /* 0x000fe20007f5e0ff */
[----:B------:R-:W-:Y:S01]  /*55ab0*/  IMAD.X R20, R4, 0x1, ~R25, P1 ;  /* 0x0000000104147824 */ /* 0x000fe200008e0e19 */
[----:B------:R-:W-:Y:S02]  /*55ac0*/  IADD3 R8, P3, PT, R41, -R26, RZ ;  /* 0x8000001a29087210 */ /* 0x000fe40007f7e0ff */
[----:B------:R-:W-:Y:S01]  /*55ad0*/  IADD3 R6, P4, PT, R48, -R31, RZ ;  /* 0x8000001f30067210 */ /* 0x000fe20007f9e0ff */
        /* <DEDUP_REMOVED lines=8> */
[-C--:B------:R-:W-:Y:S02]  /*55b60*/  @!P0 IADD3 R30, P2, PT, RZ, -R24.reuse, RZ ;  /* 0x80000018ff1e8210 */ /* 0x080fe40007f5e0ff */
[----:B------:R-:W-:Y:S02]  /*55b70*/  @P0 LOP3.LUT R24, RZ, R24, RZ, 0x33, !PT ;  /* 0x00000018ff180212 */ /* 0x000fe400078e33ff */
[----:B------:R-:W-:Y:S01]  /*55b80*/  @P0 LOP3.LUT R5, RZ, R27, RZ, 0x33, !PT ;  /* 0x0000001bff050212 */ /* 0x000fe200078e33ff */
[----:B------:R-:W-:Y:S01]  /*55b90*/  @!P0 IMAD.X R10, RZ, RZ, ~R27, P2 ;  /* 0x000000ffff0a8224 */ /* 0x000fe200010e0e1b */
[----:B------:R-:W-:-:S05]  /*55ba0*/  @P0 IADD3 R30, P3, PT, R24, R81, RZ ;  /* 0x00000051181e0210 */ /* 0x000fca0007f7e0ff */
[----:B------:R-:W-:Y:S01]  /*55bb0*/  @P0 IMAD.X R10, R5, 0x1, R72, P3 ;  /* 0x00000001050a0824 */ /* 0x000fe200018e0648 */
        /* <DEDUP_REMOVED lines=33> */
.L_x_175:
[----:B------:R-:W-:Y:S05]  /*55dd0*/  BSYNC.RECONVERGENT B1 ;  /* 0x0000000000017941 */ /* 0x000fea0003800200 */
.L_x_174:
[C---:B------:R-:W-:Y:S01]  /*55de0*/  ISETP.GT.U32.AND P0, PT, R11.reuse, -0x6234455, PT ;  /* 0xf9dcbbab0b00780c */ /* 0x040fe20003f04070 */
[----:B------:R-:W-:Y:S01]  /*55df0*/  BSSY.RECONVERGENT B1, `(.L_x_176) ;  /* 0x0000031000017945 */ /* 0x000fe20003800200 */
[----:B------:R-:W-:Y:S02]  /*55e00*/  IADD3 R11, P1, PT, R11, 0x6234454, RZ ;  /* 0x062344540b0b7810 */ /* 0x000fe40007f3e0ff */
[----:B------:R-:W-:Y:S02]  /*55e10*/  ISETP.GT.U32.AND.EX P0, PT, R20, 0x79be667e, PT, P0 ;  /* 0x79be667e1400780c */ /* 0x000fe40003f04100 */
[----:B------:R-:W-:Y:S02]  /*55e20*/  IADD3 R24, P2, PT, R30, 0x3178f4f9, RZ ;  /* 0x3178f4f91e187810 */ /* 0x000fe40007f5e0ff */
[----:B------:R-:W-:Y:S02]  /*55e30*/  IADD3 R26, P3, PT, R8, -0x2dce28d9, RZ ;  /* 0xd231d727081a7810 */ /* 0x000fe40007f7e0ff */
[----:B------:R-:W-:-:S02]  /*55e40*/  IADD3 R31, P4, PT, R6, -0x16f81798, RZ ;  /* 0xe907e868061f7810 */ /* 0x000fc40007f9e0ff */
[----:B------:R-:W-:Y:S01]  /*55e50*/  IADD3.X R25, PT, PT, R20, -0x79be667f, RZ, P1, !PT ;  /* 0x8641998114197810 */ /* 0x000fe20000ffe4ff */
[----:B------:R-:W-:Y:S01]  /*55e60*/  IMAD.MOV.U32 R20, RZ, RZ, R11 ;  /* 0x000000ffff147224 */ /* 0x000fe200078e000b */
[----:B------:R-:W-:Y:S02]  /*55e70*/  IADD3.X R27, PT, PT, R10, -0x55a06296, RZ, P2, !PT ;  /* 0xaa5f9d6a0a1b7810 */ /* 0x000fe400017fe4ff */
[----:B------:R-:W-:Y:S02]  /*55e80*/  IADD3.X R29, PT, PT, R9, -0x29bfcdc, RZ, P3, !PT ;  /* 0xfd640324091d7810 */ /* 0x000fe40001ffe4ff */
[----:B------:R-:W-:Y:S01]  /*55e90*/  IADD3.X R28, PT, PT, R7, -0x59f2815c, RZ, P4, !PT ;  /* 0xa60d7ea4071c7810 */ /* 0x000fe200027fe4ff */
[----:B------:R-:W-:Y:S06]  /*55ea0*/  @P0 BRA `(.L_x_177) ;  /* 0x0000000000940947 */ /* 0x000fec0003800000 */
[C---:B------:R-:W-:Y:S02]  /*55eb0*/  ISETP.GT.U32.AND P1, PT, R30.reuse, -0x3178f4f9, PT ;  /* 0xce870b071e00780c */ /* 0x040fe40003f24070 */
[----:B------:R-:W-:Y:S02]  /*55ec0*/  ISETP.NE.U32.AND P0, PT, R30, RZ, PT ;  /* 0x000000ff1e00720c */ /* 0x000fe40003f05070 */
[----:B------:R-:W-:Y:S02]  /*55ed0*/  ISETP.GT.U32.AND.EX P1, PT, R10, 0x55a06295, PT, P1 ;  /* 0x55a062950a00780c */ /* 0x000fe40003f24110 */
[----:B------:R-:W-:Y:S02]  /*55ee0*/  IADD3 R4, P2, PT, R30, 0x3178f4f8, RZ ;  /* 0x3178f4f81e047810 */ /* 0x000fe40007f5e0ff */
[C---:B------:R-:W-:Y:S02]  /*55ef0*/  ISETP.NE.AND.EX P0, PT, R10.reuse, RZ, PT, P0 ;  /* 0x000000ff0a00720c */ /* 0x040fe40003f05300 */
[----:B------:R-:W-:-:S02]  /*55f00*/  IADD3.X R5, PT, PT, R10, -0x55a06296, RZ, P2, !PT ;  /* 0xaa5f9d6a0a057810 */ /* 0x000fc400017fe4ff */
[----:B------:R-:W-:Y:S02]  /*55f10*/  SEL R24, R4, 0x3178f4f9, P0 ;  /* 0x3178f4f904187807 */ /* 0x000fe40000000000 */
[----:B------:R-:W-:-:S03]  /*55f20*/  SEL R27, R5, 0xaa5f9d6a, P0 ;  /* 0xaa5f9d6a051b7807 */ /* 0x000fc60000000000 */
[----:B------:R-:W-:Y:S05]  /*55f30*/  @P1 BRA `(.L_x_177) ;  /* 0x0000000000701947 */ /* 0x000fea0003800000 */
[C---:B------:R-:W-:Y:S02]  /*55f40*/  ISETP.GT.U32.AND P1, PT, R8.reuse, 0x2dce28d9, PT ;  /* 0x2dce28d90800780c */ /* 0x040fe40003f24070 */
[C---:B------:R-:W-:Y:S02]  /*55f50*/  ISETP.NE.U32.AND P0, PT, R8.reuse, RZ, PT ;  /* 0x000000ff0800720c */ /* 0x040fe40003f05070 */
[C---:B------:R-:W-:Y:S02]  /*55f60*/  ISETP.GT.U32.AND.EX P1, PT, R9.reuse, 0x29bfcdb, PT, P1 ;  /* 0x029bfcdb0900780c */ /* 0x040fe40003f24110 */
[----:B------:R-:W-:Y:S02]  /*55f70*/  IADD3 R4, P2, PT, R8, -0x2dce28da, RZ ;  /* 0xd231d72608047810 */ /* 0x000fe40007f5e0ff */
        /* <DEDUP_REMOVED lines=24> */
.L_x_177:
[----:B------:R-:W-:Y:S05]  /*56100*/  BSYNC.RECONVERGENT B1 ;  /* 0x0000000000017941 */ /* 0x000fea0003800200 */
.L_x_176:
        /* <DEDUP_REMOVED lines=16> */
.L_x_183:
[----:B------:R-:W-:-:S06]  /*56210*/  IMAD R6, R8, 0x8, R1 ;  /* 0x0000000808067824 */ /* 0x000fcc00078e0201 */
[----:B------:R-:W2:Y:S01]  /*56220*/  LDL.64 R6, [R6] ;  /* 0x0000000006067983 */ /* 0x000ea20000100a00 */
[C---:B------:R-:W-:Y:S01]  /*56230*/  ISETP.GT.U32.AND P0, PT, R8.reuse, 0x3, PT ;  /* 0x000000030800780c */ /* 0x040fe20003f04070 */
[----:B------:R-:W-:Y:S01]  /*56240*/  IMAD.SHL.U32 R4, R8, 0x8, RZ ;  /* 0x0000000808047824 */ /* 0x000fe200078e00ff */
[----:B------:R-:W-:Y:S01]  /*56250*/  BSSY.RECONVERGENT B2, `(.L_x_179) ;  /* 0x0000056000027945 */ /* 0x000fe20003800200 */
[----:B------:R-:W-:Y:S02]  /*56260*/  IMAD.MOV.U32 R9, RZ, RZ, RZ ;  /* 0x000000ffff097224 */ /* 0x000fe400078e00ff */
[----:B------:R-:W-:-:S08]  /*56270*/  IMAD.MOV.U32 R43, RZ, RZ, RZ ;  /* 0x000000ffff2b7224 */ /* 0x000fd000078e00ff */
[----:B------:R-:W3:Y:S02]  /*56280*/  @!P0 LDC.64 R4, c[0x3][R4+0x5b80] ;  /* 0x00d6e00004048b82 */ /* 0x000ee40000000a00 */
[----:B---3--:R-:W-:Y:S02]  /*56290*/  @!P0 IMAD.MOV.U32 R9, RZ, RZ, R4 ;  /* 0x000000ffff098224 */ /* 0x008fe400078e0004 */
[----:B------:R-:W-:Y:S02]  /*562a0*/  @!P0 IMAD.MOV.U32 R43, RZ, RZ, R5 ;  /* 0x000000ffff2b8224 */ /* 0x000fe400078e0005 */
[----:B------:R-:W-:-:S04]  /*562b0*/  IMAD.MOV.U32 R5, RZ, RZ, 0x5b80 ;  /* 0x00005b80ff057424 */ /* 0x000fc800078e00ff */
[----:B------:R-:W-:Y:S01]  /*562c0*/  IMAD R5, R8, 0x8, R5 ;  /* 0x0000000808057824 */ /* 0x000fe200078e0205 */
[----:B--2---:R-:W-:-:S04]  /*562d0*/  ISETP.GT.U32.AND P0, PT, R6, R9, PT ;  /* 0x000000090600720c */ /* 0x004fc80003f04070 */
[----:B------:R-:W-:-:S13]  /*562e0*/  ISETP.GT.U32.AND.EX P0, PT, R7, R43, PT, P0 ;  /* 0x0000002b0700720c */ /* 0x000fda0003f04100 */
[----:B------:R-:W-:Y:S05]  /*562f0*/  @!P0 BRA `(.L_x_180) ;  /* 0x00000004002c8947 */ /* 0x000fea0003800000 */
[----:B------:R-:W-:Y:S01]  /*56300*/  BSSY.RECONVERGENT B3, `(.L_x_181) ;  /* 0x0000048000037945 */ /* 0x000fe20003800200 */
.L_x_182:
[----:B--2---:R-:W2:Y:S01]  /*56310*/  LDCU.128 UR4, c[0x3][0x5b80] ;  /* 0x00cb7000ff0477ac */ /* 0x004ea20008000c00 */
[----:B------:R-:W3:Y:S01]  /*56320*/  LDCU.128 UR8, c[0x3][0x5b90] ;  /* 0x00cb7200ff0877ac */ /* 0x000ee20008000c00 */
[C---:B--2---:R-:W-:Y:S02]  /*56330*/  ISETP.GE.U32.AND P0, PT, R41.reuse, UR4, PT ;  /* 0x0000000429007c0c */ /* 0x044fe4000bf06070 */
        /* <DEDUP_REMOVED lines=12> */
[----:B---3--:R-:W-:-:S05]  /*56400*/  IADD3 R6, P0, PT, R6, UR8, RZ ;  /* 0x0000000806067c10 */ /* 0x008fca000ff1e0ff */
        /* <DEDUP_REMOVED lines=32> */
[----:B--2---:R-:W-:Y:S01]  /*56610*/  IMAD.MOV.U32 R4, RZ, RZ, R37 ;  /* 0x000000ffff047224 */ /* 0x004fe200078e0025 */
        /* <DEDUP_REMOVED lines=9> */
[----:B--2---:R-:W-:Y:S02]  /*566b0*/  IMAD.MOV.U32 R4, RZ, RZ, R30 ;  /* 0x000000ffff047224 */ /* 0x004fe400078e001e */
[----:B------:R-:W-:-:S02]  /*566c0*/  IMAD.MOV.U32 R5, RZ, RZ, R46 ;  /* 0x000000ffff057224 */ /* 0x000fc400078e002e */
[----:B------:R-:W-:Y:S02]  /*566d0*/  IMAD.MOV.U32 R6, RZ, RZ, R11 ;  /* 0x000000ffff067224 */ /* 0x000fe400078e000b */
[----:B------:R-:W-:-:S05]  /*566e0*/  IMAD.MOV.U32 R7, RZ, RZ, R44 ;  /* 0x000000ffff077224 */ /* 0x000fca00078e002c */
[----:B------:R2:W-:Y:S02]  /*566f0*/  STL.128 [R1+0x20], R4 ;  /* 0x0000200401007387 */ /* 0x0005e40000100c00 */
[----:B--2---:R-:W-:Y:S02]  /*56700*/  IMAD.MOV.U32 R4, RZ, RZ, R45 ;  /* 0x000000ffff047224 */ /* 0x004fe400078e002d */
        /* <DEDUP_REMOVED lines=8> */
.L_x_181:
[----:B------:R-:W-:Y:S02]  /*56790*/  IMAD.MOV.U32 R8, RZ, RZ, 0x7 ;  /* 0x00000007ff087424 */ /* 0x000fe400078e00ff */
[----:B--2---:R-:W-:-:S07]  /*567a0*/  IMAD.MOV.U32 R5, RZ, RZ, 0x5bb8 ;  /* 0x00005bb8ff057424 */ /* 0x004fce00078e00ff */
.L_x_180:
[----:B------:R-:W-:Y:S05]  /*567b0*/  BSYNC.RECONVERGENT B2 ;  /* 0x0000000000027941 */ /* 0x000fea0003800200 */
.L_x_179:
[----:B------:R-:W2:Y:S01]  /*567c0*/  LDC.64 R4, c[0x3][R5] ;  /* 0x00c0000005047b82 */ /* 0x000ea20000000a00 */
[----:B------:R-:W-:Y:S02]  /*567d0*/  ISETP.NE.AND P0, PT, R8, RZ, PT ;  /* 0x000000ff0800720c */ /* 0x000fe40003f05270 */
[----:B--2---:R-:W-:-:S04]  /*567e0*/  ISETP.LT.U32.AND P1, PT, R6, R4, PT ;  /* 0x000000040600720c */ /* 0x004fc80003f21070 */
[----:B------:R-:W-:-:S04]  /*567f0*/  ISETP.LT.U32.OR.EX P0, PT, R7, R5, !P0, P1 ;  /* 0x000000050700720c */ /* 0x000fc80004701510 */
[----:B------:R-:W-:-:S13]  /*56800*/  ISETP.LE.U32.AND P0, PT, R8, 0x3, P0 ;  /* 0x000000030800780c */ /* 0x000fda0000703070 */
[----:B------:R-:W-:Y:S01]  /*56810*/  @!P0 VIADD R8, R8, 0xffffffff ;  /* 0xffffffff08088836 */ /* 0x000fe20000000000 */
[----:B------:R-:W-:Y:S06]  /*56820*/  @!P0 BRA `(.L_x_183) ;  /* 0xfffffff800788947 */ /* 0x000fec000383ffff */
[----:B------:R-:W-:Y:S05]  /*56830*/  BSYNC.RECONVERGENT B1 ;  /* 0x0000000000017941 */ /* 0x000fea0003800200 */
.L_x_178:
[----:B------:R-:W-:Y:S02]  /*56840*/  ISETP.GE.U32.AND P0, PT, R41, R12, PT ;  /* 0x0000000c2900720c */ /* 0x000fe40003f06070 */
[----:B------:R-:W-:Y:S02]  /*56850*/  IADD3 R6, P3, PT, R37, -R16, RZ ;  /* 0x8000001025067210 */ /* 0x000fe40007f7e0ff */
[----:B------:R-:W-:Y:S02]  /*56860*/  ISETP.GE.U32.AND.EX P0, PT, R40, R13, PT, P0 ;  /* 0x0000000d2800720c */ /* 0x000fe40003f06100 */
[----:B------:R-:W-:Y:S01]  /*56870*/  IADD3 R8, P4, PT, R33, -R18, RZ ;  /* 0x8000001221087210 */ /* 0x000fe20007f9e0ff */
[----:B------:R-:W-:Y:S01]  /*56880*/  IMAD.X R7, R36, 0x1, ~R17, P3 ;  /* 0x0000000124077824 */ /* 0x000fe200018e0e11 */
[----:B------:R-:W-:Y:S01]  /*56890*/  IADD3 R12, P1, PT, R41, -R12, RZ ;  /* 0x8000000c290c7210 */ /* 0x000fe20007f3e0ff */
[----:B------:R-:W-:Y:S01]  /*568a0*/  IMAD.MOV.U32 R16, RZ, RZ, R6 ;  /* 0x000000ffff107224 */ /* 0x000fe200078e0006 */
[----:B------:R-:W-:Y:S01]  /*568b0*/  IADD3 R4, P2, PT, R39, -R14, RZ ;  /* 0x8000000e27047210 */ /* 0x000fe20007f5e0ff */
        /* <DEDUP_REMOVED lines=41> */
[----:B------:R-:W2:Y:S01]  /*56b50*/  LDCU.128 UR4, c[0x3][0x5b80] ;  /* 0x00cb7000ff0477ac */ /* 0x000ea20008000c00 */
[----:B------:R-:W3:Y:S01]  /*56b60*/  LDCU.128 UR8, c[0x3][0x5b90] ;  /* 0x00cb7200ff0877ac */ /* 0x000ee20008000c00 */
[----:B--2---:R-:W-:Y:S02]  /*56b70*/  IADD3 R12, P0, PT, R12, UR4, RZ ;  /* 0x000000040c0c7c10 */ /* 0x004fe4000ff1e0ff */
[----:B------:R-:W-:Y:S02]  /*56b80*/  IADD3 R14, P1, PT, R14, UR6, RZ ;  /* 0x000000060e0e7c10 */ /* 0x000fe4000ff3e0ff */
[----:B---3--:R-:W-:Y:S02]  /*56b90*/  IADD3 R16, P2, PT, R16, UR8, RZ ;  /* 0x0000000810107c10 */ /* 0x008fe4000ff5e0ff */
[----:B------:R-:W-:Y:S02]  /*56ba0*/  IADD3 R18, P3, PT, R18, UR10, RZ ;  /* 0x0000000a12127c10 */ /* 0x000fe4000ff7e0ff */
[----:B------:R-:W-:-:S02]  /*56bb0*/  IADD3.X R13, PT, PT, R13, UR5, RZ, P0, !PT ;  /* 0x000000050d0d7c10 */ /* 0x000fc400087fe4ff */
[----:B------:R-:W-:Y:S02]  /*56bc0*/  IADD3.X R15, PT, PT, R15, UR7, RZ, P1, !PT ;  /* 0x000000070f0f7c10 */ /* 0x000fe40008ffe4ff */
[----:B------:R-:W-:Y:S02]  /*56bd0*/  IADD3.X R17, PT, PT, R17, UR9, RZ, P2, !PT ;  /* 0x0000000911117c10 */ /* 0x000fe400097fe4ff */
[----:B------:R-:W-:-:S07]  /*56be0*/  IADD3.X R19, PT, PT, R19, UR11, RZ, P3, !PT ;  /* 0x0000000b13137c10 */ /* 0x000fce0009ffe4ff */
.L_x_141:
[----:B------:R-:W-:Y:S05]  /*56bf0*/  BSYNC.RECONVERGENT B0 ;  /* 0x0000000000007941 */ /* 0x000fea0003800200 */
.L_x_140:
[----:B------:R-:W-:-:S05]  /*56c00*/  VIADD R3, R3, 0xffffffff ;  /* 0xffffffff03037836 */ /* 0x000fca0000000000 */
[----:B------:R-:W-:-:S13]  /*56c10*/  ISETP.NE.AND P0, PT, R3, -0x1, PT ;  /* 0xffffffff0300780c */ /* 0x000fda0003f05270 */
[----:B------:R-:W-:Y:S05]  /*56c20*/  @P0 BRA `(.L_x_184) ;  /* 0xffffff4000b00947 */ /* 0x000fea000383ffff */
[----:B------:R-:W-:Y:S01]  /*56c30*/  IMAD.MOV.U32 R4, RZ, RZ, 0x1 ;  /* 0x00000001ff047424 */ /* 0x000fe200078e00ff */
[----:B------:R-:W-:Y:S01]  /*56c40*/  SHF.R.U32.HI R3, RZ, 0x10, R27 ;  /* 0x00000010ff037819 */ /* 0x000fe2000001161b */
[----:B------:R-:W-:Y:S01]  /*56c50*/  IMAD.MOV.U32 R5, RZ, RZ, 0x0 ;  /* 0x00000000ff057424 */ /* 0x000fe200078e00ff */
[----:B------:R-:W-:Y:S01]  /*56c60*/  CS2R R60, SRZ ;  /* 0x00000000003c7805 */ /* 0x000fe2000001ff00 */
[----:B------:R-:W-:Y:S01]  /*56c70*/  IMAD.MOV.U32 R6, RZ, RZ, 0x8082 ;  /* 0x00008082ff067424 */ /* 0x000fe200078e00ff */
[----:B------:R-:W-:Y:S01]  /*56c80*/  LOP3.LUT R3, R3, 0xff00, RZ, 0xc0, !PT ;  /* 0x0000ff0003037812 */ /* 0x000fe200078ec0ff */
[----:B------:R-:W-:Y:S01]  /*56c90*/  IMAD.MOV.U32 R7, RZ, RZ, 0x0 ;  /* 0x00000000ff077424 */ /* 0x000fe200078e00ff */
[----:B------:R-:W-:Y:S01]  /*56ca0*/  UMOV UR4, URZ ;  /* 0x000000ff00047c82 */ /* 0x000fe20008000000 */
[----:B------:R-:W-:Y:S02]  /*56cb0*/  IMAD.MOV.U32 R8, RZ, RZ, 0x808a ;  /* 0x0000808aff087424 */ /* 0x000fe400078e00ff */
[----:B------:R-:W-:Y:S01]  /*56cc0*/  IMAD.MOV.U32 R9, RZ, RZ, -0x80000000 ;  /* 0x80000000ff097424 */ /* 0x000fe200078e00ff */
[----:B------:R2:W-:Y:S01]  /*56cd0*/  STL.128 [R1], R4 ;  /* 0x0000000401007387 */ /* 0x0005e20000100c00 */
[----:B------:R-:W-:-:S02]  /*56ce0*/  IMAD.MOV.U32 R10, RZ, RZ, -0x7fff8000 ;  /* 0x80008000ff0a7424 */ /* 0x000fc400078e00ff */
[----:B------:R-:W-:Y:S02]  /*56cf0*/  IMAD.MOV.U32 R11, RZ, RZ, -0x80000000 ;  /* 0x80000000ff0b7424 */ /* 0x000fe400078e00ff */
[----:B------:R-:W-:Y:S02]  /*56d00*/  IMAD.MOV.U32 R16, RZ, RZ, 0x808b ;  /* 0x0000808bff107424 */ /* 0x000fe400078e00ff */
[----:B------:R-:W-:Y:S01]  /*56d10*/  IMAD.MOV.U32 R17, RZ, RZ, 0x0 ;  /* 0x00000000ff117424 */ /* 0x000fe200078e00ff */
[----:B------:R3:W-:Y:S01]  /*56d20*/  STL.128 [R1+0x10], R8 ;  /* 0x0000100801007387 */ /* 0x0007e20000100c00 */
[----:B------:R-:W-:Y:S02]  /*56d30*/  IMAD.MOV.U32 R18, RZ, RZ, -0x7fffffff ;  /* 0x80000001ff127424 */ /* 0x000fe400078e00ff */
[----:B------:R-:W-:Y:S02]  /*56d40*/  IMAD.MOV.U32 R19, RZ, RZ, 0x0 ;  /* 0x00000000ff137424 */ /* 0x000fe400078e00ff */
[----:B------:R-:W-:-:S02]  /*56d50*/  IMAD.MOV.U32 R13, RZ, RZ, 0x0 ;  /* 0x00000000ff0d7424 */ /* 0x000fc400078e00ff */
[----:B------:R-:W-:Y:S01]  /*56d60*/  IMAD.MOV.U32 R14, RZ, RZ, -0x7fff7ff8 ;  /* 0x80008008ff0e7424 */ /* 0x000fe200078e00ff */
[----:B--2---:R-:W-:Y:S01]  /*56d70*/  LOP3.LUT R7, R12, 0x1, RZ, 0xc0, !PT ;  /* 0x000000010c077812 */ /* 0x004fe200078ec0ff */
[----:B------:R2:W-:Y:S01]  /*56d80*/  STL.128 [R1+0x20], R16 ;  /* 0x0000201001007387 */ /* 0x0005e20000100c00 */
[----:B------:R-:W-:Y:S01]  /*56d90*/  LOP3.LUT R4, R25, 0xff, RZ, 0xc0, !PT ;  /* 0x000000ff19047812 */ /* 0x000fe200078ec0ff */
[----:B------:R-:W-:Y:S01]  /*56da0*/  IMAD.MOV.U32 R12, RZ, RZ, -0x7fffffff ;  /* 0x80000001ff0c7424 */ /* 0x000fe200078e00ff */
[--C-:B------:R-:W-:Y:S01]  /*56db0*/  SHF.L.U64.HI R5, R20, 0x10, R25.reuse ;  /* 0x0000001014057819 */ /* 0x100fe20000010219 */
[----:B------:R-:W-:Y:S01]  /*56dc0*/  IMAD.MOV.U32 R15, RZ, RZ, -0x80000000 ;  /* 0x80000000ff0f7424 */ /* 0x000fe200078e00ff */
[----:B------:R-:W-:Y:S01]  /*56dd0*/  LOP3.LUT R6, R3, 0xff, R20, 0xf8, !PT ;  /* 0x000000ff03067812 */ /* 0x000fe200078ef814 */
[----:B------:R-:W-:Y:S01]  /*56de0*/  IMAD.MOV.U32 R48, RZ, RZ, 0x8089 ;  /* 0x00008089ff307424 */ /* 0x000fe200078e00ff */
[----:B---3--:R-:W-:Y:S01]  /*56df0*/  SHF.R.U32.HI R8, RZ, 0x10, R25 ;  /* 0x00000010ff087819 */ /* 0x008fe20000011619 */
[----:B------:R-:W-:Y:S01]  /*56e00*/  IMAD.MOV.U32 R49, RZ, RZ, -0x80000000 ;  /* 0x80000000ff317424 */ /* 0x000fe200078e00ff */
[----:B------:R-:W-:Y:S01]  /*56e10*/  LOP3.LUT R5, R4, 0xff00, R5, 0xf8, !PT ;  /* 0x0000ff0004057812 */ /* 0x000fe200078ef805 */
[----:B------:R-:W-:Y:S01]  /*56e20*/  IMAD.MOV.U32 R50, RZ, RZ, 0x8003 ;  /* 0x00008003ff327424 */ /* 0x000fe200078e00ff */
[----:B------:R-:W-:Y:S01]  /*56e30*/  LOP3.LUT R8, R7, 0xff00, R8, 0xf8, !PT ;  /* 0x0000ff0007087812 */ /* 0x000fe200078ef808 */
[----:B------:R-:W-:Y:S01]  /*56e40*/  IMAD.MOV.U32 R51, RZ, RZ, -0x80000000 ;  /* 0x80000000ff337424 */ /* 0x000fe200078e00ff */
[----:B------:R-:W-:Y:S01]  /*56e50*/  SHF.L.U64.HI R4, R24, 0x10, R27 ;  /* 0x0000001018047819 */ /* 0x000fe2000001021b */
[----:B------:R-:W-:Y:S01]  /*56e60*/  STL.128 [R1+0xb0], R12 ;  /* 0x0000b00c01007387 */ /* 0x000fe20000100c00 */
[--C-:B------:R-:W-:Y:S01]  /*56e70*/  LOP3.LUT R8, R8, 0xff0000, R25.reuse, 0xf8, !PT ;  /* 0x00ff000008087812 */ /* 0x100fe200078ef819 */
[----:B--2---:R-:W-:Y:S01]  /*56e80*/  IMAD.MOV.U32 R18, RZ, RZ, 0x8080 ;  /* 0x00008080ff127424 */ /* 0x004fe200078e00ff */
[C---:B------:R-:W-:Y:S01]  /*56e90*/  SHF.R.U64 R25, R20.reuse, 0x10, R25 ;  /* 0x0000001014197819 */ /* 0x040fe20000001219 */
[----:B------:R-:W-:Y:S01]  /*56ea0*/  IMAD.MOV.U32 R19, RZ, RZ, -0x80000000 ;  /* 0x80000000ff137424 */ /* 0x000fe200078e00ff */
[----:B------:R-:W-:Y:S01]  /*56eb0*/  LOP3.LUT R5, R5, 0xff0000, R20, 0x78, !PT ;  /* 0x00ff000005057812 */ /* 0x000fe200078e7814 */
[----:B------:R-:W-:Y:S01]  /*56ec0*/  IMAD.U32 R20, R20, 0x10000, RZ ;  /* 0x0001000014147824 */ /* 0x000fe200078e00ff */
[----:B------:R-:W-:Y:S01]  /*56ed0*/  SHF.R.U32.HI R3, RZ, 0x10, R29 ;  /* 0x00000010ff037819 */ /* 0x000fe2000001161d */
[----:B------:R-:W-:Y:S01]  /*56ee0*/  IMAD.MOV.U32 R16, RZ, RZ, -0x7fff7f7f ;  /* 0x80008081ff107424 */ /* 0x000fe200078e00ff */
[----:B------:R-:W-:Y:S01]  /*56ef0*/  LOP3.LUT R4, R4, 0xff00, RZ, 0xc0, !PT ;  /* 0x0000ff0004047812 */ /* 0x000fe200078ec0ff */
[----:B------:R-:W-:Y:S01]  /*56f00*/  IMAD.MOV.U32 R17, RZ, RZ, -0x80000000 ;  /* 0x80000000ff117424 */ /* 0x000fe200078e00ff */
[----:B------:R-:W-:Y:S01]  /*56f10*/  LOP3.LUT R20, R5, 0xff000000, R20, 0x78, !PT ;  /* 0xff00000005147812 */ /* 0x000fe200078e7814 */
[----:B------:R-:W-:Y:S01]  /*56f20*/  IMAD.MOV.U32 R32, RZ, RZ, -0x7fff7f7f ;  /* 0x80008081ff207424 */ /* 0x000fe200078e00ff */
[----:B------:R-:W-:Y:S01]  /*56f30*/  LOP3.LUT R3, R3, 0xff00, RZ, 0xc0, !PT ;  /* 0x0000ff0003037812 */ /* 0x000fe200078ec0ff */
[----:B------:R-:W-:Y:S01]  /*56f40*/  IMAD.MOV.U32 R33, RZ, RZ, -0x80000000 ;  /* 0x80000000ff217424 */ /* 0x000fe200078e00ff */
[----:B------:R-:W-:Y:S01]  /*56f50*/  LOP3.LUT R5, R4, 0xff, R27, 0xf8, !PT ;  /* 0x000000ff04057812 */ /* 0x000fe200078ef81b */
[----:B------:R2:W-:Y:S01]  /*56f60*/  STL.128 [R1+0xa0], R16 ;  /* 0x0000a01001007387 */ /* 0x0005e20000100c00 */
[----:B------:R-:W-:Y:S01]  /*56f70*/  LOP3.LUT R9, R8, 0xff000000, R25, 0xf8, !PT ;  /* 0xff00000008097812 */ /* 0x000fe200078ef819 */
[----:B------:R-:W-:Y:S01]  /*56f80*/  IMAD.MOV.U32 R34, RZ, RZ, 0x8009 ;  /* 0x00008009ff227424 */ /* 0x000fe200078e00ff */
[----:B------:R-:W-:Y:S01]  /*56f90*/  SHF.L.U64.HI R4, R26, 0x10, R29 ;  /* 0x000000101a047819 */ /* 0x000fe2000001021d */
[----:B------:R-:W-:Y:S01]  /*56fa0*/  IMAD.MOV.U32 R35, RZ, RZ, -0x80000000 ;  /* 0x80000000ff237424 */ /* 0x000fe200078e00ff */
[----:B------:R-:W-:Y:S01]  /*56fb0*/  LOP3.LUT R30, R6, 0xff0000, R27, 0xf8, !PT ;  /* 0x00ff0000061e7812 */ /* 0x000fe200078ef81b */
[----:B------:R-:W-:Y:S01]  /*56fc0*/  IMAD.MOV.U32 R36, RZ, RZ, 0x8a ;  /* 0x0000008aff247424 */ /* 0x000fe200078e00ff */
[--C-:B------:R-:W-:Y:S01]  /*56fd0*/  LOP3.LUT R8, R3, 0xff, R24.reuse, 0xf8, !PT ;  /* 0x000000ff03087812 */ /* 0x100fe200078ef818 */
[----:B------:R-:W-:Y:S01]  /*56fe0*/  IMAD.MOV.U32 R37, RZ, RZ, 0x0 ;  /* 0x00000000ff257424 */ /* 0x000fe200078e00ff */
[----:B------:R-:W-:Y:S01]  /*56ff0*/  LOP3.LUT R6, R5, 0xff0000, R24, 0xf8, !PT ;  /* 0x00ff000005067812 */ /* 0x000fe200078ef818 */
[----:B------:R-:W-:Y:S01]  /*57000*/  IMAD.MOV.U32 R38, RZ, RZ, 0x88 ;  /* 0x00000088ff267424 */ /* 0x000fe200078e00ff */
[--C-:B------:R-:W-:Y:S01]  /*57010*/  SHF.L.U64.HI R3, R31, 0x10, R28.reuse ;  /* 0x000000101f037819 */ /* 0x100fe2000001021c */
[----:B------:R-:W-:Y:S01]  /*57020*/  IMAD.MOV.U32 R39, RZ, RZ, 0x0 ;  /* 0x00000000ff277424 */ /* 0x000fe200078e00ff */
[--C-:B------:R-:W-:Y:S01]  /*57030*/  SHF.R.U32.HI R5, RZ, 0x10, R28.reuse ;  /* 0x00000010ff057819 */ /* 0x100fe2000001161c */
[----:B------:R-:W-:Y:S01]  /*57040*/  IMAD.MOV.U32 R40, RZ, RZ, -0x7fff7ff7 ;  /* 0x80008009ff287424 */ /* 0x000fe200078e00ff */
[----:B------:R-:W-:Y:S01]  /*57050*/  LOP3.LUT R4, R4, 0xff00, RZ, 0xc0, !PT ;  /* 0x0000ff0004047812 */ /* 0x000fe200078ec0ff */
[----:B--2---:R-:W-:Y:S01]  /*57060*/  IMAD.U32 R17, R24, 0x10000, RZ ;  /* 0x0001000018117824 */ /* 0x004fe200078e00ff */
[----:B------:R-:W-:Y:S01]  /*57070*/  LOP3.LUT R3, R3, 0xff00, RZ, 0xc0, !PT ;  /* 0x0000ff0003037812 */ /* 0x000fe200078ec0ff */
[----:B------:R-:W-:Y:S01]  /*57080*/  IMAD.MOV.U32 R41, RZ, RZ, 0x0 ;  /* 0x00000000ff297424 */ /* 0x000fe200078e00ff */
[----:B------:R-:W-:Y:S01]  /*57090*/  LOP3.LUT R5, R5, 0xff00, RZ, 0xc0, !PT ;  /* 0x0000ff0005057812 */ /* 0x000fe200078ec0ff */
[----:B------:R-:W-:Y:S01]  /*570a0*/  IMAD.MOV.U32 R42, RZ, RZ, -0x7ffffff6 ;  /* 0x8000000aff2a7424 */ /* 0x000fe200078e00ff */
[--C-:B------:R-:W-:Y:S01]  /*570b0*/  LOP3.LUT R7, R4, 0xff, R29.reuse, 0xf8, !PT ;  /* 0x000000ff04077812 */ /* 0x100fe200078ef81d */
[----:B------:R-:W-:Y:S01]  /*570c0*/  IMAD.MOV.U32 R43, RZ, RZ, 0x0 ;  /* 0x00000000ff2b7424 */ /* 0x000fe200078e00ff */
[----:B------:R-:W-:Y:S01]  /*570d0*/  LOP3.LUT R4, R3, 0xff, R28, 0xf8, !PT ;  /* 0x000000ff03047812 */ /* 0x000fe200078ef81c */
[----:B------:R-:W-:Y:S01]  /*570e0*/  IMAD.MOV.U32 R44, RZ, RZ, -0x7fff7f75 ;  /* 0x8000808bff2c7424 */ /* 0x000fe200078e00ff */
[--C-:B------:R-:W-:Y:S01]  /*570f0*/  LOP3.LUT R8, R8, 0xff0000, R29.reuse, 0xf8, !PT ;  /* 0x00ff000008087812 */ /* 0x100fe200078ef81d */
[----:B------:R-:W-:Y:S01]  /*57100*/  IMAD.MOV.U32 R45, RZ, RZ, 0x0 ;  /* 0x00000000ff2d7424 */ /* 0x000fe200078e00ff */
[--C-:B------:R-:W-:Y:S01]  /*57110*/  LOP3.LUT R5, R5, 0xff, R26.reuse, 0xf8, !PT ;  /* 0x000000ff05057812 */ /* 0x100fe200078ef81a */
[----:B------:R-:W-:Y:S01]  /*57120*/  IMAD.MOV.U32 R46, RZ, RZ, 0x8b ;  /* 0x0000008bff2e7424 */ /* 0x000fe200078e00ff */
[----:B------:R-:W-:Y:S01]  /*57130*/  SHF.R.U64 R29, R26, 0x10, R29 ;  /* 0x000000101a1d7819 */ /* 0x000fe2000000121d */
[----:B------:R-:W-:Y:S01]  /*57140*/  IMAD.MOV.U32 R47, RZ, RZ, -0x80000000 ;  /* 0x80000000ff2f7424 */ /* 0x000fe200078e00ff */
[----:B------:R-:W-:Y:S01]  /*57150*/  LOP3.LUT R7, R7, 0xff0000, R26, 0xf8, !PT ;  /* 0x00ff000007077812 */ /* 0x000fe200078ef81a */
[----:B------:R-:W-:Y:S01]  /*57160*/  IMAD.MOV.U32 R52, RZ, RZ, 0x8002 ;  /* 0x00008002ff347424 */ /* 0x000fe200078e00ff */
[----:B------:R2:W-:Y:S01]  /*57170*/  STL.128 [R1+0x70], R48 ;  /* 0x0000703001007387 */ /* 0x0005e20000100c00 */
[----:B------:R-:W-:Y:S01]  /*57180*/  IMAD.MOV.U32 R53, RZ, RZ, -0x80000000 ;  /* 0x80000000ff357424 */ /* 0x000fe200078e00ff */
[----:B------:R-:W-:Y:S01]  /*57190*/  SHF.R.U64 R27, R24, 0x10, R27 ;  /* 0x00000010181b7819 */ /* 0x000fe2000000121b */
[----:B------:R-:W-:Y:S01]  /*571a0*/  IMAD.MOV.U32 R54, RZ, RZ, 0x80 ;  /* 0x00000080ff367424 */ /* 0x000fe200078e00ff */
[----:B------:R-:W-:Y:S01]  /*571b0*/  LOP3.LUT R17, R6, 0xff000000, R17, 0x78, !PT ;  /* 0xff00000006117812 */ /* 0x000fe200078e7811 */
[----:B------:R-:W-:Y:S01]  /*571c0*/  IMAD.MOV.U32 R55, RZ, RZ, -0x80000000 ;  /* 0x80000000ff377424 */ /* 0x000fe200078e00ff */
[----:B------:R-:W-:Y:S01]  /*571d0*/  LOP3.LUT R3, R4, 0xff0000, R31, 0xf8, !PT ;  /* 0x00ff000004037812 */ /* 0x000fe200078ef81f */
[----:B------:R-:W-:Y:S01]  /*571e0*/  IMAD.MOV.U32 R56, RZ, RZ, 0x800a ;  /* 0x0000800aff387424 */ /* 0x000fe200078e00ff */
[--C-:B------:R-:W-:Y:S01]  /*571f0*/  LOP3.LUT R6, R5, 0xff0000, R28.reuse, 0xf8, !PT ;  /* 0x00ff000005067812 */ /* 0x100fe200078ef81c */
[----:B------:R-:W-:Y:S01]  /*57200*/  IMAD.MOV.U32 R57, RZ, RZ, 0x0 ;  /* 0x00000000ff397424 */ /* 0x000fe200078e00ff */
[C---:B------:R-:W-:Y:S01]  /*57210*/  SHF.R.U64 R11, R31.reuse, 0x10, R28 ;  /* 0x000000101f0b7819 */ /* 0x040fe2000000121c */
[----:B------:R-:W-:Y:S01]  /*57220*/  IMAD.MOV.U32 R58, RZ, RZ, -0x7ffffff6 ;  /* 0x8000000aff3a7424 */ /* 0x000fe200078e00ff */
[----:B------:R-:W-:Y:S01]  /*57230*/  STL.128 [R1+0x30], R32 ;  /* 0x0000302001007387 */ /* 0x000fe20000100c00 */
[----:B------:R-:W-:Y:S01]  /*57240*/  IMAD.MOV.U32 R59, RZ, RZ, -0x80000000 ;  /* 0x80000000ff3b7424 */ /* 0x000fe200078e00ff */
[----:B------:R-:W-:Y:S01]  /*57250*/  LOP3.LUT R30, R30, 0xff000000, R27, 0xf8, !PT ;  /* 0xff0000001e1e7812 */ /* 0x000fe200078ef81b */
[----:B------:R-:W-:Y:S01]  /*57260*/  IMAD.U32 R26, R26, 0x10000, RZ ;  /* 0x000100001a1a7824 */ /* 0x000fe200078e00ff */
[C---:B--2---:R-:W-:Y:S01]  /*57270*/  LOP3.LUT R50, R31.reuse, 0xff, RZ, 0xc0, !PT ;  /* 0x000000ff1f327812 */ /* 0x044fe200078ec0ff */
[----:B------:R-:W-:Y:S01]  /*57280*/  IMAD.U32 R12, R31, 0x10000, RZ ;  /* 0x000100001f0c7824 */ /* 0x000fe200078e00ff */
[----:B------:R2:W-:Y:S01]  /*57290*/  STL.128 [R1+0x40], R36 ;  /* 0x0000402401007387 */ /* 0x0005e20000100c00 */
[----:B------:R-:W-:-:S02]  /*572a0*/  LOP3.LUT R73, R8, 0xff000000, R29, 0xf8, !PT ;  /* 0xff00000008497812 */ /* 0x000fc400078ef81d */
[----:B------:R-:W-:Y:S02]  /*572b0*/  CS2R R24, SRZ ;  /* 0x0000000000187805 */ /* 0x000fe4000001ff00 */
[----:B------:R-:W-:Y:S01]  /*572c0*/  LOP3.LUT R70, R7, 0xff000000, R26, 0x78, !PT ;  /* 0xff00000007467812 */ /* 0x000fe200078e781a */
[----:B------:R3:W-:Y:S01]  /*572d0*/  STL.128 [R1+0x50], R40 ;  /* 0x0000502801007387 */ /* 0x0007e20000100c00 */
[----:B------:R-:W-:Y:S01]  /*572e0*/  LOP3.LUT R12, R3, 0xff000000, R12, 0x78, !PT ;  /* 0xff000000030c7812 */ /* 0x000fe200078e780c */
[----:B------:R-:W-:Y:S01]  /*572f0*/  IMAD.MOV.U32 R15, RZ, RZ, RZ ;  /* 0x000000ffff0f7224 */ /* 0x000fe200078e00ff */
[----:B------:R-:W-:Y:S01]  /*57300*/  LOP3.LUT R11, R6, 0xff000000, R11, 0xf8, !PT ;  /* 0xff000000060b7812 */ /* 0x000fe200078ef80b */
[----:B------:R4:W-:Y:S01]  /*57310*/  STL.128 [R1+0x60], R44 ;  /* 0x0000602c01007387 */ /* 0x0009e20000100c00 */
[----:B------:R-:W-:Y:S01]  /*57320*/  IMAD.MOV.U32 R18, RZ, RZ, RZ ;  /* 0x000000ffff127224 */ /* 0x000fe200078e00ff */
[----:B------:R-:W-:Y:S01]  /*57330*/  CS2R R48, SRZ ;  /* 0x0000000000307805 */ /* 0x000fe2000001ff00 */
[----:B------:R-:W-:Y:S01]  /*57340*/  IMAD.MOV.U32 R51, RZ, RZ, RZ ;  /* 0x000000ffff337224 */ /* 0x000fe200078e00ff */
[----:B------:R5:W-:Y:S01]  /*57350*/  STL.128 [R1+0x80], R52 ;  /* 0x0000803401007387 */ /* 0x000be20000100c00 */
[----:B------:R-:W-:Y:S01]  /*57360*/  IMAD.MOV.U32 R19, RZ, RZ, RZ ;  /* 0x000000ffff137224 */ /* 0x000fe200078e00ff */
[----:B------:R-:W-:Y:S01]  /*57370*/  CS2R R28, SRZ ;  /* 0x00000000001c7805 */ /* 0x000fe2000001ff00 */
[----:B------:R-:W-:Y:S01]  /*57380*/  IMAD.MOV.U32 R31, RZ, RZ, RZ ;  /* 0x000000ffff1f7224 */ /* 0x000fe200078e00ff */
[----:B------:R0:W-:Y:S01]  /*57390*/  STL.128 [R1+0x90], R56 ;  /* 0x0000903801007387 */ /* 0x0001e20000100c00 */
[----:B--2---:R-:W-:Y:S01]  /*573a0*/  IMAD.MOV.U32 R37, RZ, RZ, -0x80000000 ;  /* 0x80000000ff257424 */ /* 0x004fe200078e00ff */
[----:B------:R-:W-:Y:S01]  /*573b0*/  CS2R R26, SRZ ;  /* 0x00000000001a7805 */ /* 0x000fe2000001ff00 */
[----:B------:R-:W-:Y:S01]  /*573c0*/  IMAD.MOV.U32 R62, RZ, RZ, RZ ;  /* 0x000000ffff3e7224 */ /* 0x000fe200078e00ff */
[----:B------:R-:W-:Y:S01]  /*573d0*/  CS2R R32, SRZ ;  /* 0x0000000000207805 */ /* 0x000fe2000001ff00 */
[----:B---3--:R-:W-:Y:S01]  /*573e0*/  IMAD.MOV.U32 R42, RZ, RZ, RZ ;  /* 0x000000ffff2a7224 */ /* 0x008fe200078e00ff */
[----:B------:R-:W-:Y:S01]  /*573f0*/  CS2R R38, SRZ ;  /* 0x0000000000267805 */ /* 0x000fe2000001ff00 */
[----:B------:R-:W-:Y:S01]  /*57400*/  IMAD.MOV.U32 R23, RZ, RZ, RZ ;  /* 0x000000ffff177224 */ /* 0x000fe200078e00ff */
[----:B----4-:R-:W-:Y:S01]  /*57410*/  CS2R R46, SRZ ;  /* 0x00000000002e7805 */ /* 0x010fe2000001ff00 */
[----:B------:R-:W-:Y:S01]  /*57420*/  IMAD.MOV.U32 R45, RZ, RZ, RZ ;  /* 0x000000ffff2d7224 */ /* 0x000fe200078e00ff */
[----:B------:R-:W-:Y:S01]  /*57430*/  LOP3.LUT R50, R50, 0x100, RZ, 0xfc, !PT ;  /* 0x0000010032327812 */ /* 0x000fe200078efcff */
[----:B------:R-:W-:Y:S01]  /*57440*/  IMAD.MOV.U32 R16, RZ, RZ, RZ ;  /* 0x000000ffff107224 */ /* 0x000fe200078e00ff */
[----:B-----5:R-:W-:-:S02]  /*57450*/  CS2R R52, SRZ ;  /* 0x0000000000347805 */ /* 0x020fc4000001ff00 */
[----:B------:R-:W-:Y:S01]  /*57460*/  CS2R R54, SRZ ;  /* 0x0000000000367805 */ /* 0x000fe2000001ff00 */
[----:B------:R-:W-:Y:S01]  /*57470*/  IMAD.MOV.U32 R40, RZ, RZ, RZ ;  /* 0x000000ffff287224 */ /* 0x000fe200078e00ff */
[----:B------:R-:W-:Y:S02]  /*57480*/  LOP3.LUT R3, R9, 0x2, RZ, 0xfc, !PT ;  /* 0x0000000209037812 */ /* 0x000fe400078efcff */
[----:B0-----:R-:W-:Y:S02]  /*57490*/  CS2R R58, SRZ ;  /* 0x00000000003a7805 */ /* 0x001fe4000001ff00 */
[----:B------:R-:W-:Y:S01]  /*574a0*/  CS2R R56, SRZ ;  /* 0x0000000000387805 */ /* 0x000fe2000001ff00 */
[----:B------:R-:W-:Y:S02]  /*574b0*/  IMAD.MOV.U32 R8, RZ, RZ, RZ ;  /* 0x000000ffff087224 */ /* 0x000fe400078e00ff */
[----:B------:R-:W-:Y:S02]  /*574c0*/  IMAD.MOV.U32 R13, RZ, RZ, RZ ;  /* 0x000000ffff0d7224 */ /* 0x000fe400078e00ff */
[----:B------:R-:W-:-:S02]  /*574d0*/  IMAD.MOV.U32 R43, RZ, RZ, RZ ;  /* 0x000000ffff2b7224 */ /* 0x000fc400078e00ff */
[----:B------:R-:W-:Y:S02]  /*574e0*/  IMAD.MOV.U32 R41, RZ, RZ, RZ ;  /* 0x000000ffff297224 */ /* 0x000fe400078e00ff */
[----:B------:R-:W-:-:S07]  /*574f0*/  IMAD.MOV.U32 R34, RZ, RZ, RZ ;  /* 0x000000ffff227224 */ /* 0x000fce00078e00ff */
.L_x_185:
[----:B------:R0:W2:Y:S01]  /*57500*/  LDL.64 R4, [R21] ;  /* 0x0000000015047983 */ /* 0x0000a20000100a00 */
[----:B------:R-:W-:Y:S01]  /*57510*/  LOP3.LUT R64, R8, R13, R30, 0x96, !PT ;  /* 0x0000000d08407212 */ /* 0x000fe200078e961e */
[----:B------:R-:W-:Y:S01]  /*57520*/  UIADD3 UR4, UPT, UPT, UR4, 0x1, URZ ;  /* 0x0000000104047890 */ /* 0x000fe2000fffe0ff */
[----:B------:R-:W-:Y:S02]  /*57530*/  LOP3.LUT R65, R32, R33, R17, 0x96, !PT ;  /* 0x0000002120417212 */ /* 0x000fe400078e9611 */
[----:B------:R-:W-:Y:S01]  /*57540*/  LOP3.LUT R63, R53, R56, R11, 0x96, !PT ;  /* 0x00000038353f7212 */ /* 0x000fe200078e960b */
[----:B------:R-:W-:Y:S01]  /*57550*/  UISETP.NE.AND UP0, UPT, UR4, 0x18, UPT ;  /* 0x000000180400788c */ /* 0x000fe2000bf05270 */
[----:B------:R-:W-:Y:S01]  /*57560*/  LOP3.LUT R66, R47, R62, R12, 0x96, !PT ;  /* 0x0000003e2f427212 */ /* 0x000fe200078e960c */
[----:B0-----:R-:W-:Y:S01]  /*57570*/  VIADD R21, R21, 0x8 ;  /* 0x0000000815157836 */ /* 0x001fe20000000000 */
[----:B------:R-:W-:Y:S02]  /*57580*/  LOP3.LUT R35, R49, R48, R50, 0x96, !PT ;  /* 0x0000003031237212 */ /* 0x000fe400078e9632 */
[----:B------:R-:W-:-:S02]  /*57590*/  LOP3.LUT R10, R28, R31, R25, 0x96, !PT ;  /* 0x0000001f1c0a7212 */ /* 0x000fc400078e9619 */
[----:B------:R-:W-:Y:S02]  /*575a0*/  LOP3.LUT R64, R16, R64, R15, 0x96, !PT ;  /* 0x0000004010407212 */ /* 0x000fe400078e960f */
[----:B------:R-:W-:Y:S02]  /*575b0*/  LOP3.LUT R65, R40, R65, R37, 0x96, !PT ;  /* 0x0000004128417212 */ /* 0x000fe400078e9625 */
[----:B------:R-:W-:Y:S02]  /*575c0*/  LOP3.LUT R63, R58, R63, R57, 0x96, !PT ;  /* 0x0000003f3a3f7212 */ /* 0x000fe400078e9639 */
[----:B------:R-:W-:Y:S02]  /*575d0*/  LOP3.LUT R66, R45, R66, R42, 0x96, !PT ;  /* 0x000000422d427212 */ /* 0x000fe400078e962a */
[----:B------:R-:W-:Y:S02]  /*575e0*/  LOP3.LUT R35, R52, R35, R51, 0x96, !PT ;  /* 0x0000002334237212 */ /* 0x000fe400078e9633 */
[----:B------:R-:W-:-:S02]  /*575f0*/  LOP3.LUT R10, R18, R10, R19, 0x96, !PT ;  /* 0x0000000a120a7212 */ /* 0x000fc400078e9613 */
[----:B------:R-:W-:Y:S02]  /*57600*/  SHF.L.W.U32.HI R6, R64, 0x1f, R65 ;  /* 0x0000001f40067819 */ /* 0x000fe40000010e41 */
[----:B------:R-:W-:Y:S02]  /*57610*/  SHF.L.W.U32.HI R7, R65, 0x1f, R64 ;  /* 0x0000001f41077819 */ /* 0x000fe40000010e40 */
[----:B------:R-:W-:Y:S02]  /*57620*/  SHF.L.W.U32.HI R9, R63, 0x1f, R66 ;  /* 0x0000001f3f097819 */ /* 0x000fe40000010e42 */
[----:B------:R-:W-:Y:S02]  /*57630*/  LOP3.LUT R44, R26, R23, R73, 0x96, !PT ;  /* 0x000000171a2c7212 */ /* 0x000fe400078e9649 */
[----:B------:R-:W-:Y:S02]  /*57640*/  LOP3.LUT R69, R59, R54, R70, 0x96, !PT ;  /* 0x000000363b457212 */ /* 0x000fe400078e9646 */
[----:B------:R-:W-:-:S02]  /*57650*/  SHF.L.W.U32.HI R14, R10, 0x1f, R35 ;  /* 0x0000001f0a0e7819 */ /* 0x000fc40000010e23 */
[----:B------:R-:W-:Y:S02]  /*57660*/  LOP3.LUT R6, R6, R35, RZ, 0x3c, !PT ;  /* 0x0000002306067212 */ /* 0x000fe400078e3cff */
[----:B------:R-:W-:Y:S02]  /*57670*/  SHF.L.W.U32.HI R35, R35, 0x1f, R10 ;  /* 0x0000001f23237819 */ /* 0x000fe40000010e0a */
[----:B------:R-:W-:Y:S02]  /*57680*/  LOP3.LUT R7, R7, R10, RZ, 0x3c, !PT ;  /* 0x0000000a07077212 */ /* 0x000fe400078e3cff */
[----:B------:R-:W-:Y:S02]  /*57690*/  LOP3.LUT R10, R39, R38, R3, 0x96, !PT ;  /* 0x00000026270a7212 */ /* 0x000fe400078e9603 */
[----:B------:R-:W-:Y:S02]  /*576a0*/  LOP3.LUT R64, R9, R64, RZ, 0x3c, !PT ;  /* 0x0000004009407212 */ /* 0x000fe400078e3cff */
[----:B------:R-:W-:-:S02]  /*576b0*/  LOP3.LUT R44, R27, R44, R24, 0x96, !PT ;  /* 0x0000002c1b2c7212 */ /* 0x000fc400078e9618 */
[----:B------:R-:W-:Y:S02]  /*576c0*/  LOP3.LUT R69, R60, R69, R55, 0x96, !PT ;  /* 0x000000453c457212 */ /* 0x000fe400078e9637 */
[----:B------:R-:W-:Y:S02]  /*576d0*/  LOP3.LUT R76, R61, R34, R20, 0x96, !PT ;  /* 0x000000223d4c7212 */ /* 0x000fe400078e9614 */
[----:B------:R-:W-:Y:S02]  /*576e0*/  SHF.L.W.U32.HI R9, R66, 0x1f, R63 ;  /* 0x0000001f42097819 */ /* 0x000fe40000010e3f */
[----:B------:R-:W-:Y:S02]  /*576f0*/  LOP3.LUT R71, R43, R10, R41, 0x96, !PT ;  /* 0x0000000a2b477212 */ /* 0x000fe400078e9629 */
[----:B------:R-:W-:Y:S02]  /*57700*/  SHF.L.W.U32.HI R10, R44, 0x1f, R69 ;  /* 0x0000001f2c0a7819 */ /* 0x000fe40000010e45 */
[----:B------:R-:W-:-:S02]  /*57710*/  LOP3.LUT R76, R46, R76, R29, 0x96, !PT ;  /* 0x0000004c2e4c7212 */ /* 0x000fc400078e961d */
[----:B------:R-:W-:Y:S02]  /*57720*/  LOP3.LUT R65, R9, R65, RZ, 0x3c, !PT ;  /* 0x0000004109417212 */ /* 0x000fe400078e3cff */
[----:B------:R-:W-:Y:S02]  /*57730*/  SHF.L.W.U32.HI R9, R69, 0x1f, R44 ;  /* 0x0000001f45097819 */ /* 0x000fe40000010e2c */
[----:B------:R-:W-:Y:S02]  /*57740*/  LOP3.LUT R67, R10, R71, RZ, 0x3c, !PT ;  /* 0x000000470a437212 */ /* 0x000fe400078e3cff */
[----:B------:R-:W-:Y:S02]  /*57750*/  SHF.L.W.U32.HI R36, R76, 0x1f, R71 ;  /* 0x0000001f4c247819 */ /* 0x000fe40000010e47 */
[----:B------:R-:W-:Y:S02]  /*57760*/  SHF.L.W.U32.HI R10, R71, 0x1f, R76 ;  /* 0x0000001f470a7819 */ /* 0x000fe40000010e4c */
[----:B------:R-:W-:-:S02]  /*57770*/  LOP3.LUT R76, R9, R76, RZ, 0x3c, !PT ;  /* 0x0000004c094c7212 */ /* 0x000fc400078e3cff */
[----:B------:R-:W-:Y:S02]  /*57780*/  LOP3.LUT R44, R35, R44, RZ, 0x3c, !PT ;  /* 0x0000002c232c7212 */ /* 0x000fe400078e3cff */
[----:B------:R-:W-:Y:S02]  /*57790*/  LOP3.LUT R35, R14, R69, RZ, 0x3c, !PT ;  /* 0x000000450e237212 */ /* 0x000fe400078e3cff */
[----:B------:R-:W-:Y:S02]  /*577a0*/  LOP3.LUT R74, R76, R17, RZ, 0x3c, !PT ;  /* 0x000000114c4a7212 */ /* 0x000fe400078e3cff */
[----:B------:R-:W-:Y:S02]  /*577b0*/  LOP3.LUT R17, R44, R56, RZ, 0x3c, !PT ;  /* 0x000000382c117212 */ /* 0x000fe400078e3cff */
[----:B------:R-:W-:Y:S02]  /*577c0*/  LOP3.LUT R62, R35, R62, RZ, 0x3c, !PT ;  /* 0x0000003e233e7212 */ /* 0x000fe400078e3cff */
[----:B------:R-:W-:-:S02]  /*577d0*/  LOP3.LUT R63, R10, R63, RZ, 0x3c, !PT ;  /* 0x0000003f0a3f7212 */ /* 0x000fc400078e3cff */
[----:B------:R-:W-:Y:S02]  /*577e0*/  LOP3.LUT R36, R36, R66, RZ, 0x3c, !PT ;  /* 0x0000004224247212 */ /* 0x000fe400078e3cff */
[C---:B------:R-:W-:Y:S02]  /*577f0*/  LOP3.LUT R9, R64.reuse, R73, RZ, 0x3c, !PT ;  /* 0x0000004940097212 */ /* 0x040fe400078e3cff */
[C---:B------:R-:W-:Y:S02]  /*57800*/  LOP3.LUT R68, R64.reuse, R23, RZ, 0x3c, !PT ;  /* 0x0000001740447212 */ /* 0x040fe400078e3cff */
[C---:B------:R-:W-:Y:S02]  /*57810*/  LOP3.LUT R26, R64.reuse, R26, RZ, 0x3c, !PT ;  /* 0x0000001a401a7212 */ /* 0x040fe400078e3cff */
[C---:B------:R-:W-:Y:S02]  /*57820*/  LOP3.LUT R66, R64.reuse, R24, RZ, 0x3c, !PT ;  /* 0x0000001840427212 */ /* 0x040fe400078e3cff */
[----:B------:R-:W-:-:S02]  /*57830*/  LOP3.LUT R27, R64, R27, RZ, 0x3c, !PT ;  /* 0x0000001b401b7212 */ /* 0x000fc400078e3cff */
[C---:B------:R-:W-:Y:S02]  /*57840*/  LOP3.LUT R14, R65.reuse, R70, RZ, 0x3c, !PT ;  /* 0x00000046410e7212 */ /* 0x040fe400078e3cff */
[C---:B------:R-:W-:Y:S02]  /*57850*/  LOP3.LUT R69, R65.reuse, R55, RZ, 0x3c, !PT ;  /* 0x0000003741457212 */ /* 0x040fe400078e3cff */
[----:B------:R-:W-:Y:S02]  /*57860*/  LOP3.LUT R10, R65, R60, RZ, 0x3c, !PT ;  /* 0x0000003c410a7212 */ /* 0x000fe400078e3cff */
[C---:B------:R-:W-:Y:S02]  /*57870*/  LOP3.LUT R23, R67.reuse, R30, RZ, 0x3c, !PT ;  /* 0x0000001e43177212 */ /* 0x040fe400078e3cff */
[C---:B------:R-:W-:Y:S02]  /*57880*/  LOP3.LUT R13, R67.reuse, R13, RZ, 0x3c, !PT ;  /* 0x0000000d430d7212 */ /* 0x040fe400078e3cff */
[----:B------:R-:W-:-:S02]  /*57890*/  LOP3.LUT R24, R67, R8, RZ, 0x3c, !PT ;  /* 0x0000000843187212 */ /* 0x000fc400078e3cff */
[C---:B------:R-:W-:Y:S02]  /*578a0*/  LOP3.LUT R72, R67.reuse, R15, RZ, 0x3c, !PT ;  /* 0x0000000f43487212 */ /* 0x040fe400078e3cff */
[----:B------:R-:W-:Y:S02]  /*578b0*/  LOP3.LUT R70, R67, R16, RZ, 0x3c, !PT ;  /* 0x0000001043467212 */ /* 0x000fe400078e3cff */
[C---:B------:R-:W-:Y:S02]  /*578c0*/  LOP3.LUT R75, R76.reuse, R37, RZ, 0x3c, !PT ;  /* 0x000000254c4b7212 */ /* 0x040fe400078e3cff */
[----:B------:R-:W-:Y:S02]  /*578d0*/  LOP3.LUT R73, R76, R40, RZ, 0x3c, !PT ;  /* 0x000000284c497212 */ /* 0x000fe400078e3cff */
[C---:B------:R-:W-:Y:S02]  /*578e0*/  LOP3.LUT R64, R44.reuse, R53, RZ, 0x3c, !PT ;  /* 0x000000352c407212 */ /* 0x040fe400078e3cff */
[----:B------:R-:W-:-:S02]  /*578f0*/  LOP3.LUT R16, R44, R11, RZ, 0x3c, !PT ;  /* 0x0000000b2c107212 */ /* 0x000fc400078e3cff */
[C---:B------:R-:W-:Y:S02]  /*57900*/  LOP3.LUT R53, R44.reuse, R57, RZ, 0x3c, !PT ;  /* 0x000000392c357212 */ /* 0x040fe400078e3cff */
[----:B------:R-:W-:Y:S02]  /*57910*/  LOP3.LUT R55, R44, R58, RZ, 0x3c, !PT ;  /* 0x0000003a2c377212 */ /* 0x000fe400078e3cff */
[C---:B------:R-:W-:Y:S02]  /*57920*/  LOP3.LUT R37, R35.reuse, R12, RZ, 0x3c, !PT ;  /* 0x0000000c23257212 */ /* 0x040fe400078e3cff */
[C---:B------:R-:W-:Y:S02]  /*57930*/  LOP3.LUT R67, R35.reuse, R47, RZ, 0x3c, !PT ;  /* 0x0000002f23437212 */ /* 0x040fe400078e3cff */
[C---:B------:R-:W-:Y:S02]  /*57940*/  LOP3.LUT R42, R35.reuse, R42, RZ, 0x3c, !PT ;  /* 0x0000002a232a7212 */ /* 0x040fe400078e3cff */
[----:B------:R-:W-:-:S02]  /*57950*/  LOP3.LUT R60, R35, R45, RZ, 0x3c, !PT ;  /* 0x0000002d233c7212 */ /* 0x000fc400078e3cff */
[----:B------:R-:W-:Y:S02]  /*57960*/  SHF.L.W.U32.HI R40, R17, 0x9, R62 ;  /* 0x0000000911287819 */ /* 0x000fe40000010e3e */
[----:B------:R-:W-:Y:S02]  /*57970*/  LOP3.LUT R35, R63, R50, RZ, 0x3c, !PT ;  /* 0x000000323f237212 */ /* 0x000fe400078e3cff */
[----:B------:R-:W-:Y:S02]  /*57980*/  LOP3.LUT R12, R7, R61, RZ, 0x3c, !PT ;  /* 0x0000003d070c7212 */ /* 0x000fe400078e3cff */
[----:B------:R-:W-:Y:S02]  /*57990*/  LOP3.LUT R44, R36, R25, RZ, 0x3c, !PT ;  /* 0x00000019242c7212 */ /* 0x000fe400078e3cff */
[----:B------:R-:W-:Y:S02]  /*579a0*/  SHF.L.W.U32.HI R17, R62, 0x9, R17 ;  /* 0x000000093e117819 */ /* 0x000fe40000010e11 */
[----:B------:R-:W-:-:S02]  /*579b0*/  LOP3.LUT R61, R6, R41, RZ, 0x3c, !PT ;  /* 0x00000029063d7212 */ /* 0x000fc400078e3cff */
[----:B------:R-:W-:Y:S02]  /*579c0*/  LOP3.LUT R62, R7, R29, RZ, 0x3c, !PT ;  /* 0x0000001d073e7212 */ /* 0x000fe400078e3cff */
[----:B------:R-:W-:Y:S02]  /*579d0*/  LOP3.LUT R8, R76, R33, RZ, 0x3c, !PT ;  /* 0x000000214c087212 */ /* 0x000fe400078e3cff */
[----:B------:R-:W-:Y:S02]  /*579e0*/  LOP3.LUT R39, R6, R39, RZ, 0x3c, !PT ;  /* 0x0000002706277212 */ /* 0x000fe400078e3cff */
[C---:B------:R-:W-:Y:S02]  /*579f0*/  LOP3.LUT R71, R65.reuse, R54, RZ, 0x3c, !PT ;  /* 0x0000003641477212 */ /* 0x040fe400078e3cff */
[----:B------:R-:W-:Y:S02]  /*57a00*/  LOP3.LUT R59, R65, R59, RZ, 0x3c, !PT ;  /* 0x0000003b413b7212 */ /* 0x000fe400078e3cff */
[----:B------:R-:W-:-:S02]  /*57a10*/  LOP3.LUT R33, R63, R49, RZ, 0x3c, !PT ;  /* 0x000000313f217212 */ /* 0x000fc400078e3cff */
[----:B------:R-:W-:Y:S02]  /*57a20*/  LOP3.LUT R56, R36, R28, RZ, 0x3c, !PT ;  /* 0x0000001c24387212 */ /* 0x000fe400078e3cff */
[----:B------:R-:W-:Y:S02]  /*57a30*/  SHF.L.W.U32.HI R29, R44, 0x5, R35 ;  /* 0x000000052c1d7819 */ /* 0x000fe40000010e23 */
[----:B------:R-:W-:Y:S02]  /*57a40*/  SHF.L.W.U32.HI R41, R35, 0x5, R44 ;  /* 0x0000000523297819 */ /* 0x000fe40000010e2c */
[C---:B------:R-:W-:Y:S02]  /*57a50*/  LOP3.LUT R57, R63.reuse, R51, RZ, 0x3c, !PT ;  /* 0x000000333f397212 */ /* 0x040fe400078e3cff */
[----:B------:R-:W-:Y:S02]  /*57a60*/  LOP3.LUT R49, R63, R52, RZ, 0x3c, !PT ;  /* 0x000000343f317212 */ /* 0x000fe400078e3cff */
[----:B------:R-:W-:-:S02]  /*57a70*/  LOP3.LUT R65, R36, R31, RZ, 0x3c, !PT ;  /* 0x0000001f24417212 */ /* 0x000fc400078e3cff */
[C---:B------:R-:W-:Y:S02]  /*57a80*/  LOP3.LUT R54, R36.reuse, R19, RZ, 0x3c, !PT ;  /* 0x0000001324367212 */ /* 0x040fe400078e3cff */
[----:B------:R-:W-:Y:S02]  /*57a90*/  LOP3.LUT R28, R36, R18, RZ, 0x3c, !PT ;  /* 0x00000012241c7212 */ /* 0x000fe400078e3cff */
[----:B------:R-:W-:Y:S02]  /*57aa0*/  SHF.L.W.U32.HI R44, R61, 0x17, R62 ;  /* 0x000000173d2c7819 */ /* 0x000fe40000010e3e */
[----:B------:R-:W-:Y:S02]  /*57ab0*/  SHF.L.W.U32.HI R30, R74, 0x1f, R23 ;  /* 0x0000001f4a1e7819 */ /* 0x000fe40000010e17 */
[----:B------:R-:W-:Y:S02]  /*57ac0*/  SHF.L.W.U32.HI R36, R23, 0x1f, R74 ;  /* 0x0000001f17247819 */ /* 0x000fe40000010e4a */
[----:B------:R-:W-:-:S02]  /*57ad0*/  SHF.L.W.U32.HI R61, R62, 0x17, R61 ;  /* 0x000000173e3d7819 */ /* 0x000fc40000010e3d */
[----:B------:R-:W-:Y:S02]  /*57ae0*/  SHF.L.W.U32.HI R52, R12, 0x1d, R39 ;  /* 0x0000001d0c347819 */ /* 0x000fe40000010e27 */
[----:B------:R-:W-:Y:S02]  /*57af0*/  SHF.L.W.U32.HI R23, R39, 0x1d, R12 ;  /* 0x0000001d27177819 */ /* 0x000fe40000010e0c */
[C---:B------:R-:W-:Y:S02]  /*57b00*/  LOP3.LUT R62, R6.reuse, R43, RZ, 0x3c, !PT ;  /* 0x0000002b063e7212 */ /* 0x040fe400078e3cff */
[C---:B------:R-:W-:Y:S02]  /*57b10*/  LOP3.LUT R31, R7.reuse, R46, RZ, 0x3c, !PT ;  /* 0x0000002e071f7212 */ /* 0x040fe400078e3cff */
[----:B------:R-:W-:Y:S02]  /*57b20*/  LOP3.LUT R12, R6, R38, RZ, 0x3c, !PT ;  /* 0x00000026060c7212 */ /* 0x000fe400078e3cff */
[----:B------:R-:W-:-:S02]  /*57b30*/  LOP3.LUT R19, R7, R34, RZ, 0x3c, !PT ;  /* 0x0000002207137212 */ /* 0x000fc400078e3cff */
[----:B------:R-:W-:Y:S02]  /*57b40*/  SHF.L.W.U32.HI R25, R28, 0x12, R49 ;  /* 0x000000121c197819 */ /* 0x000fe40000010e31 */
[----:B------:R-:W-:Y:S02]  /*57b50*/  SHF.L.W.U32.HI R47, R54, 0x18, R57 ;  /* 0x00000018362f7819 */ /* 0x000fe40000010e39 */
[----:B------:R-:W-:Y:S02]  /*57b60*/  LOP3.LUT R77, R76, R32, RZ, 0x3c, !PT ;  /* 0x000000204c4d7212 */ /* 0x000fe400078e3cff */
[----:B------:R-:W-:Y:S02]  /*57b70*/  SHF.L.W.U32.HI R45, R42, 0xb, R53 ;  /* 0x0000000b2a2d7819 */ /* 0x000fe40000010e35 */
[----:B------:R-:W-:Y:S02]  /*57b80*/  SHF.L.W.U32.HI R49, R49, 0x12, R28 ;  /* 0x0000001231317819 */ /* 0x000fe40000010e1c */
[----:B------:R-:W-:-:S02]  /*57b90*/  SHF.L.W.U32.HI R57, R57, 0x18, R54 ;  /* 0x0000001839397819 */ /* 0x000fc40000010e36 */
[----:B------:R-:W-:Y:S02]  /*57ba0*/  SHF.L.W.U32.HI R46, R26, 0x15, R59 ;  /* 0x000000151a2e7819 */ /* 0x000fe40000010e3b */
[----:B------:R-:W-:Y:S02]  /*57bb0*/  LOP3.LUT R58, R63, R48, RZ, 0x3c, !PT ;  /* 0x000000303f3a7212 */ /* 0x000fe400078e3cff */
[----:B------:R-:W-:Y:S02]  /*57bc0*/  SHF.L.W.U32.HI R53, R53, 0xb, R42 ;  /* 0x0000000b35357819 */ /* 0x000fe40000010e2a */
[----:B------:R-:W-:Y:S02]  /*57bd0*/  SHF.L.W.U32.HI R34, R37, 0x4, R16 ;  /* 0x0000000425227819 */ /* 0x000fe40000010e10 */
[----:B------:R-:W-:Y:S02]  /*57be0*/  SHF.L.W.U32.HI R38, R16, 0x4, R37 ;  /* 0x0000000410267819 */ /* 0x000fe40000010e25 */
[----:B------:R-:W-:-:S02]  /*57bf0*/  SHF.L.W.U32.HI R50, R75, 0x13, R72 ;  /* 0x000000134b327819 */ /* 0x000fc40000010e48 */
[----:B------:R-:W-:Y:S02]  /*57c00*/  SHF.L.W.U32.HI R54, R64, 0x7, R67 ;  /* 0x0000000740367819 */ /* 0x000fe40000010e43 */
[----:B------:R-:W-:Y:S02]  /*57c10*/  SHF.L.W.U32.HI R26, R59, 0x15, R26 ;  /* 0x000000153b1a7819 */ /* 0x000fe40000010e1a */
        /* <DEDUP_REMOVED lines=20> */
[----:B------:R-:W-:Y:S02]  /*57d60*/  LOP3.LUT R66, R54, R23, R26, 0x96, !PT ;  /* 0x0000001736427212 */ /* 0x000fe400078e961a */
[----:B------:R-:W-:-:S02]  /*57d70*/  LOP3.LUT R27, R57, R50, R53, 0x96, !PT ;  /* 0x00000032391b7212 */ /* 0x000fc400078e9635 */
[----:B------:R-:W-:Y:S02]  /*57d80*/  SHF.L.W.U32.HI R15, R68, 0x1a, R71 ;  /* 0x0000001a440f7819 */ /* 0x000fe40000010e47 */
[----:B------:R-:W-:Y:S02]  /*57d90*/  SHF.L.W.U32.HI R12, R70, 0x1e, R73 ;  /* 0x0000001e460c7819 */ /* 0x000fe40000010e49 */
[----:B------:R-:W-:Y:S02]  /*57da0*/  SHF.L.W.U32.HI R14, R8, 0x14, R13 ;  /* 0x00000014080e7819 */ /* 0x000fe40000010e0d */
[----:B------:R-:W-:Y:S02]  /*57db0*/  LOP3.LUT R58, R62, R63, R49, 0x96, !PT ;  /* 0x0000003f3e3a7212 */ /* 0x000fe400078e9631 */
[----:B------:R-:W-:Y:S02]  /*57dc0*/  SHF.L.W.U32.HI R18, R73, 0x1e, R70 ;  /* 0x0000001e49127819 */ /* 0x000fe40000010e46 */
[----:B------:R-:W-:-:S02]  /*57dd0*/  SHF.L.W.U32.HI R32, R71, 0x1a, R68 ;  /* 0x0000001a47207819 */ /* 0x000fc40000010e44 */
[----:B------:R-:W-:Y:S02]  /*57de0*/  LOP3.LUT R70, R38, R6, R3, 0x96, !PT ;  /* 0x0000000626467212 */ /* 0x000fe400078e9603 */
[----:B------:R-:W-:Y:S02]  /*57df0*/  LOP3.LUT R66, R33, R66, R24, 0x96, !PT ;  /* 0x0000004221427212 */ /* 0x000fe400078e9618 */
[----:B------:R-:W-:Y:S02]  /*57e00*/  LOP3.LUT R27, R61, R27, R48, 0x96, !PT ;  /* 0x0000001b3d1b7212 */ /* 0x000fe400078e9630 */
[----:B------:R-:W-:Y:S02]  /*57e10*/  SHF.L.W.U32.HI R56, R13, 0x14, R8 ;  /* 0x000000140d387819 */ /* 0x000fe40000010e08 */
        /* <DEDUP_REMOVED lines=15> */
[-CC-:B------:R-:W-:Y:S01]  /*57f10*/  LOP3.LUT R14, R14, R27.reuse, R66.reuse, 0xb4, !PT ;  /* 0x0000001b0e0e7212 */ /* 0x180fe200078eb442 */
[----:B------:R-:W-:Y:S01]  /*57f20*/  IMAD.MOV.U32 R73, RZ, RZ, R9 ;  /* 0x000000ffff497224 */ /* 0x000fe200078e0009 */
[-CC-:B------:R-:W-:Y:S02]  /*57f30*/  LOP3.LUT R13, R10, R27.reuse, R66.reuse, 0xb4, !PT ;  /* 0x0000001b0a0d7212 */ /* 0x180fe400078eb442 */
[----:B------:R-:W-:Y:S02]  /*57f40*/  LOP3.LUT R16, R17, R27, R66, 0xb4, !PT ;  /* 0x0000001b11107212 */ /* 0x000fe400078eb442 */
[-CC-:B------:R-:W-:Y:S02]  /*57f50*/  LOP3.LUT R23, R23, R58.reuse, R27.reuse, 0xb4, !PT ;  /* 0x0000003a17177212 */ /* 0x180fe400078eb41b */
[----:B------:R-:W-:-:S02]  /*57f60*/  LOP3.LUT R26, R54, R58, R27, 0xb4, !PT ;  /* 0x0000003a361a7212 */ /* 0x000fc400078eb41b */
[--C-:B------:R-:W-:Y:S02]  /*57f70*/  LOP3.LUT R24, R24, R58, R27.reuse, 0xb4, !PT ;  /* 0x0000003a18187212 */ /* 0x100fe400078eb41b */
[----:B------:R-:W-:Y:S02]  /*57f80*/  LOP3.LUT R72, R29, R72, R30, 0x96, !PT ;  /* 0x000000481d487212 */ /* 0x000fe400078e961e */
[----:B------:R-:W-:Y:S02]  /*57f90*/  LOP3.LUT R27, R33, R58, R27, 0xb4, !PT ;  /* 0x0000003a211b7212 */ /* 0x000fe400078eb41b */
[----:B------:R-:W-:Y:S02]  /*57fa0*/  LOP3.LUT R70, R70, R43, RZ, 0x3c, !PT ;  /* 0x0000002b46467212 */ /* 0x000fe400078e3cff */
[----:B------:R-:W-:Y:S02]  /*57fb0*/  LOP3.LUT R69, R40, R69, R37, 0x96, !PT ;  /* 0x0000004528457212 */ /* 0x000fe400078e9625 */
[----:B------:R-:W-:-:S02]  /*57fc0*/  LOP3.LUT R33, R59, R65, R68, 0xb4, !PT ;  /* 0x000000413b217212 */ /* 0x000fc400078eb444 */
[-CC-:B------:R-:W-:Y:S02]  /*57fd0*/  LOP3.LUT R59, R55, R64.reuse, R65.reuse, 0xb4, !PT ;  /* 0x00000040373b7212 */ /* 0x180fe400078eb441 */
[----:B------:R-:W-:Y:S02]  /*57fe0*/  LOP3.LUT R17, R56, R65, R68, 0xb4, !PT ;  /* 0x0000004138117212 */ /* 0x000fe400078eb444 */
[-CC-:B------:R-:W-:Y:S02]  /*57ff0*/  LOP3.LUT R55, R11, R64.reuse, R65.reuse, 0xb4, !PT ;  /* 0x000000400b377212 */ /* 0x180fe400078eb441 */
[----:B------:R-:W-:Y:S02]  /*58000*/  LOP3.LUT R72, R72, R35, RZ, 0x3c, !PT ;  /* 0x0000002348487212 */ /* 0x000fe400078e3cff */
[----:B------:R-:W-:Y:S02]  /*58010*/  LOP3.LUT R10, R46, R64, R65, 0xb4, !PT ;  /* 0x000000402e0a7212 */ /* 0x000fe400078eb441 */
[----:B------:R-:W-:-:S02]  /*58020*/  LOP3.LUT R11, R53, R70, R58, 0xb4, !PT ;  /* 0x00000046350b7212 */ /* 0x000fc400078eb43a */
[-CC-:B------:R-:W-:Y:S02]  /*58030*/  LOP3.LUT R56, R50, R70.reuse, R58.reuse, 0xb4, !PT ;  /* 0x0000004632387212 */ /* 0x180fe400078eb43a */
[----:B------:R-:W-:Y:S02]  /*58040*/  LOP3.LUT R53, R57, R70, R58, 0xb4, !PT ;  /* 0x0000004639357212 */ /* 0x000fe400078eb43a */
[----:B------:R-:W-:Y:S02]  /*58050*/  LOP3.LUT R50, R49, R67, R70, 0xb4, !PT ;  /* 0x0000004331327212 */ /* 0x000fe400078eb446 */
[----:B--2---:R-:W-:Y:S02]  /*58060*/  LOP3.LUT R4, R4, R66, R67, 0xb4, !PT ;  /* 0x0000004204047212 */ /* 0x004fe400078eb443 */
[----:B------:R-:W-:Y:S02]  /*58070*/  LOP3.LUT R5, R5, R68, R69, 0xb4, !PT ;  /* 0x0000004405057212 */ /* 0x000fe400078eb445 */
[----:B------:R-:W-:-:S02]  /*58080*/  LOP3.LUT R54, R52, R64, R65, 0xb4, !PT ;  /* 0x0000004034367212 */ /* 0x000fc400078eb441 */
[-C--:B------:R-:W-:Y:S02]  /*58090*/  LOP3.LUT R57, R48, R70.reuse, R58, 0xb4, !PT ;  /* 0x0000004630397212 */ /* 0x080fe400078eb43a */
[-C--:B------:R-:W-:Y:S02]  /*580a0*/  LOP3.LUT R49, R62, R67.reuse, R70, 0xb4, !PT ;  /* 0x000000433e317212 */ /* 0x080fe400078eb446 */
[----:B------:R-:W-:Y:S02]  /*580b0*/  LOP3.LUT R58, R61, R70, R58, 0xb4, !PT ;  /* 0x000000463d3a7212 */ /* 0x000fe400078eb43a */
[-C--:B------:R-:W-:Y:S02]  /*580c0*/  LOP3.LUT R52, R12, R67.reuse, R70, 0xb4, !PT ;  /* 0x000000430c347212 */ /* 0x080fe400078eb446 */
[----:B------:R-:W-:Y:S02]  /*580d0*/  LOP3.LUT R62, R42, R72, R64, 0xb4, !PT ;  /* 0x000000482a3e7212 */ /* 0x000fe400078eb440 */
[----:B------:R-:W-:-:S02]  /*580e0*/  LOP3.LUT R48, R63, R67, R70, 0xb4, !PT ;  /* 0x000000433f307212 */ /* 0x000fc400078eb446 */
[----:B------:R-:W-:Y:S01]  /*580f0*/  LOP3.LUT R51, R51, R67, R70, 0xb4, !PT ;  /* 0x0000004333337212 */ /* 0x000fe200078eb446 */
[----:B------:R-:W-:Y:S01]  /*58100*/  IMAD.MOV.U32 R70, RZ, RZ, R10 ;  /* 0x000000ffff467224 */ /* 0x000fe200078e000a */
[-CC-:B------:R-:W-:Y:S02]  /*58110*/  LOP3.LUT R12, R45, R72.reuse, R64.reuse, 0xb4, !PT ;  /* 0x000000482d0c7212 */ /* 0x180fe400078eb440 */
[----:B------:R-:W-:Y:S02]  /*58120*/  LOP3.LUT R42, R39, R72, R64, 0xb4, !PT ;  /* 0x00000048272a7212 */ /* 0x000fe400078eb440 */
[----:B------:R-:W-:Y:S01]  /*58130*/  LOP3.LUT R61, R30, R68, R69, 0xb4, !PT ;  /* 0x000000441e3d7212 */ /* 0x000fe200078eb445 */
[----:B------:R-:W-:Y:S01]  /*58140*/  IMAD.MOV.U32 R30, RZ, RZ, R14 ;  /* 0x000000ffff1e7224 */ /* 0x000fe200078e000e */
[-CC-:B------:R-:W-:Y:S02]  /*58150*/  LOP3.LUT R32, R32, R65.reuse, R68.reuse, 0xb4, !PT ;  /* 0x0000004120207212 */ /* 0x180fe400078eb444 */
[----:B------:R-:W-:-:S02]  /*58160*/  LOP3.LUT R37, R37, R65, R68, 0xb4, !PT ;  /* 0x0000004125257212 */ /* 0x000fc400078eb444 */
[----:B------:R-:W-:Y:S02]  /*58170*/  LOP3.LUT R40, R40, R65, R68, 0xb4, !PT ;  /* 0x0000004128287212 */ /* 0x000fe400078eb444 */
[----:B------:R-:W-:Y:S02]  /*58180*/  LOP3.LUT R60, R60, R64, R65, 0xb4, !PT ;  /* 0x000000403c3c7212 */ /* 0x000fe400078eb441 */
[-CC-:B------:R-:W-:Y:S02]  /*58190*/  LOP3.LUT R47, R47, R72.reuse, R64.reuse, 0xb4, !PT ;  /* 0x000000482f2f7212 */ /* 0x180fe400078eb440 */
[----:B------:R-:W-:Y:S02]  /*581a0*/  LOP3.LUT R45, R44, R72, R64, 0xb4, !PT ;  /* 0x000000482c2d7212 */ /* 0x000fe400078eb440 */
[-CC-:B------:R-:W-:Y:S02]  /*581b0*/  LOP3.LUT R38, R38, R66.reuse, R67.reuse, 0xb4, !PT ;  /* 0x0000004226267212 */ /* 0x180fe400078eb443 */
[----:B------:R-:W-:-:S02]  /*581c0*/  LOP3.LUT R39, R36, R66, R67, 0xb4, !PT ;  /* 0x0000004224277212 */ /* 0x000fc400078eb443 */
[-CC-:B------:R-:W-:Y:S02]  /*581d0*/  LOP3.LUT R41, R41, R66.reuse, R67.reuse, 0xb4, !PT ;  /* 0x0000004229297212 */ /* 0x180fe400078eb443 */
[----:B------:R-:W-:Y:S02]  /*581e0*/  LOP3.LUT R43, R43, R66, R67, 0xb4, !PT ;  /* 0x000000422b2b7212 */ /* 0x000fe400078eb443 */
[-CC-:B------:R-:W-:Y:S02]  /*581f0*/  LOP3.LUT R34, R34, R68.reuse, R69.reuse, 0xb4, !PT ;  /* 0x0000004422227212 */ /* 0x180fe400078eb445 */
[-CC-:B------:R-:W-:Y:S02]  /*58200*/  LOP3.LUT R29, R29, R68.reuse, R69.reuse, 0xb4, !PT ;  /* 0x000000441d1d7212 */ /* 0x180fe400078eb445 */
[----:B------:R-:W-:Y:S02]  /*58210*/  LOP3.LUT R46, R35, R68, R69, 0xb4, !PT ;  /* 0x00000044232e7212 */ /* 0x000fe400078eb445 */
[----:B------:R-:W-:-:S02]  /*58220*/  LOP3.LUT R25, R25, R69, R72, 0xb4, !PT ;  /* 0x0000004519197212 */ /* 0x000fc400078eb448 */
[-CC-:B------:R-:W-:Y:S02]  /*58230*/  LOP3.LUT R31, R31, R69.reuse, R72.reuse, 0xb4, !PT ;  /* 0x000000451f1f7212 */ /* 0x180fe400078eb448 */
[-CC-:B------:R-:W-:Y:S02]  /*58240*/  LOP3.LUT R28, R28, R69.reuse, R72.reuse, 0xb4, !PT ;  /* 0x000000451c1c7212 */ /* 0x180fe400078eb448 */
[-CC-:B------:R-:W-:Y:S02]  /*58250*/  LOP3.LUT R19, R19, R69.reuse, R72.reuse, 0xb4, !PT ;  /* 0x0000004513137212 */ /* 0x180fe400078eb448 */
[----:B------:R-:W-:Y:S02]  /*58260*/  LOP3.LUT R18, R18, R69, R72, 0xb4, !PT ;  /* 0x0000004512127212 */ /* 0x000fe400078eb448 */
[----:B------:R-:W-:Y:S02]  /*58270*/  LOP3.LUT R3, R4, R6, R3, 0x96, !PT ;  /* 0x0000000604037212 */ /* 0x000fe400078e9603 */
[----:B------:R-:W-:Y:S01]  /*58280*/  LOP3.LUT R20, R5, R7, R20, 0x96, !PT ;  /* 0x0000000705147212 */ /* 0x000fe200078e9614 */
[----:B------:R-:W-:Y:S06]  /*58290*/  BRA.U UP0, `(.L_x_185) ;  /* 0xfffffff100987547 */ /* 0x000fec000b83ffff */
[--C-:B------:R-:W-:Y:S01]  /*582a0*/  SHF.R.U32.HI R34, RZ, 0x10, R12.reuse ;  /* 0x00000010ff227819 */ /* 0x100fe2000001160c */
[----:B------:R-:W0:Y:S01]  /*582b0*/  LDCU UR4, c[0x0][0x3b8] ;  /* 0x00007700ff0477ac */ /* 0x000e220008000800 */
[--C-:B------:R-:W-:Y:S01]  /*582c0*/  SHF.R.U32.HI R31, RZ, 0x18, R12.reuse ;  /* 0x00000018ff1f7819 */ /* 0x100fe2000001160c */
[----:B------:R-:W-:Y:S01]  /*582d0*/  BSSY.RECONVERGENT B6, `(.L_x_186) ;  /* 0x00000bd000067945 */ /* 0x000fe20003800200 */
[--C-:B------:R-:W-:Y:S02]  /*582e0*/  SHF.R.U32.HI R29, RZ, 0x8, R12.reuse ;  /* 0x00000008ff1d7819 */ /* 0x100fe4000001160c */
[----:B------:R-:W-:Y:S02]  /*582f0*/  PRMT R8, R34, 0x3340, R31 ;  /* 0x0000334022087816 */ /* 0x000fe4000000001f */
[----:B------:R-:W-:Y:S02]  /*58300*/  PRMT R3, R12, 0x3340, R29 ;  /* 0x000033400c037816 */ /* 0x000fe4000000001d */
[----:B------:R-:W-:-:S02]  /*58310*/  SHF.R.U64 R25, R11, 0x8, R12 ;  /* 0x000000080b197819 */ /* 0x000fc4000000120c */
[C-C-:B------:R-:W-:Y:S02]  /*58320*/  SHF.R.U64 R27, R11.reuse, 0x10, R12.reuse ;  /* 0x000000100b1b7819 */ /* 0x140fe4000000120c */
[----:B------:R-:W-:Y:S02]  /*58330*/  SHF.R.U64 R32, R11, 0x18, R12 ;  /* 0x000000180b207819 */ /* 0x000fe4000000120c */
[--C-:B------:R-:W-:Y:S02]  /*58340*/  SHF.R.U32.HI R21, RZ, 0x8, R10.reuse ;  /* 0x00000008ff157819 */ /* 0x100fe4000001160a */
[--C-:B------:R-:W-:Y:S01]  /*58350*/  SHF.R.U32.HI R23, RZ, 0x10, R10.reuse ;  /* 0x00000010ff177819 */ /* 0x100fe2000001160a */
[----:B0-----:R-:W-:Y:S01]  /*58360*/  UISETP.NE.AND UP0, UPT, UR4, URZ, UPT ;  /* 0x000000ff0400728c */ /* 0x001fe2000bf05270 */
[--C-:B------:R-:W-:Y:S02]  /*58370*/  SHF.R.U32.HI R30, RZ, 0x18, R10.reuse ;  /* 0x00000018ff1e7819 */ /* 0x100fe4000001160a */
[----:B------:R-:W-:-:S02]  /*58380*/  SHF.R.U64 R26, R9, 0x8, R10 ;  /* 0x00000008091a7819 */ /* 0x000fc4000000120a */
[C-C-:B------:R-:W-:Y:S02]  /*58390*/  SHF.R.U64 R19, R9.reuse, 0x10, R10.reuse ;  /* 0x0000001009137819 */ /* 0x140fe4000000120a */
[----:B------:R-:W-:Y:S02]  /*583a0*/  SHF.R.U64 R28, R9, 0x18, R10 ;  /* 0x00000018091c7819 */ /* 0x000fe4000000120a */
[--C-:B------:R-:W-:Y:S02]  /*583b0*/  SHF.R.U32.HI R20, RZ, 0x8, R17.reuse ;  /* 0x00000008ff147819 */ /* 0x100fe40000011611 */
[--C-:B------:R-:W-:Y:S02]  /*583c0*/  SHF.R.U32.HI R15, RZ, 0x10, R17.reuse ;  /* 0x00000010ff0f7819 */ /* 0x100fe40000011611 */
[----:B------:R-:W-:Y:S02]  /*583d0*/  SHF.R.U32.HI R24, RZ, 0x18, R17 ;  /* 0x00000018ff187819 */ /* 0x000fe40000011611 */
[----:B------:R-:W-:-:S02]  /*583e0*/  PRMT R8, R3, 0x5410, R8 ;  /* 0x0000541003087816 */ /* 0x000fc40000000008 */
[----:B------:R-:W-:Y:S02]  /*583f0*/  PRMT R7, R27, 0x3340, R32 ;  /* 0x000033401b077816 */ /* 0x000fe40000000020 */
[----:B------:R-:W-:Y:S01]  /*58400*/  PRMT R4, R11, 0x3340, R25 ;  /* 0x000033400b047816 */ /* 0x000fe20000000019 */
[----:B------:R0:W-:Y:S01]  /*58410*/  STL [R1+0x10], R8 ;  /* 0x0000100801007387 */ /* 0x0001e20000100800 */
        /* <DEDUP_REMOVED lines=9> */
[----:B------:R-:W-:-:S05]  /*584b0*/  PRMT R4, R18, 0x5410, R13 ;  /* 0x0000541012047816 */ /* 0x000fca000000000d */
[----:B------:R0:W-:Y:S01]  /*584c0*/  STL.128 [R1], R4 ;  /* 0x0000000401007387 */ /* 0x0001e20000100c00 */
[----:B------:R-:W-:Y:S05]  /*584d0*/  BRA.U !UP0, `(.L_x_187) ;  /* 0x0000000108b47547 */ /* 0x000fea000b800000 */
[----:B------:R-:W-:-:S09]  /*584e0*/  UISETP.NE.AND UP0, UPT, UR4, 0x1, UPT ;  /* 0x000000010400788c */ /* 0x000fd2000bf05270 */
[----:B------:R-:W-:Y:S05]  /*584f0*/  BRA.U UP0, `(.L_x_188) ;  /* 0x0000000100587547 */ /* 0x000fea000b800000 */
[----:B0-----:R-:W0:Y:S02]  /*58500*/  LDC R7, c[0x0][0x3bc] ;  /* 0x0000ef00ff077b82 */ /* 0x001e240000000800 */
[----:B0-----:R-:W-:-:S13]  /*58510*/  ISETP.GE.AND P0, PT, R7, 0x1, PT ;  /* 0x000000010700780c */ /* 0x001fda0003f06270 */
[----:B------:R-:W-:Y:S05]  /*58520*/  @!P0 BRA `(.L_x_189) ;  /* 0x0000000400e48947 */ /* 0x000fea0003800000 */
[----:B------:R-:W0:Y:S01]  /*58530*/  LDC.64 R4, c[0x0][0x3b0] ;  /* 0x0000ec00ff047b82 */ /* 0x000e220000000a00 */
[----:B------:R-:W2:Y:S04]  /*58540*/  LDL.U8 R6, [R1] ;  /* 0x0000000001067983 */ /* 0x000ea80000100000 */
[----:B0-----:R-:W2:Y:S02]  /*58550*/  LDG.E.U8 R3, desc[UR36][R4.64] ;  /* 0x0000002404037981 */ /* 0x001ea4000c1e1100 */
[----:B--2---:R-:W-:-:S13]  /*58560*/  ISETP.NE.AND P0, PT, R6, R3, PT ;  /* 0x000000030600720c */ /* 0x004fda0003f05270 */
[----:B------:R-:W-:Y:S05]  /*58570*/  @P0 BRA `(.L_x_190) ;  /* 0x0000000800480947 */ /* 0x000fea0003800000 */
[----:B------:R-:W-:Y:S01]  /*58580*/  VIMNMX R3, PT, PT, R7, 0x14, PT ;  /* 0x0000001407037848 */ /* 0x000fe20003fe0100 */
[----:B------:R-:W-:-:S07]  /*58590*/  IMAD.MOV.U32 R4, RZ, RZ, RZ ;  /* 0x000000ffff047224 */ /* 0x000fce00078e00ff */
.L_x_191:
[----:B------:R-:W-:-:S05]  /*585a0*/  VIADD R4, R4, 0x1 ;  /* 0x0000000104047836 */ /* 0x000fca0000000000 */
[----:B------:R-:W-:-:S13]  /*585b0*/  ISETP.NE.AND P0, PT, R4, R3, PT ;  /* 0x000000030400720c */ /* 0x000fda0003f05270 */
[----:B------:R-:W-:Y:S05]  /*585c0*/  @!P0 BRA `(.L_x_189) ;  /* 0x0000000400bc8947 */ /* 0x000fea0003800000 */
[----:B------:R-:W0:Y:S01]  /*585d0*/  LDCU.64 UR4, c[0x0][0x3b0] ;  /* 0x00007600ff0477ac */ /* 0x000e220008000a00 */
[----:B------:R-:W-:-:S06]  /*585e0*/  IMAD.IADD R5, R1, 0x1, R4 ;  /* 0x0000000101057824 */ /* 0x000fcc00078e0204 */
[----:B------:R-:W2:Y:S01]  /*585f0*/  LDL.U8 R5, [R5] ;  /* 0x0000000005057983 */ /* 0x000ea20000100000 */
[----:B0-----:R-:W-:-:S05]  /*58600*/  IADD3 R6, P0, PT, R4, UR4, RZ ;  /* 0x0000000404067c10 */ /* 0x001fca000ff1e0ff */
[----:B------:R-:W-:-:S05]  /*58610*/  IMAD.X R7, RZ, RZ, UR5, P0 ;  /* 0x00000005ff077e24 */ /* 0x000fca00080e06ff */
[----:B------:R-:W2:Y:S02]  /*58620*/  LDG.E.U8 R6, desc[UR36][R6.64] ;  /* 0x0000002406067981 */ /* 0x000ea4000c1e1100 */
[----:B--2---:R-:W-:-:S13]  /*58630*/  ISETP.NE.AND P0, PT, R5, R6, PT ;  /* 0x000000060500720c */ /* 0x004fda0003f05270 */
[----:B------:R-:W-:Y:S05]  /*58640*/  @!P0 BRA `(.L_x_191) ;  /* 0xfffffffc00d48947 */ /* 0x000fea000383ffff */
[----:B------:R-:W-:Y:S05]  /*58650*/  BRA `(.L_x_190) ;  /* 0x0000000800107947 */ /* 0x000fea0003800000 */
.L_x_188:
[----:B0-----:R-:W-:Y:S02]  /*58660*/  LOP3.LUT R4, R15, R17, R20, 0xfe, !PT ;  /* 0x000000110f047212 */ /* 0x001fe400078efe14 */
[-C--:B------:R-:W-:Y:S02]  /*58670*/  ISETP.GT.U32.AND P0, PT, R14, R9.reuse, PT ;  /* 0x000000090e00720c */ /* 0x080fe40003f04070 */
[----:B------:R-:W-:Y:S02]  /*58680*/  LOP3.LUT R4, R26, R4, R9, 0xfe, !PT ;  /* 0x000000041a047212 */ /* 0x000fe400078efe09 */
[----:B------:R-:W-:Y:S02]  /*58690*/  ISETP.GT.U32.AND.EX P0, PT, R17, R10, PT, P0 ;  /* 0x0000000a1100720c */ /* 0x000fe40003f04100 */
[----:B------:R-:W-:Y:S02]  /*586a0*/  LOP3.LUT R3, R28, R4, R19, 0xfe, !PT ;  /* 0x000000041c037212 */ /* 0x000fe400078efe13 */
[----:B------:R-:W-:-:S02]  /*586b0*/  SEL R14, R14, R9, P0 ;  /* 0x000000090e0e7207 */ /* 0x000fc40000000000 */
[----:B------:R-:W-:Y:S02]  /*586c0*/  LOP3.LUT R4, R21, R3, R10, 0xfe, !PT ;  /* 0x0000000315047212 */ /* 0x000fe400078efe0a */
[----:B------:R-:W-:Y:S02]  /*586d0*/  SEL R17, R17, R10, P0 ;  /* 0x0000000a11117207 */ /* 0x000fe40000000000 */
[----:B------:R-:W-:Y:S02]  /*586e0*/  LOP3.LUT R4, R11, R4, R23, 0xfe, !PT ;  /* 0x000000040b047212 */ /* 0x000fe400078efe17 */
[----:B------:R-:W-:Y:S02]  /*586f0*/  ISETP.GT.U32.AND P0, PT, R14, R11, PT ;  /* 0x0000000b0e00720c */ /* 0x000fe40003f04070 */
[----:B------:R-:W-:Y:S02]  /*58700*/  LOP3.LUT R3, R27, R4, R25, 0xfe, !PT ;  /* 0x000000041b037212 */ /* 0x000fe400078efe19 */
[----:B------:R-:W-:-:S02]  /*58710*/  ISETP.GT.U32.AND.EX P0, PT, R17, R12, PT, P0 ;  /* 0x0000000c1100720c */ /* 0x000fc40003f04100 */
[----:B------:R-:W-:Y:S02]  /*58720*/  LOP3.LUT R3, R12, R3, R32, 0xfe, !PT ;  /* 0x000000030c037212 */ /* 0x000fe400078efe20 */
[----:B------:R-:W-:Y:S02]  /*58730*/  SEL R11, R14, R11, P0 ;  /* 0x0000000b0e0b7207 */ /* 0x000fe40000000000 */
[----:B------:R-:W-:Y:S02]  /*58740*/  LOP3.LUT R3, R34, R3, R29, 0xfe, !PT ;  /* 0x0000000322037212 */ /* 0x000fe400078efe1d */
[----:B------:R-:W-:Y:S02]  /*58750*/  SEL R12, R17, R12, P0 ;  /* 0x0000000c110c7207 */ /* 0x000fe40000000000 */
[----:B------:R-:W-:Y:S02]  /*58760*/  ISETP.GT.U32.AND P1, PT, R11, -0x1, PT ;  /* 0xffffffff0b00780c */ /* 0x000fe40003f24070 */
[----:B------:R-:W-:-:S04]  /*58770*/  LOP3.LUT P0, RZ, R3, 0xff, RZ, 0xc0, !PT ;  /* 0x000000ff03ff7812 */ /* 0x000fc8000780c0ff */
[----:B------:R-:W-:-:S13]  /*58780*/  ISETP.GT.U32.OR.EX P0, PT, R12, 0xffffff, P0, P1 ;  /* 0x00ffffff0c00780c */ /* 0x000fda0000704510 */
[----:B------:R-:W-:Y:S05]  /*58790*/  @P0 BRA `(.L_x_190) ;  /* 0x0000000400c00947 */ /* 0x000fea0003800000 */
[----:B------:R-:W-:Y:S05]  /*587a0*/  BRA `(.L_x_189) ;  /* 0x0000000400447947 */ /* 0x000fea0003800000 */
.L_x_187:
[----:B0-----:R-:W0:Y:S02]  /*587b0*/  LDC.64 R4, c[0x0][0x3b0] ;  /* 0x0000ec00ff047b82 */ /* 0x001e240000000a00 */
[----:B0-----:R-:W2:Y:S01]  /*587c0*/  LDG.E.U8 R3, desc[UR36][R4.64] ;  /* 0x0000002404037981 */ /* 0x001ea2000c1e1100 */
[----:B------:R-:W-:-:S04]  /*587d0*/  LOP3.LUT R6, R17, 0xff, RZ, 0xc0, !PT ;  /* 0x000000ff11067812 */ /* 0x000fc800078ec0ff */
[----:B--2---:R-:W-:-:S13]  /*587e0*/  ISETP.NE.AND P0, PT, R3, R6, PT ;  /* 0x000000060300720c */ /* 0x004fda0003f05270 */
[----:B------:R-:W-:Y:S05]  /*587f0*/  @P0 BRA `(.L_x_190) ;  /* 0x0000000400a80947 */ /* 0x000fea0003800000 */
[----:B------:R-:W2:Y:S01]  /*58800*/  LDG.E.U8 R3, desc[UR36][R4.64+0x1] ;  /* 0x0000012404037981 */ /* 0x000ea2000c1e1100 */
        /* <DEDUP_REMOVED lines=8> */
[----:B------:R-:W-:-:S04]  /*58890*/  PRMT R6, R24, 0x9910, RZ ;  /* 0x0000991018067816 */ /* 0x000fc800000000ff */
        /* <DEDUP_REMOVED lines=66> */
.L_x_189:
[----:B------:R-:W-:Y:S01]  /*58cc0*/  IADD3 R10, P0, PT, R2, 0xe0, RZ ;  /* 0x000000e0020a7810 */ /* 0x000fe20007f1e0ff */
[----:B------:R-:W0:Y:S01]  /*58cd0*/  LDCU.64 UR4, c[0x4][0x8] ;  /* 0x01000100ff0477ac */ /* 0x000e220008000a00 */
[----:B------:R-:W-:-:S03]  /*58ce0*/  MOV R3, 0x0 ;  /* 0x0000000000037802 */ /* 0x000fc60000000f00 */
[----:B------:R-:W-:Y:S01]  /*58cf0*/  IMAD.X R11, RZ, RZ, R0, P0 ;  /* 0x000000ffff0b7224 */ /* 0x000fe200000e0600 */
[----:B------:R2:W3:Y:S01]  /*58d00*/  LDC.64 R8, c[0x4][R3] ;  /* 0x0100000003087b82 */ /* 0x0004e20000000a00 */
[----:B------:R-:W-:-:S03]  /*58d10*/  IADD3 R6, P0, PT, R2, 0x278, RZ ;  /* 0x0000027802067810 */ /* 0x000fc60007f1e0ff */
[----:B------:R2:W-:Y:S02]  /*58d20*/  STL.64 [R1+0x278], R10 ;  /* 0x0002780a01007387 */ /* 0x0005e40000100a00 */
[----:B------:R-:W-:Y:S02]  /*58d30*/  IMAD.X R7, RZ, RZ, R0, P0 ;  /* 0x000000ffff077224 */ /* 0x000fe400000e0600 */
[----:B0-----:R-:W-:Y:S02]  /*58d40*/  IMAD.U32 R4, RZ, RZ, UR4 ;  /* 0x00000004ff047e24 */ /* 0x001fe4000f8e00ff */
[----:B------:R-:W-:-:S07]  /*58d50*/  IMAD.U32 R5, RZ, RZ, UR5 ;  /* 0x00000005ff057e24 */ /* 0x000fce000f8e00ff */
[----:B------:R-:W-:-:S07]  /*58d60*/  LEPC R20, `(.L_x_192) ;  /* 0x000000001014794e */ /* 0x000fce0000000000 */
[----:B-123--:R-:W-:Y:S05]  /*58d70*/  CALL.ABS.NOINC R8 ;  /* 0x0000000008007343 */ /* 0x00efea0003c00000 */
.L_x_192:
[----:B------:R-:W0:Y:S01]  /*58d80*/  S2R R0, SR_LANEID ;  /* 0x0000000000007919 */ /* 0x000e220000000000 */
[----:B------:R-:W-:Y:S01]  /*58d90*/  VOTEU.ANY UR4, UPT, PT ;  /* 0x0000000000047886 */ /* 0x000fe200038e0100 */
[----:B------:R-:W1:Y:S01]  /*58da0*/  LDC.64 R2, c[0x0][0x388] ;  /* 0x0000e200ff027b82 */ /* 0x000e620000000a00 */
        /* <DEDUP_REMOVED lines=8> */
[----:B0-----:R-:W-:-:S04]  /*58e30*/  ISETP.EQ.U32.AND P0, PT, R0, UR5, PT ;  /* 0x0000000500007c0c */ /* 0x001fc8000bf02070 */
[----:B------:R-:W0:Y:S01]  /*58e40*/  LDCU.64 UR4, c[0x0][0x3c0] ;  /* 0x00007800ff0477ac */ /* 0x000e220008000a00 */
[----:B------:R-:W-:-:S08]  /*58e50*/  IMAD.MOV.U32 R9, RZ, RZ, 0x1 ;  /* 0x00000001ff097424 */ /* 0x000fd000078e00ff */
[----:B-1----:R2:W-:Y:S01]  /*58e60*/  @P0 REDG.E.ADD.64.STRONG.GPU desc[UR36][R2.64], R4 ;  /* 0x000000040200098e */ /* 0x0025e2000c12e524 */
[----:B0-----:R-:W-:-:S04]  /*58e70*/  LEA R6, P0, R22, UR4, 0x2 ;  /* 0x0000000416067c11 */ /* 0x001fc8000f8010ff */
[----:B------:R-:W-:-:S05]  /*58e80*/  LEA.HI.X R7, R22, UR5, RZ, 0x2, P0 ;  /* 0x0000000516077c11 */ /* 0x000fca00080f14ff */
[----:B------:R2:W-:Y:S04]  /*58e90*/  STG.E desc[UR36][R6.64], R9 ;  /* 0x0000000906007986 */ /* 0x0005e8000c101924 */
.L_x_190:
[----:B------:R-:W-:Y:S05]  /*58ea0*/  BSYNC.RECONVERGENT B6 ;  /* 0x0000000000067941 */ /* 0x000fea0003800200 */
.L_x_186:
[----:B------:R-:W0:Y:S01]  /*58eb0*/  S2R R0, SR_LANEID ;  /* 0x0000000000007919 */ /* 0x000e220000000000 */
[----:B--2---:R-:W2:Y:S01]  /*58ec0*/  LDC.64 R4, c[0x0][0x380] ;  /* 0x0000e000ff047b82 */ /* 0x004ea20000000a00 */
        /* <DEDUP_REMOVED lines=10> */
[----:B--2---:R-:W-:Y:S01]  /*58f70*/  @P0 REDG.E.ADD.64.STRONG.GPU desc[UR36][R4.64], R2 ;  /* 0x000000020400098e */ /* 0x004fe2000c12e524 */
[----:B------:R-:W-:Y:S05]  /*58f80*/  EXIT ;  /* 0x000000000000794d */ /* 0x000fea0003800000 */
.L_x_193:
[----:B------:R-:W-:-:S00]  /*58f90*/  BRA `(.L_x_193) ;  /* 0xfffffffc00fc7947 */ /* 0x000fc0000383ffff */
[----:B------:R-:W-:-:S00]  /*58fa0*/  NOP ;  /* 0x0000000000007918 */ /* 0x000fc00000000000 */
        /* <DEDUP_REMOVED lines=13> */
.L_x_228:


//--------------------- .text._Z24kernel_validate_mnemonicPiiiS_ --------------------------
	.section	.text._Z24kernel_validate_mnemonicPiiiS_,"ax",@progbits
	.align	128
        .global         _Z24kernel_validate_mnemonicPiiiS_
        .type           _Z24kernel_validate_mnemonicPiiiS_,@function
        .size           _Z24kernel_validate_mnemonicPiiiS_,(.L_x_229 - _Z24kernel_validate_mnemonicPiiiS_)
        .other          _Z24kernel_validate_mnemonicPiiiS_,@"STO_CUDA_ENTRY STV_DEFAULT"
_Z24kernel_validate_mnemonicPiiiS_:
.text._Z24kernel_validate_mnemonicPiiiS_:
[----:B------:R-:W0:Y:S01]  /*0000*/  LDC R1, c[0x0][0x37c] ;  /* 0x0000df00ff017b82 */ /* 0x000e220000000800 */
[----:B------:R-:W1:Y:S07]  /*0010*/  S2R R22, SR_TID.X ;  /* 0x0000000000167919 */ /* 0x000e6e0000002100 */
[----:B------:R-:W1:Y:S01]  /*0020*/  S2UR UR7, SR_CTAID.X ;  /* 0x00000000000779c3 */ /* 0x000e620000002500 */
[----:B------:R-:W2:Y:S01]  /*0030*/  LDCU UR4, c[0x0][0x38c] ;  /* 0x00007180ff0477ac */ /* 0x000ea20008000800 */
[----:B0-----:R-:W-:-:S06]  /*0040*/  VIADD R1, R1, 0xffffffa0 ;  /* 0xffffffa001017836 */ /* 0x001fcc0000000000 */
[----:B------:R-:W1:Y:S02]  /*0050*/  LDC R3, c[0x0][0x360] ;  /* 0x0000d800ff037b82 */ /* 0x000e640000000800 */
[----:B-1----:R-:W-:-:S05]  /*0060*/  IMAD R16, R3, UR7, R22 ;  /* 0x0000000703107c24 */ /* 0x002fca000f8e0216 */
[----:B--2---:R-:W-:-:S13]  /*0070*/  ISETP.GE.AND P0, PT, R16, UR4, PT ;  /* 0x0000000410007c0c */ /* 0x004fda000bf06270 */
[----:B------:R-:W-:Y:S05]  /*0080*/  @P0 EXIT ;  /* 0x000000000000094d */ /* 0x000fea0003800000 */
[----:B------:R-:W0:Y:S01]  /*0090*/  LDCU UR10, c[0x0][0x388] ;  /* 0x00007100ff0a77ac */ /* 0x000e220008000800 */
[----:B------:R1:W-:Y:S01]  /*00a0*/  STL.128 [R1+0x40], RZ ;  /* 0x000040ff01007387 */ /* 0x0003e20000100c00 */
[----:B------:R-:W-:Y:S01]  /*00b0*/  VIADD R0, R1, 0x40 ;  /* 0x0000004001007836 */ /* 0x000fe20000000000 */
[----:B------:R-:W2:Y:S02]  /*00c0*/  LDCU.64 UR8, c[0x0][0x358] ;  /* 0x00006b00ff0877ac */ /* 0x000ea40008000a00 */
[----:B------:R1:W-:Y:S01]  /*00d0*/  STL.128 [R1+0x50], RZ ;  /* 0x000050ff01007387 */ /* 0x0003e20000100c00 */
[----:B0-----:R-:W-:-:S04]  /*00e0*/  UIMAD.WIDE UR4, UR10, 0x55555556, URZ ;  /* 0x555555560a0478a5 */ /* 0x001fc8000f8e02ff */
[----:B------:R-:W-:-:S04]  /*00f0*/  ULEA.HI UR4, UR5, UR5, URZ, 0x1 ;  /* 0x0000000505047291 */ /* 0x000fc8000f8f08ff */
[----:B------:R-:W-:-:S04]  /*0100*/  UIMAD UR11, UR10, 0xb, -UR4 ;  /* 0x0000000b0a0b78a4 */ /* 0x000fc8000f8e0a04 */
[----:B------:R-:W-:Y:S02]  /*0110*/  UISETP.GE.AND UP0, UPT, UR11, 0x1, UPT ;  /* 0x000000010b00788c */ /* 0x000fe4000bf06270 */
[----:B------:R-:W-:-:S04]  /*0120*/  USHF.R.S32.HI UR5, URZ, 0x1f, UR11 ;  /* 0x0000001fff057899 */ /* 0x000fc8000801140b */
[----:B------:R-:W-:-:S04]  /*0130*/  ULEA.HI UR5, UR5, UR11, URZ, 0x3 ;  /* 0x0000000b05057291 */ /* 0x000fc8000f8f18ff */
[----:B------:R-:W-:Y:S01]  /*0140*/  USHF.R.S32.HI UR5, URZ, 0x3, UR5 ;  /* 0x00000003ff057899 */ /* 0x000fe20008011405 */
[----:B-12---:R-:W-:Y:S11]  /*0150*/  BRA.U !UP0, `(.L_x_194) ;  /* 0x0000000d08d07547 */ /* 0x006ff6000b800000 */
[----:B------:R-:W-:Y:S01]  /*0160*/  UIADD3 UR6, UPT, UPT, -UR10, URZ, URZ ;  /* 0x000000ff0a067290 */ /* 0x000fe2000fffe1ff */
[----:B------:R-:W-:Y:S01]  /*0170*/  IMAD.MOV.U32 R2, RZ, RZ, RZ ;  /* 0x000000ffff027224 */ /* 0x000fe200078e00ff */
[----:B------:R-:W-:Y:S02]  /*0180*/  ULOP3.LUT UR12, UR11, 0x7, URZ, 0xc0, !UPT ;  /* 0x000000070b0c7892 */ /* 0x000fe4000f8ec0ff */
[----:B------:R-:W-:Y:S02]  /*0190*/  UIMAD UR6, UR6, 0xb, UR4 ;  /* 0x0000000b060678a4 */ /* 0x000fe4000f8e0204 */
[----:B------:R-:W-:Y:S02]  /*01a0*/  UISETP.NE.AND UP1, UPT, UR12, URZ, UPT ;  /* 0x000000ff0c00728c */ /* 0x000fe4000bf25270 */
[----:B------:R-:W-:-:S09]  /*01b0*/  UISETP.GT.U32.AND UP0, UPT, UR6, -0x8, UPT ;  /* 0xfffffff80600788c */ /* 0x000fd2000bf04070 */
[----:B------:R-:W-:Y:S05]  /*01c0*/  BRA.U UP0, `(.L_x_195) ;  /* 0x0000000500807547 */ /* 0x000fea000b800000 */
[----:B------:R-:W0:Y:S01]  /*01d0*/  LDC.64 R4, c[0x0][0x380] ;  /* 0x0000e000ff047b82 */ /* 0x000e220000000a00 */
[----:B------:R-:W-:Y:S01]  /*01e0*/  ULOP3.LUT UR6, UR11, 0x7ffffff8, URZ, 0xc0, !UPT ;  /* 0x7ffffff80b067892 */ /* 0x000fe2000f8ec0ff */
[----:B------:R-:W-:-:S05]  /*01f0*/  IMAD.MOV.U32 R3, RZ, RZ, RZ ;  /* 0x000000ffff037224 */ /* 0x000fca00078e00ff */
[----:B------:R-:W-:-:S07]  /*0200*/  IMAD.U32 R2, RZ, RZ, UR6 ;  /* 0x00000006ff027e24 */ /* 0x000fce000f8e00ff */
.L_x_196:
[C---:B------:R-:W-:Y:S02]  /*0210*/  VIADD R28, R3.reuse, 0x1 ;  /* 0x00000001031c7836 */ /* 0x040fe40000000000 */
[----:B------:R-:W-:-:S04]  /*0220*/  IMAD.HI.U32 R20, R3, -0x45d1745d, RZ ;  /* 0xba2e8ba303147827 */ /* 0x000fc800078e00ff */
[----:B------:R-:W-:Y:S01]  /*0230*/  VIADD R30, R3, 0x2 ;  /* 0x00000002031e7836 */ /* 0x000fe20000000000 */
[----:B------:R-:W-:Y:S01]  /*0240*/  SHF.R.U32.HI R20, RZ, 0x3, R20 ;  /* 0x00000003ff147819 */ /* 0x000fe20000011614 */
[----:B------:R-:W-:-:S04]  /*0250*/  IMAD.HI.U32 R23, R28, -0x45d1745d, RZ ;  /* 0xba2e8ba31c177827 */ /* 0x000fc800078e00ff */
[----:B------:R-:W-:Y:S01]  /*0260*/  VIADD R27, R3, 0x3 ;  /* 0x00000003031b7836 */ /* 0x000fe20000000000 */
[----:B------:R-:W-:Y:S01]  /*0270*/  SHF.R.U32.HI R23, RZ, 0x3, R23 ;  /* 0x00000003ff177819 */ /* 0x000fe20000011617 */
[----:B------:R-:W-:-:S04]  /*0280*/  IMAD.HI.U32 R25, R30, -0x45d1745d, RZ ;  /* 0xba2e8ba31e197827 */ /* 0x000fc800078e00ff */
[----:B------:R-:W-:Y:S01]  /*0290*/  IMAD R9, R16, UR10, R20 ;  /* 0x0000000a10097c24 */ /* 0x000fe2000f8e0214 */
[----:B------:R-:W-:Y:S01]  /*02a0*/  SHF.R.U32.HI R25, RZ, 0x3, R25 ;  /* 0x00000003ff197819 */ /* 0x000fe20000011619 */
[----:B------:R-:W-:Y:S02]  /*02b0*/  VIADD R24, R3, 0x4 ;  /* 0x0000000403187836 */ /* 0x000fe40000000000 */
[----:B------:R-:W-:-:S04]  /*02c0*/  IMAD.HI.U32 R36, R27, -0x45d1745d, RZ ;  /* 0xba2e8ba31b247827 */ /* 0x000fc800078e00ff */
[----:B------:R-:W-:Y:S02]  /*02d0*/  IMAD R11, R16, UR10, R23 ;  /* 0x0000000a100b7c24 */ /* 0x000fe4000f8e0217 */
[----:B0-----:R-:W-:Y:S01]  /*02e0*/  IMAD.WIDE R8, R9, 0x4, R4 ;  /* 0x0000000409087825 */ /* 0x001fe200078e0204 */
[----:B------:R-:W-:-:S03]  /*02f0*/  SHF.R.U32.HI R36, RZ, 0x3, R36 ;  /* 0x00000003ff247819 */ /* 0x000fc60000011624 */
[----:B------:R-:W-:Y:S01]  /*0300*/  IMAD.HI.U32 R35, R24, -0x45d1745d, RZ ;  /* 0xba2e8ba318237827 */ /* 0x000fe200078e00ff */
[----:B------:R0:W2:Y:S03]  /*0310*/  LDG.E R26, desc[UR8][R8.64] ;  /* 0x00000008081a7981 */ /* 0x0000a6000c1e1900 */
[----:B------:R-:W-:Y:S02]  /*0320*/  VIADD R19, R3, 0x5 ;  /* 0x0000000503137836 */ /* 0x000fe40000000000 */
[----:B------:R-:W-:Y:S02]  /*0330*/  IMAD R7, R16, UR10, R25 ;  /* 0x0000000a10077c24 */ /* 0x000fe4000f8e0219 */
[----:B------:R-:W-:Y:S01]  /*0340*/  IMAD.WIDE R10, R11, 0x4, R4 ;  /* 0x000000040b0a7825 */ /* 0x000fe200078e0204 */
[----:B------:R-:W-:-:S03]  /*0350*/  SHF.R.U32.HI R35, RZ, 0x3, R35 ;  /* 0x00000003ff237819 */ /* 0x000fc60000011623 */
[----:B------:R-:W-:Y:S01]  /*0360*/  IMAD.HI.U32 R31, R19, -0x45d1745d, RZ ;  /* 0xba2e8ba3131f7827 */ /* 0x000fe200078e00ff */
[----:B-1----:R1:W3:Y:S03]  /*0370*/  LDG.E R34, desc[UR8][R10.64] ;  /* 0x000000080a227981 */ /* 0x0022e6000c1e1900 */
[----:B------:R-:W-:Y:S02]  /*0380*/  VIADD R18, R3, 0x6 ;  /* 0x0000000603127836 */ /* 0x000fe40000000000 */
[C---:B0-----:R-:W-:Y:S02]  /*0390*/  IMAD R9, R16.reuse, UR10, R36 ;  /* 0x0000000a10097c24 */ /* 0x041fe4000f8e0224 */
[----:B------:R-:W-:Y:S01]  /*03a0*/  IMAD.WIDE R6, R7, 0x4, R4 ;  /* 0x0000000407067825 */ /* 0x000fe200078e0204 */
[----:B------:R-:W-:Y:S02]  /*03b0*/  LEA.HI R17, R3, R1, RZ, 0x1d ;  /* 0x0000000103117211 */ /* 0x000fe400078fe8ff */
[----:B------:R-:W-:Y:S01]  /*03c0*/  SHF.R.U32.HI R31, RZ, 0x3, R31 ;  /* 0x00000003ff1f7819 */ /* 0x000fe2000001161f */
[----:B-1----:R-:W-:Y:S01]  /*03d0*/  IMAD R11, R16, UR10, R35 ;  /* 0x0000000a100b7c24 */ /* 0x002fe2000f8e0223 */
[----:B------:R0:W4:Y:S01]  /*03e0*/  LDG.E R32, desc[UR8][R6.64] ;  /* 0x0000000806207981 */ /* 0x000122000c1e1900 */
[----:B------:R-:W-:-:S03]  /*03f0*/  IMAD.HI.U32 R29, R18, -0x45d1745d, RZ ;  /* 0xba2e8ba3121d7827 */ /* 0x000fc600078e00ff */
[----:B------:R-:W5:Y:S01]  /*0400*/  LDL.U8 R33, [R17+0x40] ;  /* 0x0000400011217983 */ /* 0x000f620000100000 */
[----:B------:R-:W-:Y:S01]  /*0410*/  IMAD.WIDE R8, R9, 0x4, R4 ;  /* 0x0000000409087825 */ /* 0x000fe200078e0204 */
[----:B------:R-:W-:-:S03]  /*0420*/  SHF.R.U32.HI R29, RZ, 0x3, R29 ;  /* 0x00000003ff1d7819 */ /* 0x000fc6000001161d */
[----:B0-----:R-:W-:Y:S02]  /*0430*/  IMAD.WIDE R6, R11, 0x4, R4 ;  /* 0x000000040b067825 */ /* 0x001fe400078e0204 */
[----:B------:R-:W5:Y:S02]  /*0440*/  LDG.E R8, desc[UR8][R8.64] ;  /* 0x0000000808087981 */ /* 0x000f64000c1e1900 */
[----:B------:R-:W-:Y:S02]  /*0450*/  VIADD R21, R3, 0x7 ;  /* 0x0000000703157836 */ /* 0x000fe40000000000 */
[----:B------:R-:W-:Y:S01]  /*0460*/  IMAD R11, R16, UR10, R31 ;  /* 0x0000000a100b7c24 */ /* 0x000fe2000f8e021f */
[----:B------:R0:W5:Y:S01]  /*0470*/  LDG.E R6, desc[UR8][R6.64] ;  /* 0x0000000806067981 */ /* 0x000162000c1e1900 */
[----:B------:R-:W-:-:S04]  /*0480*/  IMAD.HI.U32 R37, R21, -0x45d1745d, RZ ;  /* 0xba2e8ba315257827 */ /* 0x000fc800078e00ff */
[----:B------:R-:W-:-:S04]  /*0490*/  IMAD.WIDE R10, R11, 0x4, R4 ;  /* 0x000000040b0a7825 */ /* 0x000fc800078e0204 */
[----:B------:R-:W-:Y:S01]  /*04a0*/  IMAD R13, R16, UR10, R29 ;  /* 0x0000000a100d7c24 */ /* 0x000fe2000f8e021d */
[----:B------:R-:W-:Y:S01]  /*04b0*/  SHF.R.U32.HI R37, RZ, 0x3, R37 ;  /* 0x00000003ff257819 */ /* 0x000fe20000011625 */
[----:B------:R-:W5:Y:S02]  /*04c0*/  LDG.E R10, desc[UR8][R10.64] ;  /* 0x000000080a0a7981 */ /* 0x000f64000c1e1900 */
[----:B------:R-:W-:-:S04]  /*04d0*/  IMAD.WIDE R12, R13, 0x4, R4 ;  /* 0x000000040d0c7825 */ /* 0x000fc800078e0204 */
[----:B------:R-:W-:Y:S02]  /*04e0*/  IMAD R15, R16, UR10, R37 ;  /* 0x0000000a100f7c24 */ /* 0x000fe4000f8e0225 */
[----:B------:R-:W5:Y:S02]  /*04f0*/  LDG.E R12, desc[UR8][R12.64] ;  /* 0x000000080c0c7981 */ /* 0x000f64000c1e1900 */
[----:B------:R-:W-:-:S06]  /*0500*/  IMAD.WIDE R14, R15, 0x4, R4 ;  /* 0x000000040f0e7825 */ /* 0x000fcc00078e0204 */
[----:B------:R-:W5:Y:S01]  /*0510*/  LDG.E R14, desc[UR8][R14.64] ;  /* 0x000000080e0e7981 */ /* 0x000f62000c1e1900 */
[----:B------:R-:W-:Y:S02]  /*0520*/  IMAD R20, R20, 0xb, -R3 ;  /* 0x0000000b14147824 */ /* 0x000fe400078e0a03 */
[----:B------:R-:W-:Y:S02]  /*0530*/  IMAD R23, R23, 0xb, -R28 ;  /* 0x0000000b17177824 */ /* 0x000fe400078e0a1c */
[----:B0-----:R-:W-:Y:S02]  /*0540*/  VIADD R7, R20, 0xa ;  /* 0x0000000a14077836 */ /* 0x001fe40000000000 */
[----:B------:R-:W-:Y:S02]  /*0550*/  IMAD R25, R25, 0xb, -R30 ;  /* 0x0000000b19197824 */ /* 0x000fe400078e0a1e */
[----:B------:R-:W-:Y:S02]  /*0560*/  VIADD R23, R23, 0xa ;  /* 0x0000000a17177836 */ /* 0x000fe40000000000 */
[----:B------:R-:W-:-:S02]  /*0570*/  IMAD R27, R36, 0xb, -R27 ;  /* 0x0000000b241b7824 */ /* 0x000fc400078e0a1b */
[----:B------:R-:W-:Y:S02]  /*0580*/  VIADD R25, R25, 0xa ;  /* 0x0000000a19197836 */ /* 0x000fe40000000000 */
[----:B------:R-:W-:Y:S02]  /*0590*/  IMAD R24, R35, 0xb, -R24 ;  /* 0x0000000b23187824 */ /* 0x000fe400078e0a18 */
[----:B------:R-:W-:Y:S02]  /*05a0*/  VIADD R27, R27, 0xa ;  /* 0x0000000a1b1b7836 */ /* 0x000fe40000000000 */
[----:B------:R-:W-:Y:S02]  /*05b0*/  VIADD R9, R24, 0xa ;  /* 0x0000000a18097836 */ /* 0x000fe40000000000 */
[----:B------:R-:W-:Y:S02]  /*05c0*/  IMAD R19, R31, 0xb, -R19 ;  /* 0x0000000b1f137824 */ /* 0x000fe400078e0a13 */
[----:B------:R-:W-:-:S02]  /*05d0*/  IMAD R18, R29, 0xb, -R18 ;  /* 0x0000000b1d127824 */ /* 0x000fc400078e0a12 */
[----:B------:R-:W-:Y:S02]  /*05e0*/  VIADD R19, R19, 0xa ;  /* 0x0000000a13137836 */ /* 0x000fe40000000000 */
[----:B------:R-:W-:-:S04]  /*05f0*/  IMAD R21, R37, 0xb, -R21 ;  /* 0x0000000b25157824 */ /* 0x000fc800078e0a15 */
[----:B------:R-:W-:Y:S02]  /*0600*/  VIADD R21, R21, 0xa ;  /* 0x0000000a15157836 */ /* 0x000fe40000000000 */
[----:B------:R-:W-:-:S05]  /*0610*/  VIADD R3, R3, 0x8 ;  /* 0x0000000803037836 */ /* 0x000fca0000000000 */
[----:B------:R-:W-:Y:S02]  /*0620*/  ISETP.NE.AND P0, PT, R3, R2, PT ;  /* 0x000000020300720c */ /* 0x000fe40003f05270 */
[----:B--2---:R-:W-:-:S05]  /*0630*/  SHF.R.U32.HI R7, RZ, R7, R26 ;  /* 0x00000007ff077219 */ /* 0x004fca000001161a */
[----:B------:R-:W-:Y:S01]  /*0640*/  IMAD.SHL.U32 R20, R7, 0x80, RZ ;  /* 0x0000008007147824 */ /* 0x000fe200078e00ff */
[----:B---3--:R-:W-:-:S05]  /*0650*/  SHF.R.U32.HI R23, RZ, R23, R34 ;  /* 0x00000017ff177219 */ /* 0x008fca0000011622 */
[----:B------:R-:W-:Y:S01]  /*0660*/  IMAD.SHL.U32 R23, R23, 0x40, RZ ;  /* 0x0000004017177824 */ /* 0x000fe200078e00ff */
[----:B----4-:R-:W-:Y:S02]  /*0670*/  SHF.R.U32.HI R25, RZ, R25, R32 ;  /* 0x00000019ff197219 */ /* 0x010fe40000011620 */
[----:B-----5:R-:W-:-:S03]  /*0680*/  LOP3.LUT R20, R33, R20, RZ, 0xfc, !PT ;  /* 0x0000001421147212 */ /* 0x020fc600078efcff */
[----:B------:R-:W-:Y:S01]  /*0690*/  IMAD.SHL.U32 R25, R25, 0x20, RZ ;  /* 0x0000002019197824 */ /* 0x000fe200078e00ff */
[----:B------:R-:W-:Y:S02]  /*06a0*/  LOP3.LUT R20, R20, 0x40, R23, 0xf8, !PT ;  /* 0x0000004014147812 */ /* 0x000fe400078ef817 */
[----:B------:R-:W-:Y:S02]  /*06b0*/  SHF.R.U32.HI R8, RZ, R27, R8 ;  /* 0x0000001bff087219 */ /* 0x000fe40000011608 */
[----:B------:R-:W-:-:S03]  /*06c0*/  LOP3.LUT R20, R20, 0x20, R25, 0xf8, !PT ;  /* 0x0000002014147812 */ /* 0x000fc600078ef819 */
[----:B------:R-:W-:Y:S01]  /*06d0*/  IMAD.SHL.U32 R7, R8, 0x10, RZ ;  /* 0x0000001008077824 */ /* 0x000fe200078e00ff */
[----:B------:R-:W-:Y:S01]  /*06e0*/  SHF.R.U32.HI R6, RZ, R9, R6 ;  /* 0x00000009ff067219 */ /* 0x000fe20000011606 */
[----:B------:R-:W-:-:S03]  /*06f0*/  VIADD R9, R18, 0xa ;  /* 0x0000000a12097836 */ /* 0x000fc60000000000 */
[----:B------:R-:W-:Y:S01]  /*0700*/  LOP3.LUT R7, R20, 0x10, R7, 0xf8, !PT ;  /* 0x0000001014077812 */ /* 0x000fe200078ef807 */
[----:B------:R-:W-:Y:S01]  /*0710*/  IMAD.SHL.U32 R6, R6, 0x8, RZ ;  /* 0x0000000806067824 */ /* 0x000fe200078e00ff */
[----:B------:R-:W-:-:S04]  /*0720*/  SHF.R.U32.HI R10, RZ, R19, R10 ;  /* 0x00000013ff0a7219 */ /* 0x000fc8000001160a */
[----:B------:R-:W-:Y:S01]  /*0730*/  LOP3.LUT R6, R7, 0x8, R6, 0xf8, !PT ;  /* 0x0000000807067812 */ /* 0x000fe200078ef806 */
[----:B------:R-:W-:Y:S01]  /*0740*/  IMAD.SHL.U32 R7, R10, 0x4, RZ ;  /* 0x000000040a077824 */ /* 0x000fe200078e00ff */
[----:B------:R-:W-:-:S04]  /*0750*/  SHF.R.U32.HI R9, RZ, R9, R12 ;  /* 0x00000009ff097219 */ /* 0x000fc8000001160c */
[----:B------:R-:W-:Y:S01]  /*0760*/  LOP3.LUT R6, R6, 0x4, R7, 0xf8, !PT ;  /* 0x0000000406067812 */ /* 0x000fe200078ef807 */
[----:B------:R-:W-:Y:S01]  /*0770*/  IMAD.SHL.U32 R9, R9, 0x2, RZ ;  /* 0x0000000209097824 */ /* 0x000fe200078e00ff */
[----:B------:R-:W-:-:S04]  /*0780*/  SHF.R.U32.HI R21, RZ, R21, R14 ;  /* 0x00000015ff157219 */ /* 0x000fc8000001160e */
[----:B------:R-:W-:-:S04]  /*0790*/  LOP3.LUT R6, R6, 0x2, R9, 0xf8, !PT ;  /* 0x0000000206067812 */ /* 0x000fc800078ef809 */
[----:B------:R-:W-:-:S05]  /*07a0*/  LOP3.LUT R6, R6, 0x1, R21, 0xf8, !PT ;  /* 0x0000000106067812 */ /* 0x000fca00078ef815 */
[----:B------:R1:W-:Y:S01]  /*07b0*/  STL.U8 [R17+0x40], R6 ;  /* 0x0000400611007387 */ /* 0x0003e20000100000 */
[----:B------:R-:W-:Y:S05]  /*07c0*/  @P0 BRA `(.L_x_196) ;  /* 0xfffffff800900947 */ /* 0x000fea000383ffff */
.L_x_195:
[----:B------:R-:W-:Y:S05]  /*07d0*/  BRA.U !UP1, `(.L_x_194) ;  /* 0x0000000909307547 */ /* 0x000fea000b800000 */
[----:B------:R-:W-:Y:S02]  /*07e0*/  UISETP.GE.U32.AND UP0, UPT, UR12, 0x4, UPT ;  /* 0x000000040c00788c */ /* 0x000fe4000bf06070 */
[----:B------:R-:W-:-:S04]  /*07f0*/  ULOP3.LUT UR6, UR11, 0x3, URZ, 0xc0, !UPT ;  /* 0x000000030b067892 */ /* 0x000fc8000f8ec0ff */
[----:B------:R-:W-:-:S03]  /*0800*/  UISETP.NE.AND UP1, UPT, UR6, URZ, UPT ;  /* 0x000000ff0600728c */ /* 0x000fc6000bf25270 */
[----:B------:R-:W-:Y:S08]  /*0810*/  BRA.U !UP0, `(.L_x_197) ;  /* 0x0000000508207547 */ /* 0x000ff0000b800000 */
[----:B------:R-:W1:Y:S01]  /*0820*/  LDC.64 R8, c[0x0][0x380] ;  /* 0x0000e000ff087b82 */ /* 0x000e620000000a00 */
[----:B------:R-:W-:-:S05]  /*0830*/  IMAD.HI.U32 R3, R2, 0x2e8ba2e9, RZ ;  /* 0x2e8ba2e902037827 */ /* 0x000fca00078e00ff */
[----:B------:R-:W-:-:S05]  /*0840*/  SHF.R.U32.HI R3, RZ, 0x1, R3 ;  /* 0x00000001ff037819 */ /* 0x000fca0000011603 */
[----:B------:R-:W-:Y:S01]  /*0850*/  IMAD R7, R16, UR10, R3 ;  /* 0x0000000a10077c24 */ /* 0x000fe2000f8e0203 */
[----:B------:R-:W-:-:S05]  /*0860*/  LEA.HI R12, R2, R1, RZ, 0x1d ;  /* 0x00000001020c7211 */ /* 0x000fca00078fe8ff */
[----:B------:R-:W2:Y:S01]  /*0870*/  LDL.U8 R5, [R12+0x40] ;  /* 0x000040000c057983 */ /* 0x000ea20000100000 */
[----:B-1----:R-:W-:-:S06]  /*0880*/  IMAD.WIDE R6, R7, 0x4, R8 ;  /* 0x0000000407067825 */ /* 0x002fcc00078e0208 */
[----:B------:R-:W3:Y:S01]  /*0890*/  LDG.E R6, desc[UR8][R6.64] ;  /* 0x0000000806067981 */ /* 0x000ee2000c1e1900 */
[----:B------:R-:W-:-:S04]  /*08a0*/  VIADD R4, R2, 0x1 ;  /* 0x0000000102047836 */ /* 0x000fc80000000000 */
[----:B------:R-:W-:-:S05]  /*08b0*/  IMAD.HI.U32 R10, R4, 0x2e8ba2e9, RZ ;  /* 0x2e8ba2e9040a7827 */ /* 0x000fca00078e00ff */
[----:B------:R-:W-:Y:S01]  /*08c0*/  SHF.R.U32.HI R13, RZ, 0x1, R10 ;  /* 0x00000001ff0d7819 */ /* 0x000fe2000001160a */
[----:B------:R-:W-:-:S04]  /*08d0*/  IMAD R3, R3, 0xb, -R2 ;  /* 0x0000000b03037824 */ /* 0x000fc800078e0a02 */
[----:B------:R-:W-:Y:S02]  /*08e0*/  IMAD R11, R16, UR10, R13 ;  /* 0x0000000a100b7c24 */ /* 0x000fe4000f8e020d */
[----:B------:R-:W-:Y:S02]  /*08f0*/  VIADD R3, R3, 0xa ;  /* 0x0000000a03037836 */ /* 0x000fe40000000000 */
[----:B------:R-:W-:-:S06]  /*0900*/  IMAD.WIDE R10, R11, 0x4, R8 ;  /* 0x000000040b0a7825 */ /* 0x000fcc00078e0208 */
[----:B------:R0:W4:Y:S01]  /*0910*/  LDG.E R10, desc[UR8][R10.64] ;  /* 0x000000080a0a7981 */ /* 0x000122000c1e1900 */
[----:B------:R-:W-:Y:S02]  /*0920*/  LEA.HI R18, R4, R1, RZ, 0x1d ;  /* 0x0000000104127211 */ /* 0x000fe400078fe8ff */
[----:B---3--:R-:W-:-:S05]  /*0930*/  SHF.R.U32.HI R3, RZ, R3, R6 ;  /* 0x00000003ff037219 */ /* 0x008fca0000011606 */
[----:B------:R-:W-:-:S05]  /*0940*/  IMAD.SHL.U32 R6, R3, 0x80, RZ ;  /* 0x0000008003067824 */ /* 0x000fca00078e00ff */
[----:B--2---:R-:W-:-:S05]  /*0950*/  LOP3.LUT R5, R5, R6, RZ, 0xfc, !PT ;  /* 0x0000000605057212 */ /* 0x004fca00078efcff */
[----:B------:R1:W-:Y:S04]  /*0960*/  STL.U8 [R12+0x40], R5 ;  /* 0x000040050c007387 */ /* 0x0003e80000100000 */
[----:B------:R-:W2:Y:S01]  /*0970*/  LDL.U8 R3, [R18+0x40] ;  /* 0x0000400012037983 */ /* 0x000ea20000100000 */
[----:B------:R-:W-:-:S04]  /*0980*/  VIADD R6, R2, 0x2 ;  /* 0x0000000202067836 */ /* 0x000fc80000000000 */
[----:B------:R-:W-:-:S04]  /*0990*/  IMAD.HI.U32 R7, R6, -0x45d1745d, RZ ;  /* 0xba2e8ba306077827 */ /* 0x000fc800078e00ff */
[----:B------:R-:W-:Y:S01]  /*09a0*/  IMAD R13, R13, 0xb, -R4 ;  /* 0x0000000b0d0d7824 */ /* 0x000fe200078e0a04 */
[----:B------:R-:W-:Y:S02]  /*09b0*/  SHF.R.U32.HI R7, RZ, 0x3, R7 ;  /* 0x00000003ff077819 */ /* 0x000fe40000011607 */
[----:B------:R-:W-:Y:S01]  /*09c0*/  LOP3.LUT R4, R4, 0x7, RZ, 0xc, !PT ;  /* 0x0000000704047812 */ /* 0x000fe200078e0cff */
[----:B------:R-:W-:Y:S02]  /*09d0*/  VIADD R13, R13, 0xa ;  /* 0x0000000a0d0d7836 */ /* 0x000fe40000000000 */
[----:B0-----:R-:W-:Y:S01]  /*09e0*/  IMAD R11, R16, UR10, R7 ;  /* 0x0000000a100b7c24 */ /* 0x001fe2000f8e0207 */
[C---:B------:R-:W-:Y:S02]  /*09f0*/  ISETP.GT.U32.AND P0, PT, R4.reuse, 0xffff, PT ;  /* 0x0000ffff0400780c */ /* 0x040fe40003f04070 */
[----:B----4-:R-:W-:Y:S01]  /*0a00*/  SHF.R.U32.HI R13, RZ, R13, R10 ;  /* 0x0000000dff0d7219 */ /* 0x010fe2000001160a */
[----:B------:R-:W-:Y:S01]  /*0a10*/  IMAD.WIDE R10, R11, 0x4, R8 ;  /* 0x000000040b0a7825 */ /* 0x000fe200078e0208 */
[----:B------:R-:W-:-:S02]  /*0a20*/  SEL R4, R4, 0xffff, !P0 ;  /* 0x0000ffff04047807 */ /* 0x000fc40004000000 */
[----:B------:R-:W-:Y:S02]  /*0a30*/  LOP3.LUT R13, R13, 0x1, RZ, 0xc0, !PT ;  /* 0x000000010d0d7812 */ /* 0x000fe400078ec0ff */
[----:B------:R-:W-:Y:S01]  /*0a40*/  LOP3.LUT R4, R4, 0xffff, RZ, 0xc0, !PT ;  /* 0x0000ffff04047812 */ /* 0x000fe200078ec0ff */
[----:B------:R0:W3:Y:S03]  /*0a50*/  LDG.E R10, desc[UR8][R10.64] ;  /* 0x000000080a0a7981 */ /* 0x0000e6000c1e1900 */
[----:B------:R-:W-:Y:S02]  /*0a60*/  SHF.L.U32 R4, R13, R4, RZ ;  /* 0x000000040d047219 */ /* 0x000fe400000006ff */
[----:B------:R-:W-:Y:S02]  /*0a70*/  LEA.HI R14, R6, R1, RZ, 0x1d ;  /* 0x00000001060e7211 */ /* 0x000fe400078fe8ff */
[----:B--2---:R-:W-:-:S05]  /*0a80*/  LOP3.LUT R3, R3, R4, RZ, 0xfc, !PT ;  /* 0x0000000403037212 */ /* 0x004fca00078efcff */
[----:B------:R2:W-:Y:S04]  /*0a90*/  STL.U8 [R18+0x40], R3 ;  /* 0x0000400312007387 */ /* 0x0005e80000100000 */
[----:B-1----:R-:W4:Y:S01]  /*0aa0*/  LDL.U8 R5, [R14+0x40] ;  /* 0x000040000e057983 */ /* 0x002f220000100000 */
        /* <DEDUP_REMOVED lines=8> */
[----:B---3--:R-:W-:Y:S01]  /*0b30*/  SHF.R.U32.HI R7, RZ, R7, R10 ;  /* 0x00000007ff077219 */ /* 0x008fe2000001160a */
[----:B------:R-:W-:Y:S01]  /*0b40*/  IMAD.WIDE R8, R11, 0x4, R8 ;  /* 0x000000040b087825 */ /* 0x000fe200078e0208 */
[----:B------:R-:W-:-:S02]  /*0b50*/  SEL R6, R6, 0xffff, !P0 ;  /* 0x0000ffff06067807 */ /* 0x000fc40004000000 */
[----:B------:R-:W-:Y:S02]  /*0b60*/  LOP3.LUT R7, R7, 0x1, RZ, 0xc0, !PT ;  /* 0x0000000107077812 */ /* 0x000fe400078ec0ff */
[----:B------:R-:W-:Y:S01]  /*0b70*/  LOP3.LUT R6, R6, 0xffff, RZ, 0xc0, !PT ;  /* 0x0000ffff06067812 */ /* 0x000fe200078ec0ff */
[----:B------:R-:W3:Y:S03]  /*0b80*/  LDG.E R8, desc[UR8][R8.64] ;  /* 0x0000000808087981 */ /* 0x000ee6000c1e1900 */
[----:B------:R-:W-:-:S04]  /*0b90*/  SHF.L.U32 R6, R7, R6, RZ ;  /* 0x0000000607067219 */ /* 0x000fc800000006ff */
[----:B----4-:R-:W-:Y:S02]  /*0ba0*/  LOP3.LUT R5, R5, R6, RZ, 0xfc, !PT ;  /* 0x0000000605057212 */ /* 0x010fe400078efcff */
[----:B------:R-:W-:-:S03]  /*0bb0*/  LEA.HI R6, R4, R1, RZ, 0x1d ;  /* 0x0000000104067211 */ /* 0x000fc600078fe8ff */
[----:B------:R0:W-:Y:S04]  /*0bc0*/  STL.U8 [R14+0x40], R5 ;  /* 0x000040050e007387 */ /* 0x0001e80000100000 */
[----:B--2---:R-:W2:Y:S01]  /*0bd0*/  LDL.U8 R3, [R6+0x40] ;  /* 0x0000400006037983 */ /* 0x004ea20000100000 */
[----:B------:R-:W-:Y:S01]  /*0be0*/  IMAD R13, R13, 0xb, -R4 ;  /* 0x0000000b0d0d7824 */ /* 0x000fe200078e0a04 */
[----:B------:R-:W-:-:S03]  /*0bf0*/  LOP3.LUT R4, R4, 0x7, RZ, 0xc, !PT ;  /* 0x0000000704047812 */ /* 0x000fc600078e0cff */
[----:B------:R-:W-:Y:S01]  /*0c00*/  VIADD R13, R13, 0xa ;  /* 0x0000000a0d0d7836 */ /* 0x000fe20000000000 */
[----:B------:R-:W-:-:S04]  /*0c10*/  ISETP.GT.U32.AND P0, PT, R4, 0xffff, PT ;  /* 0x0000ffff0400780c */ /* 0x000fc80003f04070 */
[----:B------:R-:W-:Y:S02]  /*0c20*/  SEL R4, R4, 0xffff, !P0 ;  /* 0x0000ffff04047807 */ /* 0x000fe40004000000 */
[----:B---3--:R-:W-:Y:S02]  /*0c30*/  SHF.R.U32.HI R8, RZ, R13, R8 ;  /* 0x0000000dff087219 */ /* 0x008fe40000011608 */
[----:B------:R-:W-:Y:S02]  /*0c40*/  LOP3.LUT R7, R4, 0xffff, RZ, 0xc0, !PT ;  /* 0x0000ffff04077812 */ /* 0x000fe400078ec0ff */
[----:B------:R-:W-:-:S04]  /*0c50*/  LOP3.LUT R8, R8, 0x1, RZ, 0xc0, !PT ;  /* 0x0000000108087812 */ /* 0x000fc800078ec0ff */
[----:B------:R-:W-:Y:S01]  /*0c60*/  SHF.L.U32 R8, R8, R7, RZ ;  /* 0x0000000708087219 */ /* 0x000fe200000006ff */
[----:B------:R-:W-:-:S03]  /*0c70*/  VIADD R2, R2, 0x4 ;  /* 0x0000000402027836 */ /* 0x000fc60000000000 */
[----:B--2---:R-:W-:-:S05]  /*0c80*/  LOP3.LUT R3, R3, R8, RZ, 0xfc, !PT ;  /* 0x0000000803037212 */ /* 0x004fca00078efcff */
[----:B------:R0:W-:Y:S02]  /*0c90*/  STL.U8 [R6+0x40], R3 ;  /* 0x0000400306007387 */ /* 0x0001e40000100000 */
.L_x_197:
[----:B------:R-:W-:Y:S05]  /*0ca0*/  BRA.U !UP1, `(.L_x_194) ;  /* 0x0000000109fc7547 */ /* 0x000fea000b800000 */
[----:B------:R-:W-:Y:S02]  /*0cb0*/  UISETP.NE.AND UP0, UPT, UR6, 0x1, UPT ;  /* 0x000000010600788c */ /* 0x000fe4000bf05270 */
[----:B------:R-:W-:-:S04]  /*0cc0*/  ULOP3.LUT UR12, UR11, 0x1, URZ, 0xc0, !UPT ;  /* 0x000000010b0c7892 */ /* 0x000fc8000f8ec0ff */
[----:B------:R-:W-:-:S03]  /*0cd0*/  UISETP.NE.U32.AND UP1, UPT, UR12, 0x1, UPT ;  /* 0x000000010c00788c */ /* 0x000fc6000bf25070 */
[----:B------:R-:W-:Y:S08]  /*0ce0*/  BRA.U !UP0, `(.L_x_198) ;  /* 0x00000001089c7547 */ /* 0x000ff0000b800000 */
[----:B01----:R-:W0:Y:S01]  /*0cf0*/  LDC.64 R6, c[0x0][0x380] ;  /* 0x0000e000ff067b82 */ /* 0x003e220000000a00 */
[----:B------:R-:W-:-:S05]  /*0d00*/  IMAD.HI.U32 R3, R2, -0x45d1745d, RZ ;  /* 0xba2e8ba302037827 */ /* 0x000fca00078e00ff */
[----:B------:R-:W-:-:S05]  /*0d10*/  SHF.R.U32.HI R3, RZ, 0x3, R3 ;  /* 0x00000003ff037819 */ /* 0x000fca0000011603 */
[----:B------:R-:W-:-:S04]  /*0d20*/  IMAD R9, R16, UR10, R3 ;  /* 0x0000000a10097c24 */ /* 0x000fc8000f8e0203 */
[----:B0-----:R-:W-:-:S06]  /*0d30*/  IMAD.WIDE R8, R9, 0x4, R6 ;  /* 0x0000000409087825 */ /* 0x001fcc00078e0206 */
[----:B------:R-:W2:Y:S01]  /*0d40*/  LDG.E R8, desc[UR8][R8.64] ;  /* 0x0000000808087981 */ /* 0x000ea2000c1e1900 */
[----:B------:R-:W-:-:S05]  /*0d50*/  LEA.HI R12, R2, R1, RZ, 0x1d ;  /* 0x00000001020c7211 */ /* 0x000fca00078fe8ff */
[----:B------:R-:W3:Y:S01]  /*0d60*/  LDL.U8 R10, [R12+0x40] ;  /* 0x000040000c0a7983 */ /* 0x000ee20000100000 */
[C---:B------:R-:W-:Y:S01]  /*0d70*/  VIADD R4, R2.reuse, 0x1 ;  /* 0x0000000102047836 */ /* 0x040fe20000000000 */
[----:B------:R-:W-:Y:S01]  /*0d80*/  LOP3.LUT R5, R2, 0x7, RZ, 0xc, !PT ;  /* 0x0000000702057812 */ /* 0x000fe200078e0cff */
[----:B------:R-:W-:Y:S02]  /*0d90*/  IMAD R3, R3, 0xb, -R2 ;  /* 0x0000000b03037824 */ /* 0x000fe400078e0a02 */
[----:B------:R-:W-:Y:S01]  /*0da0*/  IMAD.HI.U32 R11, R4, -0x45d1745d, RZ ;  /* 0xba2e8ba3040b7827 */ /* 0x000fe200078e00ff */
[----:B------:R-:W-:-:S03]  /*0db0*/  ISETP.GT.U32.AND P0, PT, R5, 0xffff, PT ;  /* 0x0000ffff0500780c */ /* 0x000fc60003f04070 */
[----:B------:R-:W-:Y:S01]  /*0dc0*/  VIADD R3, R3, 0xa ;  /* 0x0000000a03037836 */ /* 0x000fe20000000000 */
[----:B------:R-:W-:Y:S02]  /*0dd0*/  SHF.R.U32.HI R11, RZ, 0x3, R11 ;  /* 0x00000003ff0b7819 */ /* 0x000fe4000001160b */
[----:B------:R-:W-:-:S03]  /*0de0*/  SEL R5, R5, 0xffff, !P0 ;  /* 0x0000ffff05057807 */ /* 0x000fc60004000000 */
[----:B------:R-:W-:-:S04]  /*0df0*/  IMAD R13, R16, UR10, R11 ;  /* 0x0000000a100d7c24 */ /* 0x000fc8000f8e020b */
[----:B------:R-:W-:-:S06]  /*0e00*/  IMAD.WIDE R6, R13, 0x4, R6 ;  /* 0x000000040d067825 */ /* 0x000fcc00078e0206 */
[----:B------:R-:W4:Y:S01]  /*0e10*/  LDG.E R6, desc[UR8][R6.64] ;  /* 0x0000000806067981 */ /* 0x000f22000c1e1900 */
[----:B--2---:R-:W-:Y:S02]  /*0e20*/  SHF.R.U32.HI R3, RZ, R3, R8 ;  /* 0x00000003ff037219 */ /* 0x004fe40000011608 */
[----:B------:R-:W-:Y:S02]  /*0e30*/  LOP3.LUT R8, R5, 0xffff, RZ, 0xc0, !PT ;  /* 0x0000ffff05087812 */ /* 0x000fe400078ec0ff */
[----:B------:R-:W-:-:S04]  /*0e40*/  LOP3.LUT R3, R3, 0x1, RZ, 0xc0, !PT ;  /* 0x0000000103037812 */ /* 0x000fc800078ec0ff */
[----:B------:R-:W-:Y:S02]  /*0e50*/  SHF.L.U32 R3, R3, R8, RZ ;  /* 0x0000000803037219 */ /* 0x000fe400000006ff */
[----:B------:R-:W-:Y:S02]  /*0e60*/  LEA.HI R8, R4, R1, RZ, 0x1d ;  /* 0x0000000104087211 */ /* 0x000fe400078fe8ff */
[----:B---3--:R-:W-:-:S05]  /*0e70*/  LOP3.LUT R3, R10, R3, RZ, 0xfc, !PT ;  /* 0x000000030a037212 */ /* 0x008fca00078efcff */
[----:B------:R2:W-:Y:S04]  /*0e80*/  STL.U8 [R12+0x40], R3 ;  /* 0x000040030c007387 */ /* 0x0005e80000100000 */
[----:B------:R-:W3:Y:S01]  /*0e90*/  LDL.U8 R5, [R8+0x40] ;  /* 0x0000400008057983 */ /* 0x000ee20000100000 */
[----:B------:R-:W-:Y:S01]  /*0ea0*/  IMAD R11, R11, 0xb, -R4 ;  /* 0x0000000b0b0b7824 */ /* 0x000fe200078e0a04 */
[----:B------:R-:W-:-:S03]  /*0eb0*/  LOP3.LUT R4, R4, 0x7, RZ, 0xc, !PT ;  /* 0x0000000704047812 */ /* 0x000fc600078e0cff */
[----:B------:R-:W-:Y:S01]  /*0ec0*/  VIADD R11, R11, 0xa ;  /* 0x0000000a0b0b7836 */ /* 0x000fe20000000000 */
[----:B------:R-:W-:-:S04]  /*0ed0*/  ISETP.GT.U32.AND P0, PT, R4, 0xffff, PT ;  /* 0x0000ffff0400780c */ /* 0x000fc80003f04070 */
[----:B------:R-:W-:Y:S02]  /*0ee0*/  SEL R4, R4, 0xffff, !P0 ;  /* 0x0000ffff04047807 */ /* 0x000fe40004000000 */
[----:B----4-:R-:W-:Y:S02]  /*0ef0*/  SHF.R.U32.HI R6, RZ, R11, R6 ;  /* 0x0000000bff067219 */ /* 0x010fe40000011606 */
[----:B------:R-:W-:Y:S02]  /*0f00*/  LOP3.LUT R7, R4, 0xffff, RZ, 0xc0, !PT ;  /* 0x0000ffff04077812 */ /* 0x000fe400078ec0ff */
[----:B------:R-:W-:-:S04]  /*0f10*/  LOP3.LUT R6, R6, 0x1, RZ, 0xc0, !PT ;  /* 0x0000000106067812 */ /* 0x000fc800078ec0ff */
[----:B------:R-:W-:Y:S01]  /*0f20*/  SHF.L.U32 R6, R6, R7, RZ ;  /* 0x0000000706067219 */ /* 0x000fe200000006ff */
[----:B------:R-:W-:-:S03]  /*0f30*/  VIADD R2, R2, 0x2 ;  /* 0x0000000202027836 */ /* 0x000fc60000000000 */
[----:B---3--:R-:W-:-:S05]  /*0f40*/  LOP3.LUT R5, R5, R6, RZ, 0xfc, !PT ;  /* 0x0000000605057212 */ /* 0x008fca00078efcff */
[----:B------:R2:W-:Y:S02]  /*0f50*/  STL.U8 [R8+0x40], R5 ;  /* 0x0000400508007387 */ /* 0x0005e40000100000 */
.L_x_198:
[----:B------:R-:W-:Y:S05]  /*0f60*/  BRA.U UP1, `(.L_x_194) ;  /* 0x00000001014c7547 */ /* 0x000fea000b800000 */
[----:B0-2---:R-:W0:Y:S01]  /*0f70*/  LDC.64 R4, c[0x0][0x380] ;  /* 0x0000e000ff047b82 */ /* 0x005e220000000a00 */
[----:B------:R-:W-:-:S05]  /*0f80*/  IMAD.HI.U32 R3, R2, -0x45d1745d, RZ ;  /* 0xba2e8ba302037827 */ /* 0x000fca00078e00ff */
[----:B------:R-:W-:-:S05]  /*0f90*/  SHF.R.U32.HI R3, RZ, 0x3, R3 ;  /* 0x00000003ff037819 */ /* 0x000fca0000011603 */
[----:B------:R-:W-:-:S04]  /*0fa0*/  IMAD R7, R16, UR10, R3 ;  /* 0x0000000a10077c24 */ /* 0x000fc8000f8e0203 */
[----:B0-----:R-:W-:-:S06]  /*0fb0*/  IMAD.WIDE R4, R7, 0x4, R4 ;  /* 0x0000000407047825 */ /* 0x001fcc00078e0204 */
[----:B------:R-:W2:Y:S01]  /*0fc0*/  LDG.E R4, desc[UR8][R4.64] ;  /* 0x0000000804047981 */ /* 0x000ea2000c1e1900 */
[----:B------:R-:W-:-:S05]  /*0fd0*/  LEA.HI R8, R2, R1, RZ, 0x1d ;  /* 0x0000000102087211 */ /* 0x000fca00078fe8ff */
[----:B-1----:R-:W3:Y:S01]  /*0fe0*/  LDL.U8 R6, [R8+0x40] ;  /* 0x0000400008067983 */ /* 0x002ee20000100000 */
[----:B------:R-:W-:Y:S01]  /*0ff0*/  IMAD R3, R3, 0xb, -R2 ;  /* 0x0000000b03037824 */ /* 0x000fe200078e0a02 */
[----:B------:R-:W-:-:S03]  /*1000*/  LOP3.LUT R2, R2, 0x7, RZ, 0xc, !PT ;  /* 0x0000000702027812 */ /* 0x000fc600078e0cff */
[----:B------:R-:W-:Y:S01]  /*1010*/  VIADD R3, R3, 0xa ;  /* 0x0000000a03037836 */ /* 0x000fe20000000000 */
[----:B------:R-:W-:-:S04]  /*1020*/  ISETP.GT.U32.AND P0, PT, R2, 0xffff, PT ;  /* 0x0000ffff0200780c */ /* 0x000fc80003f04070 */
[----:B------:R-:W-:-:S04]  /*1030*/  SEL R2, R2, 0xffff, !P0 ;  /* 0x0000ffff02027807 */ /* 0x000fc80004000000 */
[----:B------:R-:W-:Y:S02]  /*1040*/  LOP3.LUT R2, R2, 0xffff, RZ, 0xc0, !PT ;  /* 0x0000ffff02027812 */ /* 0x000fe400078ec0ff */
[----:B--2---:R-:W-:-:S04]  /*1050*/  SHF.R.U32.HI R3, RZ, R3, R4 ;  /* 0x00000003ff037219 */ /* 0x004fc80000011604 */
[----:B------:R-:W-:-:S04]  /*1060*/  LOP3.LUT R3, R3, 0x1, RZ, 0xc0, !PT ;  /* 0x0000000103037812 */ /* 0x000fc800078ec0ff */
[----:B------:R-:W-:-:S04]  /*1070*/  SHF.L.U32 R3, R3, R2, RZ ;  /* 0x0000000203037219 */ /* 0x000fc800000006ff */
[----:B---3--:R-:W-:-:S05]  /*1080*/  LOP3.LUT R3, R6, R3, RZ, 0xfc, !PT ;  /* 0x0000000306037212 */ /* 0x008fca00078efcff */
[----:B------:R3:W-:Y:S02]  /*1090*/  STL.U8 [R8+0x40], R3 ;  /* 0x0000400308007387 */ /* 0x0007e40000100000 */
.L_x_194:
[----:B------:R4:W-:Y:S01]  /*10a0*/  STL.128 [R1], RZ ;  /* 0x000000ff01007387 */ /* 0x0009e20000100c00 */
[----:B------:R-:W-:-:S03]  /*10b0*/  UISETP.GE.AND UP0, UPT, UR11, 0x8, UPT ;  /* 0x000000080b00788c */ /* 0x000fc6000bf06270 */
[----:B------:R4:W-:Y:S04]  /*10c0*/  STL.128 [R1+0x10], RZ ;  /* 0x000010ff01007387 */ /* 0x0009e80000100c00 */
[----:B------:R4:W-:Y:S04]  /*10d0*/  STL.128 [R1+0x20], RZ ;  /* 0x000020ff01007387 */ /* 0x0009e80000100c00 */
[----:B------:R4:W-:Y:S04]  /*10e0*/  STL.64 [R1+0x30], RZ ;  /* 0x000030ff01007387 */ /* 0x0009e80000100a00 */
[----:B------:R4:W-:Y:S04]  /*10f0*/  STL [R1+0x38], RZ ;  /* 0x000038ff01007387 */ /* 0x0009e80000100800 */
[----:B------:R4:W-:Y:S01]  /*1100*/  STL.U16 [R1+0x3c], RZ ;  /* 0x00003cff01007387 */ /* 0x0009e20000100400 */
[----:B------:R-:W-:Y:S05]  /*1110*/  BRA.U !UP0, `(.L_x_199) ;  /* 0x00000005080c7547 */ /* 0x000fea000b800000 */
[----:B------:R-:W-:Y:S01]  /*1120*/  UIADD3 UR6, UPT, UPT, UR5, -0x1, URZ ;  /* 0xffffffff05067890 */ /* 0x000fe2000fffe0ff */
[----:B------:R-:W-:Y:S01]  /*1130*/  IMAD.MOV.U32 R2, RZ, RZ, RZ ;  /* 0x000000ffff027224 */ /* 0x000fe200078e00ff */
[----:B------:R-:W-:Y:S02]  /*1140*/  ULOP3.LUT UR12, UR5, 0xf, URZ, 0xc0, !UPT ;  /* 0x0000000f050c7892 */ /* 0x000fe4000f8ec0ff */
[----:B------:R-:W-:Y:S02]  /*1150*/  UISETP.GE.U32.AND UP1, UPT, UR6, 0xf, UPT ;  /* 0x0000000f0600788c */ /* 0x000fe4000bf26070 */
[----:B------:R-:W-:-:S07]  /*1160*/  UISETP.NE.AND UP0, UPT, UR12, URZ, UPT ;  /* 0x000000ff0c00728c */ /* 0x000fce000bf05270 */
[----:B------:R-:W-:Y:S05]  /*1170*/  BRA.U !UP1, `(.L_x_200) ;  /* 0x0000000109307547 */ /* 0x000fea000b800000 */
[----:B------:R-:W-:Y:S01]  /*1180*/  ULOP3.LUT UR6, UR5, 0xffffff0, URZ, 0xc0, !UPT ;  /* 0x0ffffff005067892 */ /* 0x000fe2000f8ec0ff */
[----:B--23--:R-:W-:Y:S02]  /*1190*/  IMAD.MOV.U32 R8, RZ, RZ, R0 ;  /* 0x000000ffff087224 */ /* 0x00cfe400078e0000 */
[----:B0-----:R-:W-:Y:S01]  /*11a0*/  IMAD.MOV.U32 R3, RZ, RZ, R1 ;  /* 0x000000ffff037224 */ /* 0x001fe200078e0001 */
[----:B------:R-:W-:Y:S02]  /*11b0*/  UIADD3 UR13, UPT, UPT, -UR6, URZ, URZ ;  /* 0x000000ff060d7290 */ /* 0x000fe4000fffe1ff */
[----:B------:R-:W-:-:S10]  /*11c0*/  IMAD.U32 R2, RZ, RZ, UR6 ;  /* 0x00000006ff027e24 */ /* 0x000fd4000f8e00ff */
.L_x_201:
[----:B-1----:R0:W2:Y:S01]  /*11d0*/  LDL.128 R4, [R8] ;  /* 0x0000000008047983 */ /* 0x0020a20000100c00 */
[----:B------:R-:W-:-:S04]  /*11e0*/  UIADD3 UR13, UPT, UPT, UR13, 0x10, URZ ;  /* 0x000000100d0d7890 */ /* 0x000fc8000fffe0ff */
[----:B------:R-:W-:Y:S01]  /*11f0*/  UISETP.NE.AND UP1, UPT, UR13, URZ, UPT ;  /* 0x000000ff0d00728c */ /* 0x000fe2000bf25270 */
[----:B0-----:R-:W-:Y:S01]  /*1200*/  VIADD R8, R8, 0x10 ;  /* 0x0000001008087836 */ /* 0x001fe20000000000 */
[----:B--2---:R0:W-:Y:S02]  /*1210*/  STL.128 [R3], R4 ;  /* 0x0000000403007387 */ /* 0x0041e40000100c00 */
[----:B0-----:R-:W-:-:S05]  /*1220*/  VIADD R3, R3, 0x10 ;  /* 0x0000001003037836 */ /* 0x001fca0000000000 */
[----:B------:R-:W-:Y:S05]  /*1230*/  BRA.U UP1, `(.L_x_201) ;  /* 0xfffffffd01e47547 */ /* 0x000fea000b83ffff */
.L_x_200:
[----:B------:R-:W-:Y:S05]  /*1240*/  BRA.U !UP0, `(.L_x_199) ;  /* 0x0000000108c07547 */ /* 0x000fea000b800000 */
[----:B------:R-:W-:Y:S02]  /*1250*/  UISETP.GE.U32.AND UP0, UPT, UR12, 0x8, UPT ;  /* 0x000000080c00788c */ /* 0x000fe4000bf06070 */
[----:B------:R-:W-:-:S04]  /*1260*/  ULOP3.LUT UR13, UR5, 0x7, URZ, 0xc0, !UPT ;  /* 0x00000007050d7892 */ /* 0x000fc8000f8ec0ff */
[----:B------:R-:W-:-:S03]  /*1270*/  UISETP.NE.AND UP1, UPT, UR13, URZ, UPT ;  /* 0x000000ff0d00728c */ /* 0x000fc6000bf25270 */
[----:B------:R-:W-:Y:S08]  /*1280*/  BRA.U !UP0, `(.L_x_202) ;  /* 0x0000000108487547 */ /* 0x000ff0000b800000 */
[----:B------:R-:W-:-:S05]  /*1290*/  IMAD.IADD R11, R1, 0x1, R2 ;  /* 0x00000001010b7824 */ /* 0x000fca00078e0202 */
[----:B0-23--:R-:W2:Y:S04]  /*12a0*/  LDL.U8 R3, [R11+0x40] ;  /* 0x000040000b037983 */ /* 0x00dea80000100000 */
[----:B------:R-:W3:Y:S04]  /*12b0*/  LDL.U8 R4, [R11+0x41] ;  /* 0x000041000b047983 */ /* 0x000ee80000100000 */
[----:B------:R-:W5:Y:S04]  /*12c0*/  LDL.U8 R5, [R11+0x42] ;  /* 0x000042000b057983 */ /* 0x000f680000100000 */
[----:B-1----:R-:W4:Y:S04]  /*12d0*/  LDL.U8 R6, [R11+0x43] ;  /* 0x000043000b067983 */ /* 0x002f280000100000 */
[----:B------:R-:W4:Y:S04]  /*12e0*/  LDL.U8 R7, [R11+0x44] ;  /* 0x000044000b077983 */ /* 0x000f280000100000 */
[----:B------:R-:W4:Y:S04]  /*12f0*/  LDL.U8 R8, [R11+0x45] ;  /* 0x000045000b087983 */ /* 0x000f280000100000 */
[----:B------:R-:W4:Y:S04]  /*1300*/  LDL.U8 R9, [R11+0x46] ;  /* 0x000046000b097983 */ /* 0x000f280000100000 */
[----:B------:R-:W4:Y:S01]  /*1310*/  LDL.U8 R10, [R11+0x47] ;  /* 0x000047000b0a7983 */ /* 0x000f220000100000 */
[----:B------:R-:W-:-:S03]  /*1320*/  VIADD R2, R2, 0x8 ;  /* 0x0000000802027836 */ /* 0x000fc60000000000 */
[----:B--2---:R0:W-:Y:S04]  /*1330*/  STL.U8 [R11], R3 ;  /* 0x000000030b007387 */ /* 0x0041e80000100000 */
[----:B---3--:R0:W-:Y:S04]  /*1340*/  STL.U8 [R11+0x1], R4 ;  /* 0x000001040b007387 */ /* 0x0081e80000100000 */
[----:B-----5:R0:W-:Y:S04]  /*1350*/  STL.U8 [R11+0x2], R5 ;  /* 0x000002050b007387 */ /* 0x0201e80000100000 */
[----:B----4-:R0:W-:Y:S04]  /*1360*/  STL.U8 [R11+0x3], R6 ;  /* 0x000003060b007387 */ /* 0x0101e80000100000 */
[----:B------:R0:W-:Y:S04]  /*1370*/  STL.U8 [R11+0x4], R7 ;  /* 0x000004070b007387 */ /* 0x0001e80000100000 */
[----:B------:R0:W-:Y:S04]  /*1380*/  STL.U8 [R11+0x5], R8 ;  /* 0x000005080b007387 */ /* 0x0001e80000100000 */
[----:B------:R0:W-:Y:S04]  /*1390*/  STL.U8 [R11+0x6], R9 ;  /* 0x000006090b007387 */ /* 0x0001e80000100000 */
[----:B------:R0:W-:Y:S02]  /*13a0*/  STL.U8 [R11+0x7], R10 ;  /* 0x0000070a0b007387 */ /* 0x0001e40000100000 */
.L_x_202:
[----:B------:R-:W-:Y:S05]  /*13b0*/  BRA.U !UP1, `(.L_x_199) ;  /* 0x0000000109647547 */ /* 0x000fea000b800000 */
[----:B------:R-:W-:Y:S02]  /*13c0*/  UISETP.GE.U32.AND UP0, UPT, UR13, 0x4, UPT ;  /* 0x000000040d00788c */ /* 0x000fe4000bf06070 */
[----:B------:R-:W-:-:S04]  /*13d0*/  ULOP3.LUT UR6, UR5, 0x3, URZ, 0xc0, !UPT ;  /* 0x0000000305067892 */ /* 0x000fc8000f8ec0ff */
[----:B------:R-:W-:-:S03]  /*13e0*/  UISETP.NE.AND UP1, UPT, UR6, URZ, UPT ;  /* 0x000000ff0600728c */ /* 0x000fc6000bf25270 */
[----:B------:R-:W-:Y:S08]  /*13f0*/  BRA.U !UP0, `(.L_x_203) ;  /* 0x0000000108287547 */ /* 0x000ff0000b800000 */
[----:B0-----:R-:W-:-:S05]  /*1400*/  IMAD.IADD R7, R1, 0x1, R2 ;  /* 0x0000000101077824 */ /* 0x001fca00078e0202 */
[----:B--23--:R-:W2:Y:S04]  /*1410*/  LDL.U8 R3, [R7+0x40] ;  /* 0x0000400007037983 */ /* 0x00cea80000100000 */
[----:B------:R-:W3:Y:S04]  /*1420*/  LDL.U8 R4, [R7+0x41] ;  /* 0x0000410007047983 */ /* 0x000ee80000100000 */
[----:B------:R-:W5:Y:S04]  /*1430*/  LDL.U8 R5, [R7+0x42] ;  /* 0x0000420007057983 */ /* 0x000f680000100000 */
[----:B-1----:R-:W4:Y:S01]  /*1440*/  LDL.U8 R6, [R7+0x43] ;  /* 0x0000430007067983 */ /* 0x002f220000100000 */
[----:B------:R-:W-:-:S03]  /*1450*/  VIADD R2, R2, 0x4 ;  /* 0x0000000402027836 */ /* 0x000fc60000000000 */
[----:B--2---:R0:W-:Y:S04]  /*1460*/  STL.U8 [R7], R3 ;  /* 0x0000000307007387 */ /* 0x0041e80000100000 */
[----:B---3--:R0:W-:Y:S04]  /*1470*/  STL.U8 [R7+0x1], R4 ;  /* 0x0000010407007387 */ /* 0x0081e80000100000 */
[----:B-----5:R0:W-:Y:S04]  /*1480*/  STL.U8 [R7+0x2], R5 ;  /* 0x0000020507007387 */ /* 0x0201e80000100000 */
[----:B----4-:R0:W-:Y:S02]  /*1490*/  STL.U8 [R7+0x3], R6 ;  /* 0x0000030607007387 */ /* 0x0101e40000100000 */
.L_x_203:
[----:B------:R-:W-:Y:S05]  /*14a0*/  BRA.U !UP1, `(.L_x_199) ;  /* 0x0000000109287547 */ /* 0x000fea000b800000 */
[----:B0-23--:R-:W-:Y:S01]  /*14b0*/  IMAD.IADD R3, R2, 0x1, R0 ;  /* 0x0000000102037824 */ /* 0x00dfe200078e0200 */
[----:B------:R-:W-:Y:S01]  /*14c0*/  UIADD3 UR6, UPT, UPT, -UR6, URZ, URZ ;  /* 0x000000ff06067290 */ /* 0x000fe2000fffe1ff */
[----:B------:R-:W-:-:S11]  /*14d0*/  IMAD.IADD R5, R1, 0x1, R2 ;  /* 0x0000000101057824 */ /* 0x000fd600078e0202 */
.L_x_204:
[----:B------:R0:W2:Y:S01]  /*14e0*/  LDL.U8 R0, [R3] ;  /* 0x0000000003007983 */ /* 0x0000a20000100000 */
[----:B------:R-:W-:-:S04]  /*14f0*/  UIADD3 UR6, UPT, UPT, UR6, 0x1, URZ ;  /* 0x0000000106067890 */ /* 0x000fc8000fffe0ff */
[----:B------:R-:W-:Y:S01]  /*1500*/  UISETP.NE.AND UP0, UPT, UR6, URZ, UPT ;  /* 0x000000ff0600728c */ /* 0x000fe2000bf05270 */
[----:B0-----:R-:W-:Y:S01]  /*1510*/  VIADD R3, R3, 0x1 ;  /* 0x0000000103037836 */ /* 0x001fe20000000000 */
[----:B--2---:R0:W-:Y:S02]  /*1520*/  STL.U8 [R5], R0 ;  /* 0x0000000005007387 */ /* 0x0041e40000100000 */
[----:B0-----:R-:W-:-:S05]  /*1530*/  VIADD R5, R5, 0x1 ;  /* 0x0000000105057836 */ /* 0x001fca0000000000 */
[----:B------:R-:W-:Y:S05]  /*1540*/  BRA.U UP0, `(.L_x_204) ;  /* 0xfffffffd00e47547 */ /* 0x000fea000b83ffff */
.L_x_199:
[----:B------:R-:W-:Y:S01]  /*1550*/  IMAD.MOV.U32 R23, RZ, RZ, 0x80 ;  /* 0x00000080ff177424 */ /* 0x000fe200078e00ff */
[----:B------:R-:W5:Y:S01]  /*1560*/  LDCU.128 UR12, c[0x3][0x5a80] ;  /* 0x00cb5000ff0c77ac */ /* 0x000f620008000c00 */
[----:B------:R-:W-:-:S05]  /*1570*/  VIADD R21, R1, UR5 ;  /* 0x0000000501157c36 */ /* 0x000fca0008000000 */
[----:B------:R4:W-:Y:S04]  /*1580*/  STL.U8 [R21], R23 ;  /* 0x0000001715007387 */ /* 0x0009e80000100000 */
[----:B-1----:R-:W4:Y:S04]  /*1590*/  LDL.128 R16, [R1] ;  /* 0x0000000001107983 */ /* 0x002f280000100c00 */
[----:B0-2---:R-:W2:Y:S04]  /*15a0*/  LDL.128 R4, [R1+0x20] ;  /* 0x0000200001047983 */ /* 0x005ea80000100c00 */
[----:B---3--:R-:W3:Y:S04]  /*15b0*/  LDL.128 R8, [R1+0x10] ;  /* 0x0000100001087983 */ /* 0x008ee80000100c00 */
[----:B------:R-:W3:Y:S01]  /*15c0*/  LDL.128 R12, [R1+0x30] ;  /* 0x00003000010c7983 */ /* 0x000ee20000100c00 */
[----:B------:R-:W-:-:S02]  /*15d0*/  USHF.L.U32 UR5, UR5, 0x3, URZ ;  /* 0x0000000305057899 */ /* 0x000fc400080006ff */
[----:B------:R-:W-:Y:S01]  /*15e0*/  UISETP.GE.AND UP0, UPT, UR10, 0x3, UPT ;  /* 0x000000030a00788c */ /* 0x000fe2000bf06270 */
[C---:B----4-:R-:W-:Y:S02]  /*15f0*/  PRMT R0, R16.reuse, 0x7771, RZ ;  /* 0x0000777110007816 */ /* 0x050fe400000000ff */
[----:B------:R-:W-:Y:S02]  /*1600*/  PRMT R21, R16, 0x7773, RZ ;  /* 0x0000777310157816 */ /* 0x000fe400000000ff */
[----:B------:R-:W-:Y:S01]  /*1610*/  PRMT R26, R18, 0x7771, RZ ;  /* 0x00007771121a7816 */ /* 0x000fe200000000ff */
[----:B------:R-:W-:Y:S01]  /*1620*/  IMAD.U32 R2, R0, 0x10000, RZ ;  /* 0x0001000000027824 */ /* 0x000fe200078e00ff */
[----:B------:R-:W-:Y:S02]  /*1630*/  PRMT R0, R16, 0x7770, RZ ;  /* 0x0000777010007816 */ /* 0x000fe400000000ff */
[----:B------:R-:W-:Y:S01]  /*1640*/  PRMT R24, R18, 0x7770, RZ ;  /* 0x0000777012187816 */ /* 0x000fe200000000ff */
[----:B------:R-:W-:Y:S01]  /*1650*/  IMAD.U32 R26, R26, 0x10000, RZ ;  /* 0x000100001a1a7824 */ /* 0x000fe200078e00ff */
[----:B------:R-:W-:-:S02]  /*1660*/  LOP3.LUT R3, R2, 0xff0000, RZ, 0xc0, !PT ;  /* 0x00ff000002037812 */ /* 0x000fc400078ec0ff */
[----:B------:R-:W-:Y:S02]  /*1670*/  PRMT R25, R18, 0x7773, RZ ;  /* 0x0000777312197816 */ /* 0x000fe400000000ff */
[C---:B------:R-:W-:Y:S01]  /*1680*/  PRMT R2, R17.reuse, 0x7770, RZ ;  /* 0x0000777011027816 */ /* 0x040fe200000000ff */
[----:B------:R-:W-:Y:S01]  /*1690*/  IMAD R20, R0, 0x1000000, R3 ;  /* 0x0100000000147824 */ /* 0x000fe200078e0203 */
[----:B------:R-:W-:Y:S02]  /*16a0*/  PRMT R3, R16, 0x7772, RZ ;  /* 0x0000777210037816 */ /* 0x000fe400000000ff */
[----:B------:R-:W-:Y:S02]  /*16b0*/  PRMT R0, R17, 0x7771, RZ ;  /* 0x0000777111007816 */ /* 0x000fe400000000ff */
[----:B------:R-:W-:Y:S01]  /*16c0*/  PRMT R16, R18, 0x7772, RZ ;  /* 0x0000777212107816 */ /* 0x000fe200000000ff */
[----:B------:R-:W-:Y:S01]  /*16d0*/  IMAD.SHL.U32 R3, R3, 0x100, RZ ;  /* 0x0000010003037824 */ /* 0x000fe200078e00ff */
[----:B------:R-:W-:Y:S01]  /*16e0*/  PRMT R18, R19, 0x7771, RZ ;  /* 0x0000777113127816 */ /* 0x000fe200000000ff */
[----:B------:R-:W-:Y:S01]  /*16f0*/  IMAD.U32 R27, R0, 0x10000, RZ ;  /* 0x00010000001b7824 */ /* 0x000fe200078e00ff */
[----:B------:R-:W-:-:S02]  /*1700*/  PRMT R23, R17, 0x7772, RZ ;  /* 0x0000777211177816 */ /* 0x000fc400000000ff */
[----:B------:R-:W-:Y:S01]  /*1710*/  LOP3.LUT R21, R21, R20, R3, 0xfe, !PT ;  /* 0x0000001415157212 */ /* 0x000fe200078efe03 */
[----:B------:R-:W-:Y:S01]  /*1720*/  IMAD.U32 R18, R18, 0x10000, RZ ;  /* 0x0001000012127824 */ /* 0x000fe200078e00ff */
[----:B------:R-:W-:Y:S01]  /*1730*/  LOP3.LUT R27, R27, 0xff0000, RZ, 0xc0, !PT ;  /* 0x00ff00001b1b7812 */ /* 0x000fe200078ec0ff */
[----:B------:R-:W-:Y:S01]  /*1740*/  IMAD.SHL.U32 R23, R23, 0x100, RZ ;  /* 0x0000010017177824 */ /* 0x000fe200078e00ff */
[----:B------:R-:W-:Y:S01]  /*1750*/  PRMT R30, R17, 0x7773, RZ ;  /* 0x00007773111e7816 */ /* 0x000fe200000000ff */
[----:B-----5:R-:W-:Y:S01]  /*1760*/  VIADD R29, R21, UR12 ;  /* 0x0000000c151d7c36 */ /* 0x020fe20008000000 */
[----:B------:R-:W-:Y:S01]  /*1770*/  LOP3.LUT R3, R26, 0xff0000, RZ, 0xc0, !PT ;  /* 0x00ff00001a037812 */ /* 0x000fe200078ec0ff */
[----:B------:R-:W-:Y:S01]  /*1780*/  IMAD R2, R2, 0x1000000, R27 ;  /* 0x0100000002027824 */ /* 0x000fe200078e021b */
[C---:B------:R-:W-:Y:S02]  /*1790*/  PRMT R17, R19.reuse, 0x7770, RZ ;  /* 0x0000777013117816 */ /* 0x040fe400000000ff */
[----:B------:R-:W-:Y:S01]  /*17a0*/  LOP3.LUT R18, R18, 0xff0000, RZ, 0xc0, !PT ;  /* 0x00ff000012127812 */ /* 0x000fe200078ec0ff */
[----:B------:R-:W-:Y:S01]  /*17b0*/  IMAD R24, R24, 0x1000000, R3 ;  /* 0x0100000018187824 */ /* 0x000fe200078e0203 */
[----:B------:R-:W-:-:S02]  /*17c0*/  PRMT R0, R19, 0x7772, RZ ;  /* 0x0000777213007816 */ /* 0x000fc400000000ff */
[----:B------:R-:W-:Y:S01]  /*17d0*/  PRMT R32, R19, 0x7773, RZ ;  /* 0x0000777313207816 */ /* 0x000fe200000000ff */
[C---:B------:R-:W-:Y:S01]  /*17e0*/  VIADD R19, R29.reuse, 0x563db30a ;  /* 0x563db30a1d137836 */ /* 0x040fe20000000000 */
[----:B------:R-:W-:Y:S01]  /*17f0*/  IADD3 R31, PT, PT, -R29, -0x563db30b, RZ ;  /* 0xa9c24cf51d1f7810 */ /* 0x000fe20007ffe1ff */
[----:B------:R-:W-:Y:S01]  /*1800*/  IMAD R3, R17, 0x1000000, R18 ;  /* 0x0100000011037824 */ /* 0x000fe200078e0212 */
[----:B------:R-:W-:Y:S01]  /*1810*/  LOP3.LUT R17, R2, R23, RZ, 0xfc, !PT ;  /* 0x0000001702117212 */ /* 0x000fe200078efcff */
[----:B------:R-:W-:Y:S01]  /*1820*/  IMAD.SHL.U32 R23, R16, 0x100, RZ ;  /* 0x0000010010177824 */ /* 0x000fe200078e00ff */
[C-C-:B------:R-:W-:Y:S01]  /*1830*/  SHF.L.W.U32.HI R2, R19.reuse, 0x1a, R19.reuse ;  /* 0x0000001a13027819 */ /* 0x140fe20000010e13 */
[----:B------:R-:W-:Y:S01]  /*1840*/  IMAD.SHL.U32 R0, R0, 0x100, RZ ;  /* 0x0000010000007824 */ /* 0x000fe200078e00ff */
[--C-:B------:R-:W-:Y:S01]  /*1850*/  SHF.L.W.U32.HI R27, R19, 0x15, R19.reuse ;  /* 0x00000015131b7819 */ /* 0x100fe20000010e13 */
[----:B------:R-:W-:Y:S01]  /*1860*/  VIADD R29, R29, 0xb97e58b5 ;  /* 0xb97e58b51d1d7836 */ /* 0x000fe20000000000 */
[----:B------:R-:W-:-:S02]  /*1870*/  SHF.L.W.U32.HI R16, R19, 0x7, R19 ;  /* 0x0000000713107819 */ /* 0x000fc40000010e13 */
[----:B------:R-:W-:Y:S02]  /*1880*/  LOP3.LUT R18, R19, 0x510e527f, RZ, 0xc0, !PT ;  /* 0x510e527f13127812 */ /* 0x000fe400078ec0ff */
[----:B------:R-:W-:Y:S02]  /*1890*/  LOP3.LUT R2, R16, R2, R27, 0x96, !PT ;  /* 0x0000000210027212 */ /* 0x000fe400078e961b */
[----:B------:R-:W-:Y:S02]  /*18a0*/  LOP3.LUT R31, R18, 0x9b05688c, R31, 0xf8, !PT ;  /* 0x9b05688c121f7812 */ /* 0x000fe400078ef81f */
[----:B------:R-:W-:Y:S02]  /*18b0*/  LOP3.LUT R24, R24, R23, RZ, 0xfc, !PT ;  /* 0x0000001718187212 */ /* 0x000fe400078efcff */
[----:B------:R-:W-:Y:S02]  /*18c0*/  LOP3.LUT R30, R17, R30, RZ, 0xfc, !PT ;  /* 0x0000001e111e7212 */ /* 0x000fe400078efcff */
[----:B------:R-:W-:-:S02]  /*18d0*/  IADD3 R31, PT, PT, R31, UR13, R2 ;  /* 0x0000000d1f1f7c10 */ /* 0x000fc4000fffe002 */
[----:B------:R-:W-:Y:S02]  /*18e0*/  LOP3.LUT R25, R24, R25, RZ, 0xfc, !PT ;  /* 0x0000001918197212 */ /* 0x000fe400078efcff */
[----:B------:R-:W-:Y:S01]  /*18f0*/  LOP3.LUT R3, R3, R0, RZ, 0xfc, !PT ;  /* 0x0000000003037212 */ /* 0x000fe200078efcff */
[----:B------:R-:W-:Y:S01]  /*1900*/  IMAD.IADD R2, R30, 0x1, R31 ;  /* 0x000000011e027824 */ /* 0x000fe200078e021f */
[--C-:B------:R-:W-:Y:S02]  /*1910*/  SHF.L.W.U32.HI R16, R17, 0xe, R30.reuse ;  /* 0x0000000e11107819 */ /* 0x100fe40000010e1e */
[----:B------:R-:W-:Y:S01]  /*1920*/  SHF.L.W.U32.HI R23, R24, 0xe, R25 ;  /* 0x0000000e18177819 */ /* 0x000fe20000010e19 */
[----:B------:R-:W-:Y:S01]  /*1930*/  VIADD R0, R2, 0x5bf2cd1d ;  /* 0x5bf2cd1d02007836 */ /* 0x000fe20000000000 */
[--C-:B------:R-:W-:Y:S02]  /*1940*/  SHF.L.W.U32.HI R33, R30, 0x19, R30.reuse ;  /* 0x000000191e217819 */ /* 0x100fe40000010e1e */
[----:B------:R-:W-:-:S02]  /*1950*/  SHF.R.U32.HI R17, RZ, 0x3, R30 ;  /* 0x00000003ff117819 */ /* 0x000fc4000001161e */
[--C-:B------:R-:W-:Y:S02]  /*1960*/  SHF.L.W.U32.HI R28, R25, 0x19, R25.reuse ;  /* 0x00000019191c7819 */ /* 0x100fe40000010e19 */
[----:B------:R-:W-:Y:S02]  /*1970*/  SHF.R.U32.HI R18, RZ, 0x3, R25 ;  /* 0x00000003ff127819 */ /* 0x000fe40000011619 */
[C-C-:B------:R-:W-:Y:S02]  /*1980*/  SHF.L.W.U32.HI R20, R29.reuse, 0x1e, R29.reuse ;  /* 0x0000001e1d147819 */ /* 0x140fe40000010e1d */
[C-C-:B------:R-:W-:Y:S02]  /*1990*/  SHF.L.W.U32.HI R27, R29.reuse, 0x13, R29.reuse ;  /* 0x000000131d1b7819 */ /* 0x140fe40000010e1d */
[----:B------:R-:W-:Y:S02]  /*19a0*/  SHF.L.W.U32.HI R24, R29, 0xa, R29 ;  /* 0x0000000a1d187819 */ /* 0x000fe40000010e1d */
[----:B------:R-:W-:-:S02]  /*19b0*/  LOP3.LUT R33, R17, R33, R16, 0x96, !PT ;  /* 0x0000002111217212 */ /* 0x000fc400078e9610 */
[----:B------:R-:W-:Y:S02]  /*19c0*/  LOP3.LUT R28, R18, R28, R23, 0x96, !PT ;  /* 0x0000001c121c7212 */ /* 0x000fe400078e9617 */
[----:B------:R-:W-:Y:S02]  /*19d0*/  LOP3.LUT R27, R24, R20, R27, 0x96, !PT ;  /* 0x00000014181b7212 */ /* 0x000fe400078e961b */
[C-C-:B------:R-:W-:Y:S02]  /*19e0*/  SHF.L.W.U32.HI R17, R0.reuse, 0x1a, R0.reuse ;  /* 0x0000001a00117819 */ /* 0x140fe40000010e00 */
[C-C-:B------:R-:W-:Y:S02]  /*19f0*/  SHF.L.W.U32.HI R18, R0.reuse, 0x15, R0.reuse ;  /* 0x0000001500127819 */ /* 0x140fe40000010e00 */
[----:B------:R-:W-:Y:S02]  /*1a00*/  SHF.L.W.U32.HI R20, R0, 0x7, R0 ;  /* 0x0000000700147819 */ /* 0x000fe40000010e00 */
[----:B--2---:R-:W-:-:S02]  /*1a10*/  PRMT R16, R5, 0x7771, RZ ;  /* 0x0000777105107816 */ /* 0x004fc400000000ff */
[----:B------:R-:W-:Y:S02]  /*1a20*/  LOP3.LUT R20, R20, R17, R18, 0x96, !PT ;  /* 0x0000001114147212 */ /* 0x000fe400078e9612 */
[----:B------:R-:W-:Y:S01]  /*1a30*/  LOP3.LUT R18, R29, 0xd16e48e2, RZ, 0xc0, !PT ;  /* 0xd16e48e21d127812 */ /* 0x000fe200078ec0ff */
[----:B------:R-:W-:Y:S01]  /*1a40*/  IMAD.U32 R17, R16, 0x10000, RZ ;  /* 0x0001000010117824 */ /* 0x000fe200078e00ff */
[----:B------:R-:W-:Y:S02]  /*1a50*/  PRMT R16, R5, 0x7770, RZ ;  /* 0x0000777005107816 */ /* 0x000fe400000000ff */
[----:B------:R-:W-:Y:S02]  /*1a60*/  IADD3 R24, PT, PT, -R2, 0x240d32e2, RZ ;  /* 0x240d32e202187810 */ /* 0x000fe40007ffe1ff */
[----:B------:R-:W-:Y:S02]  /*1a70*/  LOP3.LUT R17, R17, 0xff0000, RZ, 0xc0, !PT ;  /* 0x00ff000011117812 */ /* 0x000fe400078ec0ff */
[----:B------:R-:W-:-:S02]  /*1a80*/  LOP3.LUT R23, R0, R19, RZ, 0xc0, !PT ;  /* 0x0000001300177212 */ /* 0x000fc400078ec0ff */
[----:B------:R-:W-:Y:S01]  /*1a90*/  IADD3 R18, PT, PT, R2, R27, R18 ;  /* 0x0000001b02127210 */ /* 0x000fe20007ffe012 */
[----:B------:R-:W-:Y:S01]  /*1aa0*/  IMAD R2, R16, 0x1000000, R17 ;  /* 0x0100000010027824 */ /* 0x000fe200078e0211 */
[----:B------:R-:W-:Y:S02]  /*1ab0*/  LOP3.LUT R23, R23, 0x510e527f, R24, 0xf8, !PT ;  /* 0x510e527f17177812 */ /* 0x000fe400078ef818 */
[----:B------:R-:W-:Y:S01]  /*1ac0*/  LOP3.LUT R32, R3, R32, RZ, 0xfc, !PT ;  /* 0x0000002003207212 */ /* 0x000fe200078efcff */
[----:B------:R-:W-:Y:S01]  /*1ad0*/  VIADD R26, R18, 0x49857fb0 ;  /* 0x49857fb0121a7836 */ /* 0x000fe20000000000 */
[----:B------:R-:W-:Y:S02]  /*1ae0*/  PRMT R16, R5, 0x7772, RZ ;  /* 0x0000777205107816 */ /* 0x000fe400000000ff */
[----:B------:R-:W-:Y:S02]  /*1af0*/  IADD3 R20, PT, PT, R23, UR14, R20 ;  /* 0x0000000e17147c10 */ /* 0x000fe4000fffe014 */
[--C-:B------:R-:W-:Y:S01]  /*1b00*/  SHF.L.W.U32.HI R17, R3, 0xe, R32.reuse ;  /* 0x0000000e03117819 */ /* 0x100fe20000010e20 */
[----:B------:R-:W-:Y:S01]  /*1b10*/  IMAD.SHL.U32 R3, R16, 0x100, RZ ;  /* 0x0000010010037824 */ /* 0x000fe200078e00ff */
[----:B------:R-:W-:Y:S01]  /*1b20*/  SHF.L.W.U32.HI R24, R32, 0x19, R32 ;  /* 0x0000001920187819 */ /* 0x000fe20000010e20 */
[----:B------:R-:W-:Y:S01]  /*1b30*/  IMAD.IADD R27, R25, 0x1, R20 ;  /* 0x00000001191b7824 */ /* 0x000fe200078e0214 */
[----:B------:R-:W-:-:S02]  /*1b40*/  SHF.R.U32.HI R18, RZ, 0x3, R32 ;  /* 0x00000003ff127819 */ /* 0x000fc40000011620 */
[----:B------:R-:W-:Y:S02]  /*1b50*/  LOP3.LUT R3, R2, R3, RZ, 0xfc, !PT ;  /* 0x0000000302037212 */ /* 0x000fe400078efcff */
[----:B------:R-:W-:Y:S02]  /*1b60*/  PRMT R2, R6, 0x7771, RZ ;  /* 0x0000777106027816 */ /* 0x000fe400000000ff */
[----:B------:R-:W-:Y:S01]  /*1b70*/  LOP3.LUT R24, R18, R24, R17, 0x96, !PT ;  /* 0x0000001812187212 */ /* 0x000fe200078e9611 */
[----:B------:R-:W-:Y:S01]  /*1b80*/  VIADD R17, R27, 0x566d1711 ;  /* 0x566d17111b117836 */ /* 0x000fe20000000000 */
[C-C-:B------:R-:W-:Y:S02]  /*1b90*/  SHF.L.W.U32.HI R34, R26.reuse, 0x1e, R26.reuse ;  /* 0x0000001e1a227819 */ /* 0x140fe40000010e1a */
[C-C-:B------:R-:W-:Y:S02]  /*1ba0*/  SHF.L.W.U32.HI R23, R26.reuse, 0x13, R26.reuse ;  /* 0x000000131a177819 */ /* 0x140fe40000010e1a */
[----:B------:R-:W-:-:S02]  /*1bb0*/  SHF.L.W.U32.HI R31, R26, 0xa, R26 ;  /* 0x0000000a1a1f7819 */ /* 0x000fc40000010e1a */
[----:B------:R-:W-:Y:S01]  /*1bc0*/  PRMT R16, R5, 0x7773, RZ ;  /* 0x0000777305107816 */ /* 0x000fe200000000ff */
[----:B------:R-:W-:Y:S01]  /*1bd0*/  IMAD.U32 R5, R2, 0x10000, RZ ;  /* 0x0001000002057824 */ /* 0x000fe200078e00ff */
[----:B------:R-:W-:Y:S02]  /*1be0*/  LOP3.LUT R34, R31, R34, R23, 0x96, !PT ;  /* 0x000000221f227212 */ /* 0x000fe400078e9617 */
[C-C-:B------:R-:W-:Y:S02]  /*1bf0*/  SHF.L.W.U32.HI R23, R17.reuse, 0x1a, R17.reuse ;  /* 0x0000001a11177819 */ /* 0x140fe40000010e11 */
[C-C-:B------:R-:W-:Y:S02]  /*1c00*/  SHF.L.W.U32.HI R18, R17.reuse, 0x15, R17.reuse ;  /* 0x0000001511127819 */ /* 0x140fe40000010e11 */
[----:B------:R-:W-:Y:S02]  /*1c10*/  SHF.L.W.U32.HI R20, R17, 0x7, R17 ;  /* 0x0000000711147819 */ /* 0x000fe40000010e11 */
[----:B------:R-:W-:-:S02]  /*1c20*/  LOP3.LUT R2, R3, R16, RZ, 0xfc, !PT ;  /* 0x0000001003027212 */ /* 0x000fc400078efcff */
[----:B------:R-:W-:Y:S02]  /*1c30*/  LOP3.LUT R16, R5, 0xff0000, RZ, 0xc0, !PT ;  /* 0x00ff000005107812 */ /* 0x000fe400078ec0ff */
[----:B------:R-:W-:Y:S02]  /*1c40*/  LOP3.LUT R23, R20, R23, R18, 0x96, !PT ;  /* 0x0000001714177212 */ /* 0x000fe400078e9612 */
[--C-:B------:R-:W-:Y:S02]  /*1c50*/  SHF.L.W.U32.HI R5, R3, 0xe, R2.reuse ;  /* 0x0000000e03057819 */ /* 0x100fe40000010e02 */
[--C-:B------:R-:W-:Y:S02]  /*1c60*/  SHF.L.W.U32.HI R20, R2, 0x19, R2.reuse ;  /* 0x0000001902147819 */ /* 0x100fe40000010e02 */
[----:B------:R-:W-:Y:S02]  /*1c70*/  SHF.R.U32.HI R18, RZ, 0x3, R2 ;  /* 0x00000003ff127819 */ /* 0x000fe40000011602 */
[----:B------:R-:W-:-:S02]  /*1c80*/  PRMT R3, R6, 0x7770, RZ ;  /* 0x0000777006037816 */ /* 0x000fc400000000ff */
[----:B------:R-:W-:Y:S02]  /*1c90*/  LOP3.LUT R20, R18, R20, R5, 0x96, !PT ;  /* 0x0000001412147212 */ /* 0x000fe400078e9605 */
[----:B------:R-:W-:Y:S01]  /*1ca0*/  PRMT R5, R6, 0x7772, RZ ;  /* 0x0000777206057816 */ /* 0x000fe200000000ff */
[----:B------:R-:W-:Y:S01]  /*1cb0*/  IMAD R16, R3, 0x1000000, R16 ;  /* 0x0100000003107824 */ /* 0x000fe200078e0210 */
[----:B------:R-:W-:Y:S02]  /*1cc0*/  PRMT R3, R7, 0x7771, RZ ;  /* 0x0000777107037816 */ /* 0x000fe400000000ff */
[----:B------:R-:W-:Y:S01]  /*1cd0*/  IADD3 R21, PT, PT, R2, R33, R21 ;  /* 0x0000002102157210 */ /* 0x000fe20007ffe015 */
[----:B------:R-:W-:Y:S02]  /*1ce0*/  IMAD.SHL.U32 R5, R5, 0x100, RZ ;  /* 0x0000010005057824 */ /* 0x000fe400078e00ff */
[----:B------:R-:W-:-:S03]  /*1cf0*/  IMAD.U32 R3, R3, 0x10000, RZ ;  /* 0x0001000003037824 */ /* 0x000fc600078e00ff */
[----:B------:R-:W-:Y:S02]  /*1d00*/  LOP3.LUT R18, R16, R5, RZ, 0xfc, !PT ;  /* 0x0000000510127212 */ /* 0x000fe400078efcff */
[----:B------:R-:W-:Y:S02]  /*1d10*/  LOP3.LUT R16, R3, 0xff0000, RZ, 0xc0, !PT ;  /* 0x00ff000003107812 */ /* 0x000fe400078ec0ff */
[C---:B------:R-:W-:Y:S02]  /*1d20*/  PRMT R5, R7.reuse, 0x7770, RZ ;  /* 0x0000777007057816 */ /* 0x040fe400000000ff */
[----:B------:R-:W-:-:S03]  /*1d30*/  PRMT R3, R7, 0x7772, RZ ;  /* 0x0000777207037816 */ /* 0x000fc600000000ff */
[----:B------:R-:W-:Y:S02]  /*1d40*/  IMAD R5, R5, 0x1000000, R16 ;  /* 0x0100000005057824 */ /* 0x000fe400078e0210 */
[----:B------:R-:W-:Y:S01]  /*1d50*/  IMAD.SHL.U32 R16, R3, 0x100, RZ ;  /* 0x0000010003107824 */ /* 0x000fe200078e00ff */
[----:B------:R-:W-:-:S04]  /*1d60*/  PRMT R3, R6, 0x7773, RZ ;  /* 0x0000777306037816 */ /* 0x000fc800000000ff */
[----:B------:R-:W-:Y:S02]  /*1d70*/  LOP3.LUT R31, R5, R16, RZ, 0xfc, !PT ;  /* 0x00000010051f7212 */ /* 0x000fe400078efcff */
[C---:B------:R-:W-:Y:S02]  /*1d80*/  LOP3.LUT R3, R18.reuse, R3, RZ, 0xfc, !PT ;  /* 0x0000000312037212 */ /* 0x040fe400078efcff */
[----:B------:R-:W-:Y:S02]  /*1d90*/  PRMT R16, R7, 0x7773, RZ ;  /* 0x0000777307107816 */ /* 0x000fe400000000ff */
[--C-:B------:R-:W-:Y:S02]  /*1da0*/  SHF.L.W.U32.HI R18, R18, 0xe, R3.reuse ;  /* 0x0000000e12127819 */ /* 0x100fe40000010e03 */
[--C-:B------:R-:W-:Y:S02]  /*1db0*/  SHF.L.W.U32.HI R5, R3, 0x19, R3.reuse ;  /* 0x0000001903057819 */ /* 0x100fe40000010e03 */
[----:B------:R-:W-:-:S02]  /*1dc0*/  SHF.R.U32.HI R6, RZ, 0x3, R3 ;  /* 0x00000003ff067819 */ /* 0x000fc40000011603 */
[C---:B------:R-:W-:Y:S02]  /*1dd0*/  LOP3.LUT R16, R31.reuse, R16, RZ, 0xfc, !PT ;  /* 0x000000101f107212 */ /* 0x040fe400078efcff */
[----:B------:R-:W-:Y:S02]  /*1de0*/  LOP3.LUT R5, R6, R5, R18, 0x96, !PT ;  /* 0x0000000506057212 */ /* 0x000fe400078e9612 */
[--C-:B------:R-:W-:Y:S02]  /*1df0*/  SHF.L.W.U32.HI R31, R31, 0xe, R16.reuse ;  /* 0x0000000e1f1f7819 */ /* 0x100fe40000010e10 */
[C-C-:B------:R-:W-:Y:S02]  /*1e00*/  SHF.L.W.U32.HI R18, R16.reuse, 0x19, R16.reuse ;  /* 0x0000001910127819 */ /* 0x140fe40000010e10 */
[----:B------:R-:W-:Y:S02]  /*1e10*/  SHF.R.U32.HI R6, RZ, 0x3, R16 ;  /* 0x00000003ff067819 */ /* 0x000fe40000011610 */
[----:B------:R-:W-:-:S02]  /*1e20*/  IADD3 R25, PT, PT, R16, R24, R25 ;  /* 0x0000001810197210 */ /* 0x000fc40007ffe019 */
[----:B------:R-:W-:Y:S02]  /*1e30*/  LOP3.LUT R18, R6, R18, R31, 0x96, !PT ;  /* 0x0000001206127212 */ /* 0x000fe400078e961f */
[----:B---3--:R-:W-:Y:S02]  /*1e40*/  PRMT R6, R8, 0x7771, RZ ;  /* 0x0000777108067816 */ /* 0x008fe400000000ff */
[----:B------:R-:W-:-:S03]  /*1e50*/  IADD3 R28, PT, PT, R3, R28, R30 ;  /* 0x0000001c031c7210 */ /* 0x000fc60007ffe01e */
[----:B------:R-:W-:-:S05]  /*1e60*/  IMAD.U32 R6, R6, 0x10000, RZ ;  /* 0x0001000006067824 */ /* 0x000fca00078e00ff */
[----:B------:R-:W-:Y:S02]  /*1e70*/  LOP3.LUT R7, R6, 0xff0000, RZ, 0xc0, !PT ;  /* 0x00ff000006077812 */ /* 0x000fe400078ec0ff */
[----:B------:R-:W-:-:S05]  /*1e80*/  PRMT R6, R8, 0x7770, RZ ;  /* 0x0000777008067816 */ /* 0x000fca00000000ff */
[----:B------:R-:W-:Y:S01]  /*1e90*/  IMAD R7, R6, 0x1000000, R7 ;  /* 0x0100000006077824 */ /* 0x000fe200078e0207 */
[----:B------:R-:W-:-:S05]  /*1ea0*/  PRMT R6, R8, 0x7772, RZ ;  /* 0x0000777208067816 */ /* 0x000fca00000000ff */
[----:B------:R-:W-:-:S05]  /*1eb0*/  IMAD.SHL.U32 R6, R6, 0x100, RZ ;  /* 0x0000010006067824 */ /* 0x000fca00078e00ff */
[----:B------:R-:W-:Y:S02]  /*1ec0*/  LOP3.LUT R6, R7, R6, RZ, 0xfc, !PT ;  /* 0x0000000607067212 */ /* 0x000fe400078efcff */
[----:B------:R-:W-:-:S04]  /*1ed0*/  PRMT R7, R8, 0x7773, RZ ;  /* 0x0000777308077816 */ /* 0x000fc800000000ff */
[----:B------:R-:W-:-:S04]  /*1ee0*/  LOP3.LUT R7, R6, R7, RZ, 0xfc, !PT ;  /* 0x0000000706077212 */ /* 0x000fc800078efcff */
[--C-:B------:R-:W-:Y:S02]  /*1ef0*/  SHF.L.W.U32.HI R31, R6, 0xe, R7.reuse ;  /* 0x0000000e061f7819 */ /* 0x100fe40000010e07 */
[--C-:B------:R-:W-:Y:S02]  /*1f00*/  SHF.L.W.U32.HI R6, R7, 0x19, R7.reuse ;  /* 0x0000001907067819 */ /* 0x100fe40000010e07 */
[----:B------:R-:W-:-:S04]  /*1f10*/  SHF.R.U32.HI R8, RZ, 0x3, R7 ;  /* 0x00000003ff087819 */ /* 0x000fc80000011607 */
[----:B------:R-:W-:Y:S02]  /*1f20*/  LOP3.LUT R6, R8, R6, R31, 0x96, !PT ;  /* 0x0000000608067212 */ /* 0x000fe400078e961f */
[----:B------:R-:W-:-:S04]  /*1f30*/  LOP3.LUT R8, R29, 0x6a09e667, R26, 0xe8, !PT ;  /* 0x6a09e6671d087812 */ /* 0x000fc800078ee81a */
[C---:B------:R-:W-:Y:S02]  /*1f40*/  IADD3 R34, PT, PT, R27.reuse, R34, R8 ;  /* 0x000000221b227210 */ /* 0x040fe40007ffe008 */
[----:B------:R-:W-:Y:S02]  /*1f50*/  PRMT R8, R12, 0x7771, RZ ;  /* 0x000077710c087816 */ /* 0x000fe400000000ff */
[----:B------:R-:W-:-:S03]  /*1f60*/  IADD3 R27, PT, PT, -R27, -0x566d1712, RZ ;  /* 0xa992e8ee1b1b7810 */ /* 0x000fc60007ffe1ff */
[----:B------:R-:W-:Y:S01]  /*1f70*/  IMAD.U32 R31, R8, 0x10000, RZ ;  /* 0x00010000081f7824 */ /* 0x000fe200078e00ff */
[----:B------:R-:W-:-:S04]  /*1f80*/  LOP3.LUT R8, R17, R0, RZ, 0xc0, !PT ;  /* 0x0000000011087212 */ /* 0x000fc800078ec0ff */
[----:B------:R-:W-:Y:S02]  /*1f90*/  LOP3.LUT R8, R8, R19, R27, 0xf8, !PT ;  /* 0x0000001308087212 */ /* 0x000fe400078ef81b */
[----:B------:R-:W-:Y:S02]  /*1fa0*/  LOP3.LUT R36, R31, 0xff0000, RZ, 0xc0, !PT ;  /* 0x00ff00001f247812 */ /* 0x000fe400078ec0ff */
[C---:B------:R-:W-:Y:S02]  /*1fb0*/  PRMT R27, R12.reuse, 0x7770, RZ ;  /* 0x000077700c1b7816 */ /* 0x040fe400000000ff */
[----:B------:R-:W-:Y:S02]  /*1fc0*/  PRMT R31, R12, 0x7773, RZ ;  /* 0x000077730c1f7816 */ /* 0x000fe400000000ff */
[----:B------:R-:W-:Y:S01]  /*1fd0*/  IADD3 R35, PT, PT, R8, UR15, R23 ;  /* 0x0000000f08237c10 */ /* 0x000fe2000fffe017 */
[----:B------:R-:W-:Y:S01]  /*1fe0*/  IMAD R36, R27, 0x1000000, R36 ;  /* 0x010000001b247824 */ /* 0x000fe200078e0224 */
[----:B------:R-:W-:Y:S01]  /*1ff0*/  PRMT R27, R12, 0x7772, RZ ;  /* 0x000077720c1b7816 */ /* 0x000fe200000000ff */
[----:B------:R-:W-:Y:S01]  /*2000*/  VIADD R23, R34, 0x9b05688c ;  /* 0x9b05688c22177836 */ /* 0x000fe20000000000 */
[----:B------:R-:W0:Y:S01]  /*2010*/  LDCU.128 UR12, c[0x3][0x5a90] ;  /* 0x00cb5200ff0c77ac */ /* 0x000e220008000c00 */
[----:B------:R-:W-:-:S02]  /*2020*/  IMAD.IADD R35, R32, 0x1, R35 ;  /* 0x0000000120237824 */ /* 0x000fc400078e0223 */
[----:B------:R-:W-:Y:S01]  /*2030*/  IMAD.SHL.U32 R27, R27, 0x100, RZ ;  /* 0x000001001b1b7824 */ /* 0x000fe200078e00ff */
[--C-:B------:R-:W-:Y:S01]  /*2040*/  SHF.L.W.U32.HI R33, R23, 0x13, R23.reuse ;  /* 0x0000001317217819 */ /* 0x100fe20000010e17 */
[----:B------:R-:W-:Y:S01]  /*2050*/  VIADD R24, R35, 0xbb1838e6 ;  /* 0xbb1838e623187836 */ /* 0x000fe20000000000 */
[----:B------:R-:W-:Y:S02]  /*2060*/  SHF.L.W.U32.HI R12, R23, 0xa, R23 ;  /* 0x0000000a170c7819 */ /* 0x000fe40000010e17 */
[----:B------:R-:W-:Y:S02]  /*2070*/  LOP3.LUT R36, R36, R27, RZ, 0xfc, !PT ;  /* 0x0000001b24247212 */ /* 0x000fe400078efcff */
[----:B------:R-:W-:Y:S02]  /*2080*/  SHF.L.W.U32.HI R30, R24, 0x7, R24 ;  /* 0x00000007181e7819 */ /* 0x000fe40000010e18 */
[----:B------:R-:W-:-:S04]  /*2090*/  LOP3.LUT R31, R36, R31, RZ, 0xfc, !PT ;  /* 0x0000001f241f7212 */ /* 0x000fc800078efcff */
[--C-:B------:R-:W-:Y:S02]  /*20a0*/  SHF.L.W.U32.HI R36, R36, 0xe, R31.reuse ;  /* 0x0000000e24247819 */ /* 0x100fe40000010e1f */
[C-C-:B------:R-:W-:Y:S02]  /*20b0*/  SHF.L.W.U32.HI R27, R31.reuse, 0x19, R31.reuse ;  /* 0x000000191f1b7819 */ /* 0x140fe40000010e1f */
[----:B------:R-:W-:Y:S02]  /*20c0*/  SHF.R.U32.HI R8, RZ, 0x3, R31 ;  /* 0x00000003ff087819 */ /* 0x000fe4000001161f */
[----:B------:R-:W-:Y:S02]  /*20d0*/  IADD3 R32, PT, PT, R31, R6, R32 ;  /* 0x000000061f207210 */ /* 0x000fe40007ffe020 */
[----:B------:R-:W-:Y:S02]  /*20e0*/  LOP3.LUT R27, R8, R27, R36, 0x96, !PT ;  /* 0x0000001b081b7212 */ /* 0x000fe400078e9624 */
[----:B------:R-:W-:-:S04]  /*20f0*/  SHF.L.W.U32.HI R8, R23, 0x1e, R23 ;  /* 0x0000001e17087819 */ /* 0x000fc80000010e17 */
[----:B------:R-:W-:Y:S02]  /*2100*/  LOP3.LUT R8, R12, R8, R33, 0x96, !PT ;  /* 0x000000080c087212 */ /* 0x000fe400078e9621 */
[----:B------:R-:W-:Y:S02]  /*2110*/  LOP3.LUT R12, R26, R29, R23, 0xe8, !PT ;  /* 0x0000001d1a0c7212 */ /* 0x000fe400078ee817 */
[C---:B------:R-:W-:Y:S02]  /*2120*/  LOP3.LUT R33, R24.reuse, R17, RZ, 0xc0, !PT ;  /* 0x0000001118217212 */ /* 0x040fe400078ec0ff */
[C---:B------:R-:W-:Y:S02]  /*2130*/  IADD3 R8, PT, PT, R35.reuse, R8, R12 ;  /* 0x0000000823087210 */ /* 0x040fe40007ffe00c */
[----:B------:R-:W-:Y:S02]  /*2140*/  IADD3 R35, PT, PT, -R35, 0x44e7c719, RZ ;  /* 0x44e7c71923237810 */ /* 0x000fe40007ffe1ff */
[----:B------:R-:W-:Y:S01]  /*2150*/  SHF.L.W.U32.HI R12, R24, 0x1a, R24 ;  /* 0x0000001a180c7819 */ /* 0x000fe20000010e18 */
[----:B------:R-:W-:Y:S01]  /*2160*/  VIADD R8, R8, 0x510e527f ;  /* 0x510e527f08087836 */ /* 0x000fe20000000000 */
[----:B------:R-:W-:-:S02]  /*2170*/  LOP3.LUT R34, R33, R0, R35, 0xf8, !PT ;  /* 0x0000000021227212 */ /* 0x000fc400078ef823 */
[----:B------:R-:W-:Y:S02]  /*2180*/  SHF.L.W.U32.HI R33, R24, 0x15, R24 ;  /* 0x0000001518217819 */ /* 0x000fe40000010e18 */
[----:B------:R-:W-:Y:S02]  /*2190*/  SHF.L.W.U32.HI R6, R8, 0x1e, R8 ;  /* 0x0000001e08067819 */ /* 0x000fe40000010e08 */
[----:B------:R-:W-:Y:S02]  /*21a0*/  LOP3.LUT R12, R30, R12, R33, 0x96, !PT ;  /* 0x0000000c1e0c7212 */ /* 0x000fe400078e9621 */
[C---:B------:R-:W-:Y:S02]  /*21b0*/  PRMT R33, R9.reuse, 0x7773, RZ ;  /* 0x0000777309217816 */ /* 0x040fe400000000ff */
[----:B------:R-:W-:Y:S02]  /*21c0*/  IADD3 R34, PT, PT, R12, R34, R19 ;  /* 0x000000220c227210 */ /* 0x000fe40007ffe013 */
[----:B------:R-:W-:-:S02]  /*21d0*/  PRMT R12, R9, 0x7771, RZ ;  /* 0x00007771090c7816 */ /* 0x000fc400000000ff */
[----:B------:R-:W-:Y:S02]  /*21e0*/  PRMT R19, R9, 0x7770, RZ ;  /* 0x0000777009137816 */ /* 0x000fe400000000ff */
[----:B0-----:R-:W-:Y:S01]  /*21f0*/  IADD3 R34, PT, PT, R7, UR12, R34 ;  /* 0x0000000c07227c10 */ /* 0x001fe2000fffe022 */
[----:B------:R-:W-:-:S04]  /*2200*/  IMAD.U32 R12, R12, 0x10000, RZ ;  /* 0x000100000c0c7824 */ /* 0x000fc800078e00ff */
[----:B------:R-:W-:Y:S01]  /*2210*/  IMAD.IADD R29, R29, 0x1, R34 ;  /* 0x000000011d1d7824 */ /* 0x000fe200078e0222 */
[----:B------:R-:W-:Y:S02]  /*2220*/  LOP3.LUT R30, R12, 0xff0000, RZ, 0xc0, !PT ;  /* 0x00ff00000c1e7812 */ /* 0x000fe400078ec0ff */
[----:B------:R-:W-:-:S03]  /*2230*/  PRMT R12, R9, 0x7772, RZ ;  /* 0x00007772090c7816 */ /* 0x000fc600000000ff */
[----:B------:R-:W-:Y:S02]  /*2240*/  IMAD R19, R19, 0x1000000, R30 ;  /* 0x0100000013137824 */ /* 0x000fe400078e021e */
[----:B------:R-:W-:-:S05]  /*2250*/  IMAD.SHL.U32 R12, R12, 0x100, RZ ;  /* 0x000001000c0c7824 */ /* 0x000fca00078e00ff */
[----:B------:R-:W-:Y:S02]  /*2260*/  LOP3.LUT R12, R19, R12, RZ, 0xfc, !PT ;  /* 0x0000000c130c7212 */ /* 0x000fe400078efcff */
[----:B------:R-:W-:Y:S02]  /*2270*/  SHF.L.W.U32.HI R19, R8, 0xa, R8 ;  /* 0x0000000a08137819 */ /* 0x000fe40000010e08 */
[----:B------:R-:W-:-:S04]  /*2280*/  LOP3.LUT R33, R12, R33, RZ, 0xfc, !PT ;  /* 0x000000210c217212 */ /* 0x000fc800078efcff */
[--C-:B------:R-:W-:Y:S02]  /*2290*/  SHF.L.W.U32.HI R9, R12, 0xe, R33.reuse ;  /* 0x0000000e0c097819 */ /* 0x100fe40000010e21 */
[--C-:B------:R-:W-:Y:S02]  /*22a0*/  SHF.L.W.U32.HI R30, R33, 0x19, R33.reuse ;  /* 0x00000019211e7819 */ /* 0x100fe40000010e21 */
[----:B------:R-:W-:-:S04]  /*22b0*/  SHF.R.U32.HI R12, RZ, 0x3, R33 ;  /* 0x00000003ff0c7819 */ /* 0x000fc80000011621 */
[----:B------:R-:W-:Y:S02]  /*22c0*/  LOP3.LUT R30, R12, R30, R9, 0x96, !PT ;  /* 0x0000001e0c1e7212 */ /* 0x000fe400078e9609 */
[----:B------:R-:W-:-:S05]  /*22d0*/  PRMT R9, R13, 0x7771, RZ ;  /* 0x000077710d097816 */ /* 0x000fca00000000ff */
        /* <DEDUP_REMOVED lines=10> */
[C-C-:B------:R-:W-:Y:S02]  /*2380*/  SHF.L.W.U32.HI R9, R12.reuse, 0x19, R12.reuse ;  /* 0x000000190c097819 */ /* 0x140fe40000010e0c */
[----:B------:R-:W-:Y:S02]  /*2390*/  SHF.R.U32.HI R13, RZ, 0x3, R12 ;  /* 0x00000003ff0d7819 */ /* 0x000fe4000001160c */
[----:B------:R-:W-:Y:S02]  /*23a0*/  IADD3 R7, PT, PT, R12, R30, R7 ;  /* 0x0000001e0c077210 */ /* 0x000fe40007ffe007 */
[----:B------:R-:W-:Y:S02]  /*23b0*/  LOP3.LUT R9, R13, R9, R36, 0x96, !PT ;  /* 0x000000090d097212 */ /* 0x000fe400078e9624 */
[----:B------:R-:W-:-:S02]  /*23c0*/  SHF.L.W.U32.HI R13, R8, 0x13, R8 ;  /* 0x00000013080d7819 */ /* 0x000fc40000010e08 */
[----:B------:R-:W-:Y:S02]  /*23d0*/  PRMT R36, R15, 0x7770, RZ ;  /* 0x000077700f247816 */ /* 0x000fe400000000ff */
[----:B------:R-:W-:Y:S02]  /*23e0*/  LOP3.LUT R19, R19, R6, R13, 0x96, !PT ;  /* 0x0000000613137212 */ /* 0x000fe400078e960d */
[----:B------:R-:W-:Y:S02]  /*23f0*/  LOP3.LUT R6, R23, R26, R8, 0xe8, !PT ;  /* 0x0000001a17067212 */ /* 0x000fe400078ee808 */
[C-C-:B------:R-:W-:Y:S02]  /*2400*/  SHF.L.W.U32.HI R13, R29.reuse, 0x15, R29.reuse ;  /* 0x000000151d0d7819 */ /* 0x140fe40000010e1d */
[----:B------:R-:W-:Y:S02]  /*2410*/  IADD3 R19, PT, PT, R34, R19, R6 ;  /* 0x0000001322137210 */ /* 0x000fe40007ffe006 */
[----:B------:R-:W-:-:S02]  /*2420*/  SHF.L.W.U32.HI R6, R29, 0x1a, R29 ;  /* 0x0000001a1d067819 */ /* 0x000fc40000010e1d */
[----:B------:R-:W-:-:S04]  /*2430*/  SHF.L.W.U32.HI R34, R29, 0x7, R29 ;  /* 0x000000071d227819 */ /* 0x000fc80000010e1d */
[----:B------:R-:W-:Y:S02]  /*2440*/  LOP3.LUT R13, R34, R6, R13, 0x96, !PT ;  /* 0x00000006220d7212 */ /* 0x000fe400078e960d */
[----:B------:R-:W-:-:S04]  /*2450*/  LOP3.LUT R34, R17, R29, R24, 0xb8, !PT ;  /* 0x0000001d11227212 */ /* 0x000fc800078eb818 */
[----:B------:R-:W-:Y:S02]  /*2460*/  IADD3 R34, PT, PT, R13, R34, R0 ;  /* 0x000000220d227210 */ /* 0x000fe40007ffe000 */
        /* <DEDUP_REMOVED lines=8> */
[----:B------:R-:W-:Y:S02]  /*24f0*/  PRMT R0, R14, 0x7773, RZ ;  /* 0x000077730e007816 */ /* 0x000fe400000000ff */
[----:B------:R-:W-:Y:S02]  /*2500*/  SHF.R.U32.HI R6, RZ, 0xa, R13 ;  /* 0x0000000aff067819 */ /* 0x000fe4000001160d */
[----:B------:R-:W-:-:S04]  /*2510*/  LOP3.LUT R0, R13, R0, RZ, 0xfc, !PT ;  /* 0x000000000d007212 */ /* 0x000fc800078efcff */
[C-C-:B------:R-:W-:Y:S02]  /*2520*/  SHF.L.W.U32.HI R14, R13.reuse, 0xf, R0.reuse ;  /* 0x0000000f0d0e7819 */ /* 0x140fe40000010e00 */
[C-C-:B------:R-:W-:Y:S02]  /*2530*/  SHF.L.W.U32.HI R35, R13.reuse, 0xd, R0.reuse ;  /* 0x0000000d0d237819 */ /* 0x140fe40000010e00 */
[--C-:B------:R-:W-:Y:S02]  /*2540*/  SHF.L.W.U32.HI R13, R13, 0xe, R0.reuse ;  /* 0x0000000e0d0d7819 */ /* 0x100fe40000010e00 */
[----:B------:R-:W-:Y:S02]  /*2550*/  LOP3.LUT R14, R6, R14, R35, 0x96, !PT ;  /* 0x0000000e060e7212 */ /* 0x000fe400078e9623 */
        /* <DEDUP_REMOVED lines=10> */
[----:B------:R-:W-:Y:S01]  /*2600*/  LOP3.LUT R35, R30, R13, RZ, 0xfc, !PT ;  /* 0x0000000d1e237212 */ /* 0x000fe200078efcff */
[----:B------:R-:W-:Y:S01]  /*2610*/  IMAD.IADD R13, R14, 0x1, R21 ;  /* 0x000000010e0d7824 */ /* 0x000fe200078e0215 */
[----:B------:R-:W-:Y:S02]  /*2620*/  PRMT R30, R10, 0x7773, RZ ;  /* 0x000077730a1e7816 */ /* 0x000fe400000000ff */
[----:B------:R-:W-:Y:S02]  /*2630*/  IADD3 R21, PT, PT, R33, UR13, R34 ;  /* 0x0000000d21157c10 */ /* 0x000fe4000fffe022 */
[----:B------:R-:W-:Y:S02]  /*2640*/  LOP3.LUT R30, R35, R30, RZ, 0xfc, !PT ;  /* 0x0000001e231e7212 */ /* 0x000fe400078efcff */
[----:B------:R-:W-:Y:S01]  /*2650*/  SHF.L.W.U32.HI R34, R19, 0xa, R19 ;  /* 0x0000000a13227819 */ /* 0x000fe20000010e13 */
[----:B------:R-:W-:Y:S01]  /*2660*/  IMAD.IADD R26, R26, 0x1, R21 ;  /* 0x000000011a1a7824 */ /* 0x000fe200078e0215 */
[----:B------:R-:W-:-:S02]  /*2670*/  SHF.L.W.U32.HI R35, R35, 0xe, R30 ;  /* 0x0000000e23237819 */ /* 0x000fc40000010e1e */
[--C-:B------:R-:W-:Y:S02]  /*2680*/  SHF.L.W.U32.HI R10, R30, 0x19, R30.reuse ;  /* 0x000000191e0a7819 */ /* 0x100fe40000010e1e */
[----:B------:R-:W-:-:S04]  /*2690*/  SHF.R.U32.HI R14, RZ, 0x3, R30 ;  /* 0x00000003ff0e7819 */ /* 0x000fc8000001161e */
[----:B------:R-:W-:Y:S02]  /*26a0*/  LOP3.LUT R10, R14, R10, R35, 0x96, !PT ;  /* 0x0000000a0e0a7212 */ /* 0x000fe400078e9623 */
[C---:B------:R-:W-:Y:S02]  /*26b0*/  SHF.L.W.U32.HI R14, R19.reuse, 0x1e, R19 ;  /* 0x0000001e130e7819 */ /* 0x040fe40000010e13 */
[----:B------:R-:W-:Y:S02]  /*26c0*/  IADD3 R10, PT, PT, R0, R10, R33 ;  /* 0x0000000a000a7210 */ /* 0x000fe40007ffe021 */
[----:B------:R-:W-:-:S04]  /*26d0*/  SHF.L.W.U32.HI R33, R19, 0x13, R19 ;  /* 0x0000001313217819 */ /* 0x000fc80000010e13 */
[----:B------:R-:W-:Y:S02]  /*26e0*/  LOP3.LUT R14, R34, R14, R33, 0x96, !PT ;  /* 0x0000000e220e7212 */ /* 0x000fe400078e9621 */
[----:B------:R-:W-:Y:S02]  /*26f0*/  LOP3.LUT R33, R8, R23, R19, 0xe8, !PT ;  /* 0x0000001708217212 */ /* 0x000fe400078ee813 */
[C-C-:B------:R-:W-:Y:S02]  /*2700*/  SHF.L.W.U32.HI R34, R26.reuse, 0x15, R26.reuse ;  /* 0x000000151a227819 */ /* 0x140fe40000010e1a */
[----:B------:R-:W-:Y:S02]  /*2710*/  IADD3 R14, PT, PT, R21, R14, R33 ;  /* 0x0000000e150e7210 */ /* 0x000fe40007ffe021 */
[C-C-:B------:R-:W-:Y:S02]  /*2720*/  SHF.L.W.U32.HI R21, R26.reuse, 0x1a, R26.reuse ;  /* 0x0000001a1a157819 */ /* 0x140fe40000010e1a */
[----:B------:R-:W-:-:S04]  /*2730*/  SHF.L.W.U32.HI R33, R26, 0x7, R26 ;  /* 0x000000071a217819 */ /* 0x000fc80000010e1a */
[----:B------:R-:W-:Y:S02]  /*2740*/  LOP3.LUT R34, R33, R21, R34, 0x96, !PT ;  /* 0x0000001521227212 */ /* 0x000fe400078e9622 */
[----:B------:R-:W-:-:S04]  /*2750*/  LOP3.LUT R33, R24, R26, R29, 0xb8, !PT ;  /* 0x0000001a18217212 */ /* 0x000fc800078eb81d */
[----:B------:R-:W-:Y:S01]  /*2760*/  IADD3 R33, PT, PT, R34, R33, R17 ;  /* 0x0000002122217210 */ /* 0x000fe20007ffe011 */
[----:B------:R-:W-:Y:S01]  /*2770*/  IMAD.U32 R34, RZ, RZ, UR5 ;  /* 0x00000005ff227e24 */ /* 0x000fe2000f8e00ff */
[----:B------:R-:W-:-:S05]  /*2780*/  SHF.R.U32.HI R17, RZ, 0x8, R15 ;  /* 0x00000008ff117819 */ /* 0x000fca000001160f */
[----:B------:R-:W-:-:S05]  /*2790*/  IMAD.U32 R17, R17, 0x10000, RZ ;  /* 0x0001000011117824 */ /* 0x000fca00078e00ff */
[----:B------:R-:W-:-:S05]  /*27a0*/  LOP3.LUT R17, R17, 0xff0000, RZ, 0xc0, !PT ;  /* 0x00ff000011117812 */ /* 0x000fca00078ec0ff */
[----:B------:R-:W-:-:S05]  /*27b0*/  IMAD R36, R36, 0x1000000, R17 ;  /* 0x0100000024247824 */ /* 0x000fca00078e0211 */
[----:B------:R-:W-:-:S04]  /*27c0*/  LOP3.LUT R15, R36, 0xff00, R34, 0xf8, !PT ;  /* 0x0000ff00240f7812 */ /* 0x000fc800078ef822 */
[----:B------:R-:W-:Y:S02]  /*27d0*/  LOP3.LUT R21, R15, 0xf8, R34, 0xf8, !PT ;  /* 0x000000f80f157812 */ /* 0x000fe400078ef822 */
[----:B------:R-:W-:Y:S02]  /*27e0*/  SHF.R.U32.HI R35, RZ, 0xa, R15 ;  /* 0x0000000aff237819 */ /* 0x000fe4000001160f */
[C-C-:B------:R-:W-:Y:S02]  /*27f0*/  SHF.L.W.U32.HI R15, R36.reuse, 0xf, R21.reuse ;  /* 0x0000000f240f7819 */ /* 0x140fe40000010e15 */
[C-C-:B------:R-:W-:Y:S02]  /*2800*/  SHF.L.W.U32.HI R17, R36.reuse, 0xd, R21.reuse ;  /* 0x0000000d24117819 */ /* 0x140fe40000010e15 */
[----:B------:R-:W-:Y:S02]  /*2810*/  SHF.L.W.U32.HI R36, R36, 0xe, R21 ;  /* 0x0000000e24247819 */ /* 0x000fe40000010e15 */
[----:B------:R-:W-:-:S02]  /*2820*/  LOP3.LUT R15, R35, R15, R17, 0x96, !PT ;  /* 0x0000000f230f7212 */ /* 0x000fc400078e9611 */
[----:B------:R-:W-:Y:S02]  /*2830*/  SHF.L.W.U32.HI R17, R21, 0x19, R34 ;  /* 0x0000001915117819 */ /* 0x000fe40000010e22 */
[----:B------:R-:W-:Y:S01]  /*2840*/  PRMT R34, R11, 0x7773, RZ ;  /* 0x000077730b227816 */ /* 0x000fe200000000ff */
[----:B------:R-:W-:Y:S01]  /*2850*/  IMAD.IADD R15, R15, 0x1, R28 ;  /* 0x000000010f0f7824 */ /* 0x000fe200078e021c */
        /* <DEDUP_REMOVED lines=9> */
[----:B------:R-:W-:-:S04]  /*28f0*/  LOP3.LUT R35, R35, R28, RZ, 0xfc, !PT ;  /* 0x0000001c23237212 */ /* 0x000fc800078efcff */
[----:B------:R-:W-:-:S04]  /*2900*/  LOP3.LUT R34, R35, R34, RZ, 0xfc, !PT ;  /* 0x0000002223227212 */ /* 0x000fc800078efcff */
[--C-:B------:R-:W-:Y:S02]  /*2910*/  SHF.L.W.U32.HI R28, R35, 0xe, R34.reuse ;  /* 0x0000000e231c7819 */ /* 0x100fe40000010e22 */
[--C-:B------:R-:W-:Y:S02]  /*2920*/  SHF.L.W.U32.HI R11, R34, 0x19, R34.reuse ;  /* 0x00000019220b7819 */ /* 0x100fe40000010e22 */
[----:B------:R-:W-:-:S04]  /*2930*/  SHF.R.U32.HI R35, RZ, 0x3, R34 ;  /* 0x00000003ff237819 */ /* 0x000fc80000011622 */
[----:B------:R-:W-:Y:S02]  /*2940*/  LOP3.LUT R11, R35, R11, R28, 0x96, !PT ;  /* 0x0000000b230b7212 */ /* 0x000fe400078e961c */
[----:B------:R-:W-:-:S05]  /*2950*/  IADD3 R28, PT, PT, R30, UR14, R33 ;  /* 0x0000000e1e1c7c10 */ /* 0x000fca000fffe021 */
[----:B------:R-:W-:Y:S01]  /*2960*/  IMAD.IADD R33, R23, 0x1, R28 ;  /* 0x0000000117217824 */ /* 0x000fe200078e021c */
[----:B------:R-:W-:-:S04]  /*2970*/  IADD3 R23, PT, PT, R21, R11, R30 ;  /* 0x0000000b15177210 */ /* 0x000fc80007ffe01e */
[C-C-:B------:R-:W-:Y:S02]  /*2980*/  SHF.L.W.U32.HI R11, R33.reuse, 0x1a, R33.reuse ;  /* 0x0000001a210b7819 */ /* 0x140fe40000010e21 */
[C-C-:B------:R-:W-:Y:S02]  /*2990*/  SHF.L.W.U32.HI R30, R33.reuse, 0x15, R33.reuse ;  /* 0x00000015211e7819 */ /* 0x140fe40000010e21 */
[----:B------:R-:W-:-:S04]  /*29a0*/  SHF.L.W.U32.HI R35, R33, 0x7, R33 ;  /* 0x0000000721237819 */ /* 0x000fc80000010e21 */
[----:B------:R-:W-:Y:S02]  /*29b0*/  LOP3.LUT R35, R35, R11, R30, 0x96, !PT ;  /* 0x0000000b23237212 */ /* 0x000fe400078e961e */
[----:B------:R-:W-:Y:S02]  /*29c0*/  LOP3.LUT R11, R29, R33, R26, 0xb8, !PT ;  /* 0x000000211d0b7212 */ /* 0x000fe400078eb81a */
[C---:B------:R-:W-:Y:S02]  /*29d0*/  PRMT R30, R4.reuse, 0x7773, RZ ;  /* 0x00007773041e7816 */ /* 0x040fe400000000ff */
[----:B------:R-:W-:Y:S02]  /*29e0*/  IADD3 R35, PT, PT, R35, R11, R24 ;  /* 0x0000000b23237210 */ /* 0x000fe40007ffe018 */
[----:B------:R-:W-:Y:S02]  /*29f0*/  PRMT R11, R4, 0x7771, RZ ;  /* 0x00007771040b7816 */ /* 0x000fe400000000ff */
[----:B------:R-:W-:Y:S01]  /*2a00*/  IADD3 R35, PT, PT, R34, UR15, R35 ;  /* 0x0000000f22237c10 */ /* 0x000fe2000fffe023 */
[----:B------:R-:W0:Y:S02]  /*2a10*/  LDCU.128 UR12, c[0x3][0x5aa0] ;  /* 0x00cb5400ff0c77ac */ /* 0x000e240008000c00 */
        /* <DEDUP_REMOVED lines=11> */
[----:B------:R-:W-:Y:S01]  /*2ad0*/  LOP3.LUT R11, R24, R4, R11, 0x96, !PT ;  /* 0x00000004180b7212 */ /* 0x000fe200078e960b */
[----:B------:R-:W-:-:S03]  /*2ae0*/  IMAD.IADD R24, R8, 0x1, R35 ;  /* 0x0000000108187824 */ /* 0x000fc600078e0223 */
[----:B------:R-:W-:Y:S02]  /*2af0*/  IADD3 R11, PT, PT, R13, R11, R34 ;  /* 0x0000000b0d0b7210 */ /* 0x000fe40007ffe022 */
[C-C-:B------:R-:W-:Y:S02]  /*2b00*/  SHF.L.W.U32.HI R4, R24.reuse, 0x1a, R24.reuse ;  /* 0x0000001a18047819 */ /* 0x140fe40000010e18 */
[C-C-:B------:R-:W-:Y:S02]  /*2b10*/  SHF.L.W.U32.HI R37, R24.reuse, 0x15, R24.reuse ;  /* 0x0000001518257819 */ /* 0x140fe40000010e18 */
[----:B------:R-:W-:-:S04]  /*2b20*/  SHF.L.W.U32.HI R34, R24, 0x7, R24 ;  /* 0x0000000718227819 */ /* 0x000fc80000010e18 */
[----:B------:R-:W-:Y:S02]  /*2b30*/  LOP3.LUT R4, R34, R4, R37, 0x96, !PT ;  /* 0x0000000422047212 */ /* 0x000fe400078e9625 */
[----:B------:R-:W-:Y:S02]  /*2b40*/  LOP3.LUT R34, R26, R24, R33, 0xb8, !PT ;  /* 0x000000181a227212 */ /* 0x000fe400078eb821 */
[----:B------:R-:W-:Y:S02]  /*2b50*/  LOP3.LUT R37, R19, R8, R14, 0xe8, !PT ;  /* 0x0000000813257212 */ /* 0x000fe400078ee80e */
[----:B------:R-:W-:Y:S02]  /*2b60*/  IADD3 R29, PT, PT, R4, R34, R29 ;  /* 0x00000022041d7210 */ /* 0x000fe40007ffe01d */
[----:B------:R-:W-:Y:S02]  /*2b70*/  IADD3 R4, PT, PT, R15, R20, R30 ;  /* 0x000000140f047210 */ /* 0x000fe40007ffe01e */
[----:B0-----:R-:W-:-:S02]  /*2b80*/  IADD3 R20, PT, PT, R30, UR12, R29 ;  /* 0x0000000c1e147c10 */ /* 0x001fc4000fffe01d */
[C-C-:B------:R-:W-:Y:S02]  /*2b90*/  SHF.L.W.U32.HI R29, R14.reuse, 0x1e, R14.reuse ;  /* 0x0000001e0e1d7819 */ /* 0x140fe40000010e0e */
[C-C-:B------:R-:W-:Y:S02]  /*2ba0*/  SHF.L.W.U32.HI R30, R14.reuse, 0x13, R14.reuse ;  /* 0x000000130e1e7819 */ /* 0x140fe40000010e0e */
[----:B------:R-:W-:Y:S02]  /*2bb0*/  SHF.L.W.U32.HI R34, R14, 0xa, R14 ;  /* 0x0000000a0e227819 */ /* 0x000fe40000010e0e */
[----:B------:R-:W-:Y:S02]  /*2bc0*/  SHF.L.W.U32.HI R8, R13, 0xf, R13 ;  /* 0x0000000f0d087819 */ /* 0x000fe40000010e0d */
[----:B------:R-:W-:-:S04]  /*2bd0*/  LOP3.LUT R29, R34, R29, R30, 0x96, !PT ;  /* 0x0000001d221d7212 */ /* 0x000fc800078e961e */
[----:B------:R-:W-:Y:S02]  /*2be0*/  IADD3 R37, PT, PT, R28, R29, R37 ;  /* 0x0000001d1c257210 */ /* 0x000fe40007ffe025 */
[--C-:B------:R-:W-:Y:S02]  /*2bf0*/  SHF.L.W.U32.HI R29, R13, 0xd, R13.reuse ;  /* 0x0000000d0d1d7819 */ /* 0x100fe40000010e0d */
[----:B------:R-:W-:-:S04]  /*2c00*/  SHF.R.U32.HI R28, RZ, 0xa, R13 ;  /* 0x0000000aff1c7819 */ /* 0x000fc8000001160d */
[----:B------:R-:W-:Y:S01]  /*2c10*/  LOP3.LUT R8, R28, R8, R29, 0x96, !PT ;  /* 0x000000081c087212 */ /* 0x000fe200078e961d */
[----:B------:R-:W-:Y:S01]  /*2c20*/  IMAD.IADD R29, R19, 0x1, R20 ;  /* 0x00000001131d7824 */ /* 0x000fe200078e0214 */
[----:B------:R-:W-:-:S03]  /*2c30*/  LOP3.LUT R19, R14, R19, R37, 0xe8, !PT ;  /* 0x000000130e137212 */ /* 0x000fc600078ee825 */
[----:B------:R-:W-:Y:S01]  /*2c40*/  IMAD.IADD R25, R8, 0x1, R25 ;  /* 0x0000000108197824 */ /* 0x000fe200078e0219 */
[C-C-:B------:R-:W-:Y:S02]  /*2c50*/  SHF.L.W.U32.HI R8, R29.reuse, 0x1a, R29.reuse ;  /* 0x0000001a1d087819 */ /* 0x140fe40000010e1d */
[C-C-:B------:R-:W-:Y:S02]  /*2c60*/  SHF.L.W.U32.HI R28, R29.reuse, 0x15, R29.reuse ;  /* 0x000000151d1c7819 */ /* 0x140fe40000010e1d */
[----:B------:R-:W-:-:S04]  /*2c70*/  SHF.L.W.U32.HI R30, R29, 0x7, R29 ;  /* 0x000000071d1e7819 */ /* 0x000fc80000010e1d */
[----:B------:R-:W-:Y:S02]  /*2c80*/  LOP3.LUT R8, R30, R8, R28, 0x96, !PT ;  /* 0x000000081e087212 */ /* 0x000fe400078e961c */
[----:B------:R-:W-:-:S04]  /*2c90*/  LOP3.LUT R28, R33, R29, R24, 0xb8, !PT ;  /* 0x0000001d211c7212 */ /* 0x000fc800078eb818 */
[----:B------:R-:W-:Y:S02]  /*2ca0*/  IADD3 R28, PT, PT, R8, R28, R26 ;  /* 0x0000001c081c7210 */ /* 0x000fe40007ffe01a */
[----:B------:R-:W-:Y:S02]  /*2cb0*/  IADD3 R8, PT, PT, R25, R5, R2 ;  /* 0x0000000519087210 */ /* 0x000fe40007ffe002 */
[----:B------:R-:W-:Y:S02]  /*2cc0*/  IADD3 R28, PT, PT, R2, UR13, R28 ;  /* 0x0000000d021c7c10 */ /* 0x000fe4000fffe01c */
[C-C-:B------:R-:W-:Y:S02]  /*2cd0*/  SHF.L.W.U32.HI R2, R37.reuse, 0x1e, R37.reuse ;  /* 0x0000001e25027819 */ /* 0x140fe40000010e25 */
[C-C-:B------:R-:W-:Y:S02]  /*2ce0*/  SHF.L.W.U32.HI R5, R37.reuse, 0x13, R37.reuse ;  /* 0x0000001325057819 */ /* 0x140fe40000010e25 */
[----:B------:R-:W-:-:S04]  /*2cf0*/  SHF.L.W.U32.HI R26, R37, 0xa, R37 ;  /* 0x0000000a251a7819 */ /* 0x000fc80000010e25 */
[----:B------:R-:W-:Y:S02]  /*2d00*/  LOP3.LUT R2, R26, R2, R5, 0x96, !PT ;  /* 0x000000021a027212 */ /* 0x000fe400078e9605 */
[----:B------:R-:W-:Y:S02]  /*2d10*/  SHF.L.W.U32.HI R5, R15, 0xf, R15 ;  /* 0x0000000f0f057819 */ /* 0x000fe40000010e0f */
[----:B------:R-:W-:Y:S02]  /*2d20*/  IADD3 R2, PT, PT, R35, R2, R19 ;  /* 0x0000000223027210 */ /* 0x000fe40007ffe013 */
[--C-:B------:R-:W-:Y:S02]  /*2d30*/  SHF.L.W.U32.HI R26, R15, 0xd, R15.reuse ;  /* 0x0000000d0f1a7819 */ /* 0x100fe40000010e0f */
[----:B------:R-:W-:Y:S02]  /*2d40*/  SHF.R.U32.HI R19, RZ, 0xa, R15 ;  /* 0x0000000aff137819 */ /* 0x000fe4000001160f */
[----:B------:R-:W-:-:S02]  /*2d50*/  SHF.L.W.U32.HI R34, R2, 0x13, R2 ;  /* 0x0000001302227819 */ /* 0x000fc40000010e02 */
[----:B------:R-:W-:Y:S01]  /*2d60*/  LOP3.LUT R5, R19, R5, R26, 0x96, !PT ;  /* 0x0000000513057212 */ /* 0x000fe200078e961a */
[----:B------:R-:W-:Y:S01]  /*2d70*/  IMAD.IADD R26, R14, 0x1, R28 ;  /* 0x000000010e1a7824 */ /* 0x000fe200078e021c */
[----:B------:R-:W-:-:S03]  /*2d80*/  LOP3.LUT R14, R37, R14, R2, 0xe8, !PT ;  /* 0x0000000e250e7212 */ /* 0x000fc600078ee802 */
[----:B------:R-:W-:Y:S01]  /*2d90*/  IMAD.IADD R32, R5, 0x1, R32 ;  /* 0x0000000105207824 */ /* 0x000fe200078e0220 */
[C-C-:B------:R-:W-:Y:S02]  /*2da0*/  SHF.L.W.U32.HI R5, R26.reuse, 0x1a, R26.reuse ;  /* 0x0000001a1a057819 */ /* 0x140fe40000010e1a */
[C-C-:B------:R-:W-:Y:S02]  /*2db0*/  SHF.L.W.U32.HI R30, R26.reuse, 0x15, R26.reuse ;  /* 0x000000151a1e7819 */ /* 0x140fe40000010e1a */
[----:B------:R-:W-:Y:S02]  /*2dc0*/  SHF.L.W.U32.HI R19, R26, 0x7, R26 ;  /* 0x000000071a137819 */ /* 0x000fe40000010e1a */
[----:B------:R-:W-:Y:S02]  /*2dd0*/  IADD3 R18, PT, PT, R32, R18, R3 ;  /* 0x0000001220127210 */ /* 0x000fe40007ffe003 */
[----:B------:R-:W-:Y:S02]  /*2de0*/  LOP3.LUT R30, R19, R5, R30, 0x96, !PT ;  /* 0x00000005131e7212 */ /* 0x000fe400078e961e */
[----:B------:R-:W-:-:S02]  /*2df0*/  LOP3.LUT R5, R24, R26, R29, 0xb8, !PT ;  /* 0x0000001a18057212 */ /* 0x000fc400078eb81d */
[--C-:B------:R-:W-:Y:S02]  /*2e00*/  SHF.L.W.U32.HI R19, R2, 0xa, R2.reuse ;  /* 0x0000000a02137819 */ /* 0x100fe40000010e02 */
[----:B------:R-:W-:Y:S02]  /*2e10*/  IADD3 R30, PT, PT, R30, R5, R33 ;  /* 0x000000051e1e7210 */ /* 0x000fe40007ffe021 */
[----:B------:R-:W-:Y:S02]  /*2e20*/  SHF.L.W.U32.HI R5, R2, 0x1e, R2 ;  /* 0x0000001e02057819 */ /* 0x000fe40000010e02 */
[----:B------:R-:W-:Y:S02]  /*2e30*/  SHF.L.W.U32.HI R35, R32, 0xf, R32 ;  /* 0x0000000f20237819 */ /* 0x000fe40000010e20 */
[----:B------:R-:W-:Y:S02]  /*2e40*/  LOP3.LUT R5, R19, R5, R34, 0x96, !PT ;  /* 0x0000000513057212 */ /* 0x000fe400078e9622 */
[----:B------:R-:W-:-:S02]  /*2e50*/  SHF.L.W.U32.HI R19, R25, 0xd, R25 ;  /* 0x0000000d19137819 */ /* 0x000fc40000010e19 */
[----:B------:R-:W-:Y:S02]  /*2e60*/  IADD3 R5, PT, PT, R20, R5, R14 ;  /* 0x0000000514057210 */ /* 0x000fe40007ffe00e */
[----:B------:R-:W-:Y:S02]  /*2e70*/  IADD3 R20, PT, PT, R3, UR14, R30 ;  /* 0x0000000e03147c10 */ /* 0x000fe4000fffe01e */
        /* <DEDUP_REMOVED lines=11> */
[----:B------:R-:W-:-:S04]  /*2f30*/  LOP3.LUT R30, R29, R19, R26, 0xb8, !PT ;  /* 0x000000131d1e7212 */ /* 0x000fc800078eb81a */
[----:B------:R-:W-:Y:S02]  /*2f40*/  IADD3 R33, PT, PT, R3, R30, R24 ;  /* 0x0000001e03217210 */ /* 0x000fe40007ffe018 */
[C-C-:B------:R-:W-:Y:S02]  /*2f50*/  SHF.L.W.U32.HI R3, R5.reuse, 0x1e, R5.reuse ;  /* 0x0000001e05037819 */ /* 0x140fe40000010e05 */
[C-C-:B------:R-:W-:Y:S02]  /*2f60*/  SHF.L.W.U32.HI R24, R5.reuse, 0x13, R5.reuse ;  /* 0x0000001305187819 */ /* 0x140fe40000010e05 */
[----:B------:R-:W-:Y:S02]  /*2f70*/  SHF.L.W.U32.HI R30, R5, 0xa, R5 ;  /* 0x0000000a051e7819 */ /* 0x000fe40000010e05 */
[----:B------:R-:W-:Y:S01]  /*2f80*/  IADD3 R33, PT, PT, R16, UR15, R33 ;  /* 0x0000000f10217c10 */ /* 0x000fe2000fffe021 */
[----:B------:R-:W0:Y:S01]  /*2f90*/  LDCU.128 UR12, c[0x3][0x5ab0] ;  /* 0x00cb5600ff0c77ac */ /* 0x000e220008000c00 */
[----:B------:R-:W-:-:S02]  /*2fa0*/  LOP3.LUT R3, R30, R3, R24, 0x96, !PT ;  /* 0x000000031e037212 */ /* 0x000fc400078e9618 */
[--C-:B------:R-:W-:Y:S02]  /*2fb0*/  SHF.L.W.U32.HI R24, R32, 0xd, R32.reuse ;  /* 0x0000000d20187819 */ /* 0x100fe40000010e20 */
[----:B------:R-:W-:Y:S02]  /*2fc0*/  IADD3 R28, PT, PT, R28, R3, R37 ;  /* 0x000000031c1c7210 */ /* 0x000fe40007ffe025 */
[----:B------:R-:W-:Y:S02]  /*2fd0*/  SHF.R.U32.HI R3, RZ, 0xa, R32 ;  /* 0x0000000aff037819 */ /* 0x000fe40000011620 */
[----:B------:R-:W-:Y:S02]  /*2fe0*/  SHF.L.W.U32.HI R30, R28, 0xa, R28 ;  /* 0x0000000a1c1e7819 */ /* 0x000fe40000010e1c */
[----:B------:R-:W-:Y:S01]  /*2ff0*/  LOP3.LUT R35, R3, R35, R24, 0x96, !PT ;  /* 0x0000002303237212 */ /* 0x000fe200078e9618 */
[----:B------:R-:W-:Y:S01]  /*3000*/  IMAD.IADD R3, R2, 0x1, R33 ;  /* 0x0000000102037824 */ /* 0x000fe200078e0221 */
[----:B------:R-:W-:-:S02]  /*3010*/  LOP3.LUT R2, R5, R2, R28, 0xe8, !PT ;  /* 0x0000000205027212 */ /* 0x000fc400078ee81c */
[----:B------:R-:W-:Y:S02]  /*3020*/  SHF.R.U32.HI R16, RZ, 0x3, R15 ;  /* 0x00000003ff107819 */ /* 0x000fe4000001160f */
[C-C-:B------:R-:W-:Y:S02]  /*3030*/  SHF.L.W.U32.HI R14, R3.reuse, 0x1a, R3.reuse ;  /* 0x0000001a030e7819 */ /* 0x140fe40000010e03 */
[C-C-:B------:R-:W-:Y:S02]  /*3040*/  SHF.L.W.U32.HI R37, R3.reuse, 0x15, R3.reuse ;  /* 0x0000001503257819 */ /* 0x140fe40000010e03 */
[----:B------:R-:W-:-:S04]  /*3050*/  SHF.L.W.U32.HI R24, R3, 0x7, R3 ;  /* 0x0000000703187819 */ /* 0x000fc80000010e03 */
[----:B------:R-:W-:Y:S02]  /*3060*/  LOP3.LUT R14, R24, R14, R37, 0x96, !PT ;  /* 0x0000000e180e7212 */ /* 0x000fe400078e9625 */
[----:B------:R-:W-:-:S04]  /*3070*/  LOP3.LUT R24, R26, R3, R19, 0xb8, !PT ;  /* 0x000000031a187212 */ /* 0x000fc800078eb813 */
[----:B------:R-:W-:Y:S02]  /*3080*/  IADD3 R14, PT, PT, R14, R24, R29 ;  /* 0x000000180e0e7210 */ /* 0x000fe40007ffe01d */
[C-C-:B------:R-:W-:Y:S02]  /*3090*/  SHF.L.W.U32.HI R24, R28.reuse, 0x1e, R28.reuse ;  /* 0x0000001e1c187819 */ /* 0x140fe40000010e1c */
[----:B------:R-:W-:Y:S02]  /*30a0*/  SHF.L.W.U32.HI R29, R28, 0x13, R28 ;  /* 0x000000131c1d7819 */ /* 0x000fe40000010e1c */
[----:B0-----:R-:W-:Y:S02]  /*30b0*/  IADD3 R14, PT, PT, R31, UR12, R14 ;  /* 0x0000000c1f0e7c10 */ /* 0x001fe4000fffe00e */
[----:B------:R-:W-:Y:S02]  /*30c0*/  LOP3.LUT R29, R30, R24, R29, 0x96, !PT ;  /* 0x000000181e1d7212 */ /* 0x000fe400078e961d */
[----:B------:R-:W-:Y:S01]  /*30d0*/  SHF.L.W.U32.HI R30, R7, 0xf, R7 ;  /* 0x0000000f071e7819 */ /* 0x000fe20000010e07 */
[----:B------:R-:W-:Y:S01]  /*30e0*/  IMAD.IADD R24, R5, 0x1, R14 ;  /* 0x0000000105187824 */ /* 0x000fe200078e020e */
[----:B------:R-:W-:-:S02]  /*30f0*/  IADD3 R20, PT, PT, R20, R29, R2 ;  /* 0x0000001d14147210 */ /* 0x000fc40007ffe002 */
[--C-:B------:R-:W-:Y:S02]  /*3100*/  SHF.L.W.U32.HI R29, R7, 0xd, R7.reuse ;  /* 0x0000000d071d7819 */ /* 0x100fe40000010e07 */
[----:B------:R-:W-:Y:S02]  /*3110*/  SHF.R.U32.HI R2, RZ, 0xa, R7 ;  /* 0x0000000aff027819 */ /* 0x000fe40000011607 */
[----:B------:R-:W-:Y:S02]  /*3120*/  SHF.L.W.U32.HI R34, R24, 0x7, R24 ;  /* 0x0000000718227819 */ /* 0x000fe40000010e18 */
[----:B------:R-:W-:Y:S01]  /*3130*/  LOP3.LUT R30, R2, R30, R29, 0x96, !PT ;  /* 0x0000001e021e7212 */ /* 0x000fe200078e961d */
[----:B------:R-:W-:Y:S01]  /*3140*/  IMAD.IADD R2, R35, 0x1, R10 ;  /* 0x0000000123027824 */ /* 0x000fe200078e020a */
[C-C-:B------:R-:W-:Y:S02]  /*3150*/  SHF.L.W.U32.HI R10, R24.reuse, 0x1a, R24.reuse ;  /* 0x0000001a180a7819 */ /* 0x140fe40000010e18 */
[----:B------:R-:W-:-:S02]  /*3160*/  SHF.L.W.U32.HI R29, R24, 0x15, R24 ;  /* 0x00000015181d7819 */ /* 0x000fc40000010e18 */
[----:B------:R-:W-:Y:S02]  /*3170*/  LOP3.LUT R35, R19, R24, R3, 0xb8, !PT ;  /* 0x0000001813237212 */ /* 0x000fe400078eb803 */
[----:B------:R-:W-:Y:S02]  /*3180*/  LOP3.LUT R29, R34, R10, R29, 0x96, !PT ;  /* 0x0000000a221d7212 */ /* 0x000fe400078e961d */
[C---:B------:R-:W-:Y:S02]  /*3190*/  SHF.L.W.U32.HI R10, R20.reuse, 0x1e, R20 ;  /* 0x0000001e140a7819 */ /* 0x040fe40000010e14 */
[----:B------:R-:W-:Y:S02]  /*31a0*/  IADD3 R35, PT, PT, R29, R35, R26 ;  /* 0x000000231d237210 */ /* 0x000fe40007ffe01a */
[C-C-:B------:R-:W-:Y:S02]  /*31b0*/  SHF.L.W.U32.HI R29, R20.reuse, 0x13, R20.reuse ;  /* 0x00000013141d7819 */ /* 0x140fe40000010e14 */
[----:B------:R-:W-:-:S02]  /*31c0*/  SHF.L.W.U32.HI R26, R20, 0xa, R20 ;  /* 0x0000000a141a7819 */ /* 0x000fc40000010e14 */
[----:B------:R-:W-:Y:S02]  /*31d0*/  IADD3 R35, PT, PT, R12, UR13, R35 ;  /* 0x0000000d0c237c10 */ /* 0x000fe4000fffe023 */
[----:B------:R-:W-:Y:S02]  /*31e0*/  LOP3.LUT R10, R26, R10, R29, 0x96, !PT ;  /* 0x0000000a1a0a7212 */ /* 0x000fe400078e961d */
[----:B------:R-:W-:Y:S02]  /*31f0*/  LOP3.LUT R29, R28, R5, R20, 0xe8, !PT ;  /* 0x000000051c1d7212 */ /* 0x000fe400078ee814 */
[--C-:B------:R-:W-:Y:S02]  /*3200*/  SHF.L.W.U32.HI R26, R2, 0xf, R2.reuse ;  /* 0x0000000f021a7819 */ /* 0x100fe40000010e02 */
[----:B------:R-:W-:Y:S01]  /*3210*/  IADD3 R29, PT, PT, R33, R10, R29 ;  /* 0x0000000a211d7210 */ /* 0x000fe20007ffe01d */
[----:B------:R-:W-:Y:S01]  /*3220*/  IMAD.IADD R33, R28, 0x1, R35 ;  /* 0x000000011c217824 */ /* 0x000fe200078e0223 */
[----:B------:R-:W-:-:S02]  /*3230*/  SHF.L.W.U32.HI R5, R2, 0xd, R2 ;  /* 0x0000000d02057819 */ /* 0x000fc40000010e02 */
[----:B------:R-:W-:Y:S02]  /*3240*/  SHF.R.U32.HI R10, RZ, 0xa, R2 ;  /* 0x0000000aff0a7819 */ /* 0x000fe40000011602 */
[----:B------:R-:W-:Y:S02]  /*3250*/  LOP3.LUT R28, R20, R28, R29, 0xe8, !PT ;  /* 0x0000001c141c7212 */ /* 0x000fe400078ee81d */
[----:B------:R-:W-:Y:S01]  /*3260*/  LOP3.LUT R26, R10, R26, R5, 0x96, !PT ;  /* 0x0000001a0a1a7212 */ /* 0x000fe200078e9605 */
[----:B------:R-:W-:Y:S01]  /*3270*/  IMAD.IADD R5, R30, 0x1, R23 ;  /* 0x000000011e057824 */ /* 0x000fe200078e0217 */
[C-C-:B------:R-:W-:Y:S02]  /*3280*/  SHF.L.W.U32.HI R10, R33.reuse, 0x1a, R33.reuse ;  /* 0x0000001a210a7819 */ /* 0x140fe40000010e21 */
[C-C-:B------:R-:W-:Y:S02]  /*3290*/  SHF.L.W.U32.HI R23, R33.reuse, 0x15, R33.reuse ;  /* 0x0000001521177819 */ /* 0x140fe40000010e21 */
[----:B------:R-:W-:-:S02]  /*32a0*/  SHF.L.W.U32.HI R30, R33, 0x7, R33 ;  /* 0x00000007211e7819 */ /* 0x000fc40000010e21 */
[----:B------:R-:W-:Y:S02]  /*32b0*/  IADD3 R9, PT, PT, R2, R9, R31 ;  /* 0x0000000902097210 */ /* 0x000fe40007ffe01f */
[----:B------:R-:W-:Y:S02]  /*32c0*/  LOP3.LUT R10, R30, R10, R23, 0x96, !PT ;  /* 0x0000000a1e0a7212 */ /* 0x000fe400078e9617 */
[----:B------:R-:W-:Y:S02]  /*32d0*/  LOP3.LUT R23, R3, R33, R24, 0xb8, !PT ;  /* 0x0000002103177212 */ /* 0x000fe400078eb818 */
[C---:B------:R-:W-:Y:S02]  /*32e0*/  SHF.L.W.U32.HI R30, R29.reuse, 0xa, R29 ;  /* 0x0000000a1d1e7819 */ /* 0x040fe40000010e1d */
[----:B------:R-:W-:Y:S02]  /*32f0*/  IADD3 R19, PT, PT, R10, R23, R19 ;  /* 0x000000170a137210 */ /* 0x000fe40007ffe013 */
[----:B------:R-:W-:-:S02]  /*3300*/  SHF.L.W.U32.HI R10, R29, 0x1e, R29 ;  /* 0x0000001e1d0a7819 */ /* 0x000fc40000010e1d */
[----:B------:R-:W-:Y:S02]  /*3310*/  SHF.L.W.U32.HI R23, R29, 0x13, R29 ;  /* 0x000000131d177819 */ /* 0x000fe40000010e1d */
[----:B------:R-:W-:Y:S02]  /*3320*/  IADD3 R19, PT, PT, R0, UR14, R19 ;  /* 0x0000000e00137c10 */ /* 0x000fe4000fffe013 */
[----:B------:R-:W-:Y:S02]  /*3330*/  LOP3.LUT R23, R30, R10, R23, 0x96, !PT ;  /* 0x0000000a1e177212 */ /* 0x000fe400078e9617 */
[----:B------:R-:W-:Y:S02]  /*3340*/  SHF.R.U32.HI R30, RZ, 0x3, R13 ;  /* 0x00000003ff1e7819 */ /* 0x000fe4000001160d */
[----:B------:R-:W-:Y:S02]  /*3350*/  IADD3 R23, PT, PT, R14, R23, R28 ;  /* 0x000000170e177210 */ /* 0x000fe40007ffe01c */
[----:B------:R-:W-:-:S02]  /*3360*/  SHF.L.W.U32.HI R31, R25, 0xe, R25 ;  /* 0x0000000e191f7819 */ /* 0x000fc40000010e19 */
[C-C-:B------:R-:W-:Y:S02]  /*3370*/  SHF.L.W.U32.HI R10, R23.reuse, 0x1e, R23.reuse ;  /* 0x0000001e170a7819 */ /* 0x140fe40000010e17 */
[C-C-:B------:R-:W-:Y:S02]  /*3380*/  SHF.L.W.U32.HI R37, R23.reuse, 0x13, R23.reuse ;  /* 0x0000001317257819 */ /* 0x140fe40000010e17 */
[----:B------:R-:W-:Y:S02]  /*3390*/  SHF.L.W.U32.HI R14, R23, 0xa, R23 ;  /* 0x0000000a170e7819 */ /* 0x000fe40000010e17 */
[----:B------:R-:W-:Y:S02]  /*33a0*/  IADD3 R12, PT, PT, R5, R6, R12 ;  /* 0x00000006050c7210 */ /* 0x000fe40007ffe00c */
[----:B------:R-:W-:Y:S02]  /*33b0*/  LOP3.LUT R14, R14, R10, R37, 0x96, !PT ;  /* 0x0000000a0e0e7212 */ /* 0x000fe400078e9625 */
[----:B------:R-:W-:Y:S01]  /*33c0*/  LOP3.LUT R10, R29, R20, R23, 0xe8, !PT ;  /* 0x000000141d0a7212 */ /* 0x000fe200078ee817 */
[----:B------:R-:W-:Y:S01]  /*33d0*/  IMAD.IADD R20, R20, 0x1, R19 ;  /* 0x0000000114147824 */ /* 0x000fe200078e0213 */
[----:B------:R-:W-:-:S02]  /*33e0*/  SHF.L.W.U32.HI R37, R15, 0xe, R15 ;  /* 0x0000000e0f257819 */ /* 0x000fc40000010e0f */
[----:B------:R-:W-:Y:S02]  /*33f0*/  IADD3 R14, PT, PT, R35, R14, R10 ;  /* 0x0000000e230e7210 */ /* 0x000fe40007ffe00a */
[----:B------:R-:W-:Y:S02]  /*3400*/  SHF.R.U32.HI R6, RZ, 0x3, R32 ;  /* 0x00000003ff067819 */ /* 0x000fe40000011620 */
[C-C-:B------:R-:W-:Y:S02]  /*3410*/  SHF.L.W.U32.HI R10, R14.reuse, 0x1e, R14.reuse ;  /* 0x0000001e0e0a7819 */ /* 0x140fe40000010e0e */
[C-C-:B------:R-:W-:Y:S02]  /*3420*/  SHF.L.W.U32.HI R35, R14.reuse, 0x13, R14.reuse ;  /* 0x000000130e237819 */ /* 0x140fe40000010e0e */
[----:B------:R-:W-:-:S04]  /*3430*/  SHF.L.W.U32.HI R28, R14, 0xa, R14 ;  /* 0x0000000a0e1c7819 */ /* 0x000fc80000010e0e */
[----:B------:R-:W-:Y:S02]  /*3440*/  LOP3.LUT R10, R28, R10, R35, 0x96, !PT ;  /* 0x0000000a1c0a7212 */ /* 0x000fe400078e9623 */
[----:B------:R-:W-:Y:S02]  /*3450*/  LOP3.LUT R28, R23, R29, R14, 0xe8, !PT ;  /* 0x0000001d171c7212 */ /* 0x000fe400078ee80e */
[C---:B------:R-:W-:Y:S02]  /*3460*/  SHF.L.W.U32.HI R35, R20.reuse, 0x15, R20 ;  /* 0x0000001514237819 */ /* 0x040fe40000010e14 */
[----:B------:R-:W-:Y:S02]  /*3470*/  IADD3 R19, PT, PT, R19, R10, R28 ;  /* 0x0000000a13137210 */ /* 0x000fe40007ffe01c */
[C-C-:B------:R-:W-:Y:S02]  /*3480*/  SHF.L.W.U32.HI R10, R20.reuse, 0x1a, R20.reuse ;  /* 0x0000001a140a7819 */ /* 0x140fe40000010e14 */
[----:B------:R-:W-:-:S04]  /*3490*/  SHF.L.W.U32.HI R28, R20, 0x7, R20 ;  /* 0x00000007141c7819 */ /* 0x000fc80000010e14 */
[----:B------:R-:W-:Y:S02]  /*34a0*/  LOP3.LUT R28, R28, R10, R35, 0x96, !PT ;  /* 0x0000000a1c1c7212 */ /* 0x000fe400078e9623 */
[----:B------:R-:W-:Y:S02]  /*34b0*/  LOP3.LUT R10, R24, R20, R33, 0xb8, !PT ;  /* 0x00000014180a7212 */ /* 0x000fe400078eb821 */
[C---:B------:R-:W-:Y:S02]  /*34c0*/  SHF.L.W.U32.HI R35, R5.reuse, 0xf, R5 ;  /* 0x0000000f05237819 */ /* 0x040fe40000010e05 */
[----:B------:R-:W-:Y:S02]  /*34d0*/  IADD3 R28, PT, PT, R28, R10, R3 ;  /* 0x0000000a1c1c7210 */ /* 0x000fe40007ffe003 */
[--C-:B------:R-:W-:Y:S02]  /*34e0*/  SHF.L.W.U32.HI R10, R5, 0xd, R5.reuse ;  /* 0x0000000d050a7819 */ /* 0x100fe40000010e05 */
[----:B------:R-:W-:-:S02]  /*34f0*/  SHF.R.U32.HI R3, RZ, 0xa, R5 ;  /* 0x0000000aff037819 */ /* 0x000fc40000011605 */
[----:B------:R-:W-:Y:S01]  /*3500*/  IADD3 R28, PT, PT, R21, UR15, R28 ;  /* 0x0000000f151c7c10 */ /* 0x000fe2000fffe01c */
[----:B------:R-:W0:Y:S01]  /*3510*/  LDCU.128 UR12, c[0x3][0x5ac0] ;  /* 0x00cb5800ff0c77ac */ /* 0x000e220008000c00 */
[----:B------:R-:W-:Y:S02]  /*3520*/  LOP3.LUT R35, R3, R35, R10, 0x96, !PT ;  /* 0x0000002303237212 */ /* 0x000fe400078e960a */
[--C-:B------:R-:W-:Y:S01]  /*3530*/  SHF.L.W.U32.HI R10, R13, 0x19, R13.reuse ;  /* 0x000000190d0a7819 */ /* 0x100fe20000010e0d */
[----:B------:R-:W-:Y:S01]  /*3540*/  IMAD.IADD R29, R29, 0x1, R28 ;  /* 0x000000011d1d7824 */ /* 0x000fe200078e021c */
[----:B------:R-:W-:Y:S01]  /*3550*/  SHF.L.W.U32.HI R3, R13, 0xe, R13 ;  /* 0x0000000e0d037819 */ /* 0x000fe20000010e0d */
[----:B------:R-:W-:-:S03]  /*3560*/  IMAD.IADD R4, R35, 0x1, R4 ;  /* 0x0000000123047824 */ /* 0x000fc600078e0204 */
[----:B------:R-:W-:Y:S01]  /*3570*/  LOP3.LUT R10, R30, R10, R3, 0x96, !PT ;  /* 0x0000000a1e0a7212 */ /* 0x000fe200078e9603 */
[----:B------:R-:W-:Y:S01]  /*3580*/  IMAD.IADD R3, R26, 0x1, R11 ;  /* 0x000000011a037824 */ /* 0x000fe200078e020b */
[C-C-:B------:R-:W-:Y:S02]  /*3590*/  SHF.L.W.U32.HI R11, R19.reuse, 0x1e, R19.reuse ;  /* 0x0000001e130b7819 */ /* 0x140fe40000010e13 */
[C-C-:B------:R-:W-:Y:S02]  /*35a0*/  SHF.L.W.U32.HI R26, R19.reuse, 0x13, R19.reuse ;  /* 0x00000013131a7819 */ /* 0x140fe40000010e13 */
[----:B------:R-:W-:Y:S02]  /*35b0*/  SHF.L.W.U32.HI R30, R19, 0xa, R19 ;  /* 0x0000000a131e7819 */ /* 0x000fe40000010e13 */
[----:B------:R-:W-:Y:S02]  /*35c0*/  SHF.R.U32.HI R34, RZ, 0xa, R4 ;  /* 0x0000000aff227819 */ /* 0x000fe40000011604 */
[----:B------:R-:W-:-:S02]  /*35d0*/  LOP3.LUT R11, R30, R11, R26, 0x96, !PT ;  /* 0x0000000b1e0b7212 */ /* 0x000fc400078e961a */
[----:B------:R-:W-:Y:S02]  /*35e0*/  LOP3.LUT R26, R14, R23, R19, 0xe8, !PT ;  /* 0x000000170e1a7212 */ /* 0x000fe400078ee813 */
[C-C-:B------:R-:W-:Y:S02]  /*35f0*/  SHF.L.W.U32.HI R30, R29.reuse, 0x7, R29.reuse ;  /* 0x000000071d1e7819 */ /* 0x140fe40000010e1d */
[----:B------:R-:W-:Y:S02]  /*3600*/  IADD3 R26, PT, PT, R28, R11, R26 ;  /* 0x0000000b1c1a7210 */ /* 0x000fe40007ffe01a */
[C-C-:B------:R-:W-:Y:S02]  /*3610*/  SHF.L.W.U32.HI R11, R29.reuse, 0x1a, R29.reuse ;  /* 0x0000001a1d0b7819 */ /* 0x140fe40000010e1d */
[----:B------:R-:W-:Y:S02]  /*3620*/  SHF.L.W.U32.HI R28, R29, 0x15, R29 ;  /* 0x000000151d1c7819 */ /* 0x000fe40000010e1d */
[----:B------:R-:W-:-:S02]  /*3630*/  SHF.L.W.U32.HI R35, R26, 0x13, R26 ;  /* 0x000000131a237819 */ /* 0x000fc40000010e1a */
[----:B------:R-:W-:Y:S02]  /*3640*/  LOP3.LUT R11, R30, R11, R28, 0x96, !PT ;  /* 0x0000000b1e0b7212 */ /* 0x000fe400078e961c */
[----:B------:R-:W-:Y:S02]  /*3650*/  LOP3.LUT R28, R33, R29, R20, 0xb8, !PT ;  /* 0x0000001d211c7212 */ /* 0x000fe400078eb814 */
[--C-:B------:R-:W-:Y:S02]  /*3660*/  SHF.R.U32.HI R30, RZ, 0xa, R3.reuse ;  /* 0x0000000aff1e7819 */ /* 0x100fe40000011603 */
[----:B------:R-:W-:Y:S02]  /*3670*/  IADD3 R24, PT, PT, R11, R28, R24 ;  /* 0x0000001c0b187210 */ /* 0x000fe40007ffe018 */
[C-C-:B------:R-:W-:Y:S02]  /*3680*/  SHF.L.W.U32.HI R11, R3.reuse, 0xf, R3.reuse ;  /* 0x0000000f030b7819 */ /* 0x140fe40000010e03 */
[----:B------:R-:W-:-:S02]  /*3690*/  SHF.L.W.U32.HI R28, R3, 0xd, R3 ;  /* 0x0000000d031c7819 */ /* 0x000fc40000010e03 */
[----:B0-----:R-:W-:Y:S02]  /*36a0*/  IADD3 R24, PT, PT, R13, UR12, R24 ;  /* 0x0000000c0d187c10 */ /* 0x001fe4000fffe018 */
[----:B------:R-:W-:Y:S02]  /*36b0*/  LOP3.LUT R11, R30, R11, R28, 0x96, !PT ;  /* 0x0000000b1e0b7212 */ /* 0x000fe400078e961c */
[----:B------:R-:W-:Y:S02]  /*36c0*/  SHF.L.W.U32.HI R30, R15, 0x19, R15 ;  /* 0x000000190f1e7819 */ /* 0x000fe40000010e0f */
[----:B------:R-:W-:Y:S01]  /*36d0*/  SHF.L.W.U32.HI R28, R26, 0xa, R26 ;  /* 0x0000000a1a1c7819 */ /* 0x000fe20000010e1a */
[----:B------:R-:W-:Y:S01]  /*36e0*/  IMAD.IADD R8, R11, 0x1, R8 ;  /* 0x000000010b087824 */ /* 0x000fe200078e0208 */
[----:B------:R-:W-:Y:S02]  /*36f0*/  LOP3.LUT R30, R16, R30, R37, 0x96, !PT ;  /* 0x0000001e101e7212 */ /* 0x000fe400078e9625 */
[----:B------:R-:W-:-:S02]  /*3700*/  SHF.L.W.U32.HI R16, R26, 0x1e, R26 ;  /* 0x0000001e1a107819 */ /* 0x000fc40000010e1a */
[----:B------:R-:W-:Y:S02]  /*3710*/  IADD3 R17, PT, PT, R3, R17, R0 ;  /* 0x0000001103117210 */ /* 0x000fe40007ffe000 */
[----:B------:R-:W-:Y:S01]  /*3720*/  LOP3.LUT R35, R28, R16, R35, 0x96, !PT ;  /* 0x000000101c237212 */ /* 0x000fe200078e9623 */
[----:B------:R-:W-:Y:S01]  /*3730*/  IMAD.IADD R28, R23, 0x1, R24 ;  /* 0x00000001171c7824 */ /* 0x000fe200078e0218 */
[----:B------:R-:W-:Y:S02]  /*3740*/  LOP3.LUT R23, R19, R14, R26, 0xe8, !PT ;  /* 0x0000000e13177212 */ /* 0x000fe400078ee81a */
[----:B------:R-:W-:Y:S02]  /*3750*/  SHF.L.W.U32.HI R0, R7, 0xe, R7 ;  /* 0x0000000e07007819 */ /* 0x000fe40000010e07 */
[----:B------:R-:W-:Y:S02]  /*3760*/  IADD3 R23, PT, PT, R24, R35, R23 ;  /* 0x0000002318177210 */ /* 0x000fe40007ffe017 */
[----:B------:R-:W-:-:S02]  /*3770*/  SHF.L.W.U32.HI R16, R28, 0x1a, R28 ;  /* 0x0000001a1c107819 */ /* 0x000fc40000010e1c */
[C-C-:B------:R-:W-:Y:S02]  /*3780*/  SHF.L.W.U32.HI R35, R28.reuse, 0x15, R28.reuse ;  /* 0x000000151c237819 */ /* 0x140fe40000010e1c */
[----:B------:R-:W-:Y:S02]  /*3790*/  SHF.L.W.U32.HI R24, R28, 0x7, R28 ;  /* 0x000000071c187819 */ /* 0x000fe40000010e1c */
[----:B------:R-:W-:Y:S02]  /*37a0*/  SHF.L.W.U32.HI R11, R23, 0x1e, R23 ;  /* 0x0000001e170b7819 */ /* 0x000fe40000010e17 */
[----:B------:R-:W-:Y:S02]  /*37b0*/  LOP3.LUT R24, R24, R16, R35, 0x96, !PT ;  /* 0x0000001018187212 */ /* 0x000fe400078e9623 */
[----:B------:R-:W-:Y:S02]  /*37c0*/  LOP3.LUT R16, R20, R28, R29, 0xb8, !PT ;  /* 0x0000001c14107212 */ /* 0x000fe400078eb81d */
[----:B------:R-:W-:-:S02]  /*37d0*/  IADD3 R21, PT, PT, R4, R10, R21 ;  /* 0x0000000a04157210 */ /* 0x000fc40007ffe015 */
[----:B------:R-:W-:Y:S02]  /*37e0*/  IADD3 R24, PT, PT, R24, R16, R33 ;  /* 0x0000001018187210 */ /* 0x000fe40007ffe021 */
[C-C-:B------:R-:W-:Y:S02]  /*37f0*/  SHF.L.W.U32.HI R33, R4.reuse, 0xf, R4.reuse ;  /* 0x0000000f04217819 */ /* 0x140fe40000010e04 */
[----:B------:R-:W-:Y:S02]  /*3800*/  SHF.L.W.U32.HI R16, R4, 0xd, R4 ;  /* 0x0000000d04107819 */ /* 0x000fe40000010e04 */
[----:B------:R-:W-:Y:S02]  /*3810*/  SHF.L.W.U32.HI R10, R2, 0x19, R2 ;  /* 0x00000019020a7819 */ /* 0x000fe40000010e02 */
[----:B------:R-:W-:Y:S02]  /*3820*/  LOP3.LUT R33, R34, R33, R16, 0x96, !PT ;  /* 0x0000002122217212 */ /* 0x000fe400078e9610 */
[----:B------:R-:W-:-:S02]  /*3830*/  SHF.L.W.U32.HI R16, R25, 0x19, R25 ;  /* 0x0000001919107819 */ /* 0x000fc40000010e19 */
[----:B------:R-:W-:Y:S02]  /*3840*/  SHF.R.U32.HI R34, RZ, 0x3, R25 ;  /* 0x00000003ff227819 */ /* 0x000fe40000011619 */
[----:B------:R-:W-:Y:S02]  /*3850*/  IADD3 R30, PT, PT, R8, R30, R13 ;  /* 0x0000001e081e7210 */ /* 0x000fe40007ffe00d */
[----:B------:R-:W-:Y:S02]  /*3860*/  LOP3.LUT R16, R34, R16, R31, 0x96, !PT ;  /* 0x0000001022107212 */ /* 0x000fe400078e961f */
[C-C-:B------:R-:W-:Y:S02]  /*3870*/  SHF.L.W.U32.HI R34, R23.reuse, 0x13, R23.reuse ;  /* 0x0000001317227819 */ /* 0x140fe40000010e17 */
[----:B------:R-:W-:Y:S02]  /*3880*/  SHF.L.W.U32.HI R31, R23, 0xa, R23 ;  /* 0x0000000a171f7819 */ /* 0x000fe40000010e17 */
[----:B------:R-:W-:-:S02]  /*3890*/  SHF.R.U32.HI R13, RZ, 0x3, R5 ;  /* 0x00000003ff0d7819 */ /* 0x000fc40000011605 */
[----:B------:R-:W-:Y:S02]  /*38a0*/  LOP3.LUT R34, R31, R11, R34, 0x96, !PT ;  /* 0x0000000b1f227212 */ /* 0x000fe400078e9622 */
[----:B------:R-:W-:-:S05]  /*38b0*/  IADD3 R31, PT, PT, R15, UR13, R24 ;  /* 0x0000000d0f1f7c10 */ /* 0x000fca000fffe018 */
[----:B------:R-:W-:Y:S01]  /*38c0*/  IMAD.IADD R11, R14, 0x1, R31 ;  /* 0x000000010e0b7824 */ /* 0x000fe200078e021f */
[----:B------:R-:W-:-:S04]  /*38d0*/  LOP3.LUT R14, R26, R19, R23, 0xe8, !PT ;  /* 0x000000131a0e7212 */ /* 0x000fc800078ee817 */
[----:B------:R-:W-:Y:S02]  /*38e0*/  IADD3 R14, PT, PT, R31, R34, R14 ;  /* 0x000000221f0e7210 */ /* 0x000fe40007ffe00e */
[C-C-:B------:R-:W-:Y:S02]  /*38f0*/  SHF.L.W.U32.HI R24, R11.reuse, 0x1a, R11.reuse ;  /* 0x0000001a0b187819 */ /* 0x140fe40000010e0b */
[C-C-:B------:R-:W-:Y:S02]  /*3900*/  SHF.L.W.U32.HI R31, R11.reuse, 0x15, R11.reuse ;  /* 0x000000150b1f7819 */ /* 0x140fe40000010e0b */
[----:B------:R-:W-:-:S04]  /*3910*/  SHF.L.W.U32.HI R34, R11, 0x7, R11 ;  /* 0x000000070b227819 */ /* 0x000fc80000010e0b */
[----:B------:R-:W-:Y:S02]  /*3920*/  LOP3.LUT R31, R34, R24, R31, 0x96, !PT ;  /* 0x00000018221f7212 */ /* 0x000fe400078e961f */
[----:B------:R-:W-:Y:S02]  /*3930*/  LOP3.LUT R24, R29, R11, R28, 0xb8, !PT ;  /* 0x0000000b1d187212 */ /* 0x000fe400078eb81c */
[C---:B------:R-:W-:Y:S02]  /*3940*/  SHF.L.W.U32.HI R34, R8.reuse, 0xf, R8 ;  /* 0x0000000f08227819 */ /* 0x040fe40000010e08 */
[----:B------:R-:W-:Y:S02]  /*3950*/  IADD3 R24, PT, PT, R31, R24, R20 ;  /* 0x000000181f187210 */ /* 0x000fe40007ffe014 */
[--C-:B------:R-:W-:Y:S02]  /*3960*/  SHF.L.W.U32.HI R31, R8, 0xd, R8.reuse ;  /* 0x0000000d081f7819 */ /* 0x100fe40000010e08 */
[----:B------:R-:W-:-:S04]  /*3970*/  SHF.R.U32.HI R20, RZ, 0xa, R8 ;  /* 0x0000000aff147819 */ /* 0x000fc80000011608 */
[----:B------:R-:W-:Y:S02]  /*3980*/  LOP3.LUT R34, R20, R34, R31, 0x96, !PT ;  /* 0x0000002214227212 */ /* 0x000fe400078e961f */
[C-C-:B------:R-:W-:Y:S02]  /*3990*/  SHF.L.W.U32.HI R20, R32.reuse, 0x19, R32.reuse ;  /* 0x0000001920147819 */ /* 0x140fe40000010e20 */
[----:B------:R-:W-:-:S04]  /*39a0*/  SHF.L.W.U32.HI R31, R32, 0xe, R32 ;  /* 0x0000000e201f7819 */ /* 0x000fc80000010e20 */
[----:B------:R-:W-:Y:S01]  /*39b0*/  LOP3.LUT R20, R6, R20, R31, 0x96, !PT ;  /* 0x0000001406147212 */ /* 0x000fe200078e961f */
[----:B------:R-:W-:Y:S01]  /*39c0*/  IMAD.IADD R6, R33, 0x1, R18 ;  /* 0x0000000121067824 */ /* 0x000fe200078e0212 */
[C-C-:B------:R-:W-:Y:S02]  /*39d0*/  SHF.L.W.U32.HI R18, R14.reuse, 0x1e, R14.reuse ;  /* 0x0000001e0e127819 */ /* 0x140fe40000010e0e */
[C-C-:B------:R-:W-:Y:S02]  /*39e0*/  SHF.L.W.U32.HI R31, R14.reuse, 0x13, R14.reuse ;  /* 0x000000130e1f7819 */ /* 0x140fe40000010e0e */
[----:B------:R-:W-:Y:S02]  /*39f0*/  SHF.L.W.U32.HI R33, R14, 0xa, R14 ;  /* 0x0000000a0e217819 */ /* 0x000fe40000010e0e */
[----:B------:R-:W-:Y:S02]  /*3a00*/  IADD3 R15, PT, PT, R6, R16, R15 ;  /* 0x00000010060f7210 */ /* 0x000fe40007ffe00f */
[----:B------:R-:W-:-:S02]  /*3a10*/  LOP3.LUT R31, R33, R18, R31, 0x96, !PT ;  /* 0x00000012211f7212 */ /* 0x000fc400078e961f */
[----:B------:R-:W-:Y:S02]  /*3a20*/  IADD3 R18, PT, PT, R25, UR14, R24 ;  /* 0x0000000e19127c10 */ /* 0x000fe4000fffe018 */
[----:B------:R-:W-:-:S03]  /*3a30*/  SHF.L.W.U32.HI R16, R3, 0x19, R3 ;  /* 0x0000001903107819 */ /* 0x000fc60000010e03 */
        /* <DEDUP_REMOVED lines=8> */
[--C-:B------:R-:W-:Y:S02]  /*3ac0*/  SHF.R.U32.HI R33, RZ, 0xa, R6.reuse ;  /* 0x0000000aff217819 */ /* 0x100fe40000011606 */
[----:B------:R-:W-:Y:S02]  /*3ad0*/  IADD3 R31, PT, PT, R18, R31, R29 ;  /* 0x0000001f121f7210 */ /* 0x000fe40007ffe01d */
[C-C-:B------:R-:W-:Y:S02]  /*3ae0*/  SHF.L.W.U32.HI R18, R6.reuse, 0xf, R6.reuse ;  /* 0x0000000f06127819 */ /* 0x140fe40000010e06 */
[----:B------:R-:W-:-:S02]  /*3af0*/  SHF.L.W.U32.HI R29, R6, 0xd, R6 ;  /* 0x0000000d061d7819 */ /* 0x000fc40000010e06 */
[----:B------:R-:W-:Y:S01]  /*3b00*/  IADD3 R31, PT, PT, R32, UR15, R31 ;  /* 0x0000000f201f7c10 */ /* 0x000fe2000fffe01f */
[----:B------:R-:W0:Y:S01]  /*3b10*/  LDCU.128 UR12, c[0x3][0x5ad0] ;  /* 0x00cb5a00ff0c77ac */ /* 0x000e220008000c00 */
[----:B------:R-:W-:Y:S02]  /*3b20*/  LOP3.LUT R18, R33, R18, R29, 0x96, !PT ;  /* 0x0000001221127212 */ /* 0x000fe400078e961d */
[--C-:B------:R-:W-:Y:S02]  /*3b30*/  SHF.L.W.U32.HI R29, R7, 0x19, R7.reuse ;  /* 0x00000019071d7819 */ /* 0x100fe40000010e07 */
[----:B------:R-:W-:Y:S01]  /*3b40*/  SHF.R.U32.HI R33, RZ, 0x3, R7 ;  /* 0x00000003ff217819 */ /* 0x000fe20000011607 */
[----:B------:R-:W-:-:S03]  /*3b50*/  IMAD.IADD R9, R18, 0x1, R9 ;  /* 0x0000000112097824 */ /* 0x000fc600078e0209 */
[----:B------:R-:W-:Y:S01]  /*3b60*/  LOP3.LUT R29, R33, R29, R0, 0x96, !PT ;  /* 0x0000001d211d7212 */ /* 0x000fe200078e9600 */
[----:B------:R-:W-:Y:S01]  /*3b70*/  IMAD.IADD R0, R34, 0x1, R27 ;  /* 0x0000000122007824 */ /* 0x000fe200078e021b */
[C-C-:B------:R-:W-:Y:S02]  /*3b80*/  SHF.L.W.U32.HI R27, R19.reuse, 0x1e, R19.reuse ;  /* 0x0000001e131b7819 */ /* 0x140fe40000010e13 */
[C-C-:B------:R-:W-:Y:S02]  /*3b90*/  SHF.L.W.U32.HI R34, R19.reuse, 0x13, R19.reuse ;  /* 0x0000001313227819 */ /* 0x140fe40000010e13 */
[----:B------:R-:W-:Y:S02]  /*3ba0*/  SHF.L.W.U32.HI R33, R19, 0xa, R19 ;  /* 0x0000000a13217819 */ /* 0x000fe40000010e13 */
[----:B------:R-:W-:Y:S02]  /*3bb0*/  IADD3 R20, PT, PT, R0, R20, R25 ;  /* 0x0000001400147210 */ /* 0x000fe40007ffe019 */
[----:B------:R-:W-:Y:S01]  /*3bc0*/  LOP3.LUT R34, R33, R27, R34, 0x96, !PT ;  /* 0x0000001b21227212 */ /* 0x000fe200078e9622 */
[----:B------:R-:W-:Y:S01]  /*3bd0*/  IMAD.IADD R27, R26, 0x1, R31 ;  /* 0x000000011a1b7824 */ /* 0x000fe200078e021f */
[----:B------:R-:W-:-:S02]  /*3be0*/  LOP3.LUT R26, R14, R23, R19, 0xe8, !PT ;  /* 0x000000170e1a7212 */ /* 0x000fc400078ee813 */
[----:B------:R-:W-:Y:S02]  /*3bf0*/  SHF.L.W.U32.HI R25, R4, 0xe, R4 ;  /* 0x0000000e04197819 */ /* 0x000fe40000010e04 */
[----:B------:R-:W-:Y:S02]  /*3c00*/  IADD3 R26, PT, PT, R31, R34, R26 ;  /* 0x000000221f1a7210 */ /* 0x000fe40007ffe01a */
[C-C-:B------:R-:W-:Y:S02]  /*3c10*/  SHF.L.W.U32.HI R31, R27.reuse, 0x1a, R27.reuse ;  /* 0x0000001a1b1f7819 */ /* 0x140fe40000010e1b */
[C-C-:B------:R-:W-:Y:S02]  /*3c20*/  SHF.L.W.U32.HI R34, R27.reuse, 0x15, R27.reuse ;  /* 0x000000151b227819 */ /* 0x140fe40000010e1b */
[----:B------:R-:W-:Y:S02]  /*3c30*/  SHF.L.W.U32.HI R33, R27, 0x7, R27 ;  /* 0x000000071b217819 */ /* 0x000fe40000010e1b */
[----:B------:R-:W-:-:S02]  /*3c40*/  SHF.L.W.U32.HI R18, R26, 0x1e, R26 ;  /* 0x0000001e1a127819 */ /* 0x000fc40000010e1a */
[----:B------:R-:W-:Y:S02]  /*3c50*/  LOP3.LUT R31, R33, R31, R34, 0x96, !PT ;  /* 0x0000001f211f7212 */ /* 0x000fe400078e9622 */
[----:B------:R-:W-:Y:S02]  /*3c60*/  LOP3.LUT R33, R11, R27, R24, 0xb8, !PT ;  /* 0x0000001b0b217212 */ /* 0x000fe400078eb818 */
[C---:B------:R-:W-:Y:S02]  /*3c70*/  SHF.L.W.U32.HI R34, R0.reuse, 0xd, R0 ;  /* 0x0000000d00227819 */ /* 0x040fe40000010e00 */
[----:B------:R-:W-:Y:S02]  /*3c80*/  IADD3 R28, PT, PT, R31, R33, R28 ;  /* 0x000000211f1c7210 */ /* 0x000fe40007ffe01c */
[--C-:B------:R-:W-:Y:S02]  /*3c90*/  SHF.L.W.U32.HI R31, R0, 0xf, R0.reuse ;  /* 0x0000000f001f7819 */ /* 0x100fe40000010e00 */
[----:B------:R-:W-:-:S02]  /*3ca0*/  SHF.R.U32.HI R33, RZ, 0xa, R0 ;  /* 0x0000000aff217819 */ /* 0x000fc40000011600 */
[----:B------:R-:W-:Y:S02]  /*3cb0*/  IADD3 R29, PT, PT, R9, R29, R32 ;  /* 0x0000001d091d7210 */ /* 0x000fe40007ffe020 */
[----:B------:R-:W-:Y:S02]  /*3cc0*/  LOP3.LUT R31, R33, R31, R34, 0x96, !PT ;  /* 0x0000001f211f7212 */ /* 0x000fe400078e9622 */
[--C-:B------:R-:W-:Y:S02]  /*3cd0*/  SHF.L.W.U32.HI R33, R2, 0xe, R2.reuse ;  /* 0x0000000e02217819 */ /* 0x100fe40000010e02 */
[----:B------:R-:W-:Y:S01]  /*3ce0*/  SHF.R.U32.HI R34, RZ, 0x3, R2 ;  /* 0x00000003ff227819 */ /* 0x000fe20000011602 */
[----:B------:R-:W-:Y:S01]  /*3cf0*/  IMAD.IADD R12, R31, 0x1, R12 ;  /* 0x000000011f0c7824 */ /* 0x000fe200078e020c */
[----:B------:R-:W-:Y:S02]  /*3d00*/  SHF.L.W.U32.HI R32, R8, 0xe, R8 ;  /* 0x0000000e08207819 */ /* 0x000fe40000010e08 */
[----:B------:R-:W-:-:S02]  /*3d10*/  LOP3.LUT R10, R34, R10, R33, 0x96, !PT ;  /* 0x0000000a220a7212 */ /* 0x000fc400078e9621 */
[C-C-:B------:R-:W-:Y:S02]  /*3d20*/  SHF.L.W.U32.HI R33, R26.reuse, 0x13, R26.reuse ;  /* 0x000000131a217819 */ /* 0x140fe40000010e1a */
[----:B------:R-:W-:Y:S02]  /*3d30*/  SHF.L.W.U32.HI R34, R26, 0xa, R26 ;  /* 0x0000000a1a227819 */ /* 0x000fe40000010e1a */
[----:B------:R-:W-:Y:S02]  /*3d40*/  IADD3 R10, PT, PT, R12, R10, R7 ;  /* 0x0000000a0c0a7210 */ /* 0x000fe40007ffe007 */
[----:B------:R-:W-:Y:S02]  /*3d50*/  LOP3.LUT R33, R34, R18, R33, 0x96, !PT ;  /* 0x0000001222217212 */ /* 0x000fe400078e9621 */
[----:B0-----:R-:W-:Y:S02]  /*3d60*/  IADD3 R18, PT, PT, R7, UR12, R28 ;  /* 0x0000000c07127c10 */ /* 0x001fe4000fffe01c */
[----:B------:R-:W-:-:S03]  /*3d70*/  SHF.L.W.U32.HI R7, R6, 0x19, R6 ;  /* 0x0000001906077819 */ /* 0x000fc60000010e06 */
[----:B------:R-:W-:Y:S01]  /*3d80*/  IMAD.IADD R28, R23, 0x1, R18 ;  /* 0x00000001171c7824 */ /* 0x000fe200078e0212 */
[----:B------:R-:W-:-:S04]  /*3d90*/  LOP3.LUT R23, R19, R14, R26, 0xe8, !PT ;  /* 0x0000000e13177212 */ /* 0x000fc800078ee81a */
[----:B------:R-:W-:Y:S02]  /*3da0*/  IADD3 R23, PT, PT, R18, R33, R23 ;  /* 0x0000002112177210 */ /* 0x000fe40007ffe017 */
[C-C-:B------:R-:W-:Y:S02]  /*3db0*/  SHF.L.W.U32.HI R18, R28.reuse, 0x1a, R28.reuse ;  /* 0x0000001a1c127819 */ /* 0x140fe40000010e1c */
[C-C-:B------:R-:W-:Y:S02]  /*3dc0*/  SHF.L.W.U32.HI R33, R28.reuse, 0x15, R28.reuse ;  /* 0x000000151c217819 */ /* 0x140fe40000010e1c */
[----:B------:R-:W-:Y:S02]  /*3dd0*/  SHF.L.W.U32.HI R34, R28, 0x7, R28 ;  /* 0x000000071c227819 */ /* 0x000fe40000010e1c */
[----:B------:R-:W-:Y:S02]  /*3de0*/  SHF.L.W.U32.HI R31, R23, 0xa, R23 ;  /* 0x0000000a171f7819 */ /* 0x000fe40000010e17 */
[----:B------:R-:W-:-:S02]  /*3df0*/  LOP3.LUT R18, R34, R18, R33, 0x96, !PT ;  /* 0x0000001222127212 */ /* 0x000fc400078e9621 */
[----:B------:R-:W-:Y:S02]  /*3e00*/  LOP3.LUT R33, R24, R28, R27, 0xb8, !PT ;  /* 0x0000001c18217212 */ /* 0x000fe400078eb81b */
[----:B------:R-:W-:Y:S02]  /*3e10*/  SHF.R.U32.HI R34, RZ, 0xa, R9 ;  /* 0x0000000aff227819 */ /* 0x000fe40000011609 */
[----:B------:R-:W-:Y:S02]  /*3e20*/  IADD3 R33, PT, PT, R18, R33, R11 ;  /* 0x0000002112217210 */ /* 0x000fe40007ffe00b */
[C-C-:B------:R-:W-:Y:S02]  /*3e30*/  SHF.L.W.U32.HI R18, R9.reuse, 0xf, R9.reuse ;  /* 0x0000000f09127819 */ /* 0x140fe40000010e09 */
[----:B------:R-:W-:Y:S02]  /*3e40*/  SHF.L.W.U32.HI R11, R9, 0xd, R9 ;  /* 0x0000000d090b7819 */ /* 0x000fe40000010e09 */
[----:B------:R-:W-:-:S02]  /*3e50*/  IADD3 R33, PT, PT, R2, UR13, R33 ;  /* 0x0000000d02217c10 */ /* 0x000fc4000fffe021 */
[----:B------:R-:W-:Y:S02]  /*3e60*/  LOP3.LUT R18, R34, R18, R11, 0x96, !PT ;  /* 0x0000001222127212 */ /* 0x000fe400078e960b */
[C-C-:B------:R-:W-:Y:S02]  /*3e70*/  SHF.L.W.U32.HI R11, R5.reuse, 0x19, R5.reuse ;  /* 0x00000019050b7819 */ /* 0x140fe40000010e05 */
[----:B------:R-:W-:Y:S01]  /*3e80*/  SHF.L.W.U32.HI R34, R5, 0xe, R5 ;  /* 0x0000000e05227819 */ /* 0x000fe20000010e05 */
[----:B------:R-:W-:-:S03]  /*3e90*/  IMAD.IADD R17, R18, 0x1, R17 ;  /* 0x0000000112117824 */ /* 0x000fc600078e0211 */
[----:B------:R-:W-:Y:S02]  /*3ea0*/  LOP3.LUT R11, R13, R11, R34, 0x96, !PT ;  /* 0x0000000b0d0b7212 */ /* 0x000fe400078e9622 */
        /* <DEDUP_REMOVED lines=18> */
[----:B------:R-:W-:Y:S02]  /*3fd0*/  IADD3 R24, PT, PT, R5, UR14, R24 ;  /* 0x0000000e05187c10 */ /* 0x000fe4000fffe018 */
[----:B------:R-:W-:Y:S02]  /*3fe0*/  LOP3.LUT R34, R33, R34, R31, 0x96, !PT ;  /* 0x0000002221227212 */ /* 0x000fe400078e961f */
[--C-:B------:R-:W-:Y:S02]  /*3ff0*/  SHF.L.W.U32.HI R31, R3, 0xe, R3.reuse ;  /* 0x0000000e031f7819 */ /* 0x100fe40000010e03 */
[----:B------:R-:W-:Y:S01]  /*4000*/  SHF.R.U32.HI R33, RZ, 0x3, R3 ;  /* 0x00000003ff217819 */ /* 0x000fe20000011603 */
        /* <DEDUP_REMOVED lines=13> */
[----:B------:R-:W-:-:S02]  /*40e0*/  LOP3.LUT R36, R28, R18, R13, 0xb8, !PT ;  /* 0x000000121c247212 */ /* 0x000fc400078eb80d */
[----:B------:R-:W-:Y:S02]  /*40f0*/  LOP3.LUT R24, R33, R24, R31, 0x96, !PT ;  /* 0x0000001821187212 */ /* 0x000fe400078e961f */
[C---:B------:R-:W-:Y:S02]  /*4100*/  SHF.L.W.U32.HI R31, R17.reuse, 0xf, R17 ;  /* 0x0000000f111f7819 */ /* 0x040fe40000010e11 */
[----:B------:R-:W-:Y:S02]  /*4110*/  IADD3 R36, PT, PT, R24, R36, R27 ;  /* 0x0000002418247210 */ /* 0x000fe40007ffe01b */
[--C-:B------:R-:W-:Y:S02]  /*4120*/  SHF.L.W.U32.HI R24, R17, 0xd, R17.reuse ;  /* 0x0000000d11187819 */ /* 0x100fe40000010e11 */
[----:B------:R-:W-:Y:S02]  /*4130*/  SHF.R.U32.HI R27, RZ, 0xa, R17 ;  /* 0x0000000aff1b7819 */ /* 0x000fe40000011611 */
[----:B------:R-:W-:-:S02]  /*4140*/  SHF.L.W.U32.HI R34, R19, 0x13, R19 ;  /* 0x0000001313227819 */ /* 0x000fc40000010e13 */
[----:B------:R-:W-:Y:S02]  /*4150*/  LOP3.LUT R31, R27, R31, R24, 0x96, !PT ;  /* 0x0000001f1b1f7212 */ /* 0x000fe400078e9618 */
[--C-:B------:R-:W-:Y:S02]  /*4160*/  SHF.L.W.U32.HI R24, R4, 0x19, R4.reuse ;  /* 0x0000001904187819 */ /* 0x100fe40000010e04 */
[----:B------:R-:W-:Y:S01]  /*4170*/  SHF.R.U32.HI R27, RZ, 0x3, R4 ;  /* 0x00000003ff1b7819 */ /* 0x000fe20000011604 */
[----:B------:R-:W-:-:S03]  /*4180*/  IMAD.IADD R30, R31, 0x1, R30 ;  /* 0x000000011f1e7824 */ /* 0x000fc600078e021e */
[----:B------:R-:W-:Y:S02]  /*4190*/  LOP3.LUT R24, R27, R24, R25, 0x96, !PT ;  /* 0x000000181b187212 */ /* 0x000fe400078e9619 */
[C-C-:B------:R-:W-:Y:S02]  /*41a0*/  SHF.L.W.U32.HI R25, R19.reuse, 0x1e, R19.reuse ;  /* 0x0000001e13197819 */ /* 0x140fe40000010e13 */
[----:B------:R-:W-:-:S04]  /*41b0*/  SHF.L.W.U32.HI R27, R19, 0xa, R19 ;  /* 0x0000000a131b7819 */ /* 0x000fc80000010e13 */
[----:B------:R-:W-:Y:S02]  /*41c0*/  LOP3.LUT R34, R27, R25, R34, 0x96, !PT ;  /* 0x000000191b227212 */ /* 0x000fe400078e9622 */
[----:B------:R-:W-:Y:S01]  /*41d0*/  IADD3 R27, PT, PT, R3, UR15, R36 ;  /* 0x0000000f031b7c10 */ /* 0x000fe2000fffe024 */
[----:B------:R-:W0:Y:S01]  /*41e0*/  LDCU.128 UR12, c[0x3][0x5ae0] ;  /* 0x00cb5c00ff0c77ac */ /* 0x000e220008000c00 */
[----:B------:R-:W-:Y:S02]  /*41f0*/  IADD3 R3, PT, PT, R30, R24, R3 ;  /* 0x000000181e037210 */ /* 0x000fe40007ffe003 */
[----:B------:R-:W-:Y:S01]  /*4200*/  SHF.L.W.U32.HI R24, R12, 0x19, R12 ;  /* 0x000000190c187819 */ /* 0x000fe20000010e0c */
        /* <DEDUP_REMOVED lines=9> */
[--C-:B------:R-:W-:Y:S02]  /*42a0*/  SHF.R.U32.HI R34, RZ, 0xa, R21.reuse ;  /* 0x0000000aff227819 */ /* 0x100fe40000011615 */
[----:B------:R-:W-:Y:S02]  /*42b0*/  IADD3 R33, PT, PT, R33, R27, R28 ;  /* 0x0000001b21217210 */ /* 0x000fe40007ffe01c */
[C-C-:B------:R-:W-:Y:S02]  /*42c0*/  SHF.L.W.U32.HI R28, R21.reuse, 0xf, R21.reuse ;  /* 0x0000000f151c7819 */ /* 0x140fe40000010e15 */
[----:B------:R-:W-:-:S04]  /*42d0*/  SHF.L.W.U32.HI R27, R21, 0xd, R21 ;  /* 0x0000000d151b7819 */ /* 0x000fc80000010e15 */
[----:B------:R-:W-:Y:S02]  /*42e0*/  LOP3.LUT R28, R34, R28, R27, 0x96, !PT ;  /* 0x0000001c221c7212 */ /* 0x000fe400078e961b */
[--C-:B------:R-:W-:Y:S02]  /*42f0*/  SHF.L.W.U32.HI R27, R8, 0x19, R8.reuse ;  /* 0x00000019081b7819 */ /* 0x100fe40000010e08 */
[----:B------:R-:W-:Y:S01]  /*4300*/  SHF.R.U32.HI R34, RZ, 0x3, R8 ;  /* 0x00000003ff227819 */ /* 0x000fe20000011608 */
[----:B------:R-:W-:-:S03]  /*4310*/  IMAD.IADD R15, R28, 0x1, R15 ;  /* 0x000000011c0f7824 */ /* 0x000fc600078e020f */
[----:B------:R-:W-:Y:S02]  /*4320*/  LOP3.LUT R27, R34, R27, R32, 0x96, !PT ;  /* 0x0000001b221b7212 */ /* 0x000fe400078e9620 */
[C-C-:B------:R-:W-:Y:S02]  /*4330*/  SHF.L.W.U32.HI R32, R26.reuse, 0x13, R26.reuse ;  /* 0x000000131a207819 */ /* 0x140fe40000010e1a */
[----:B------:R-:W-:Y:S02]  /*4340*/  SHF.L.W.U32.HI R34, R26, 0xa, R26 ;  /* 0x0000000a1a227819 */ /* 0x000fe40000010e1a */
[----:B------:R-:W-:Y:S02]  /*4350*/  SHF.L.W.U32.HI R35, R15, 0xd, R15 ;  /* 0x0000000d0f237819 */ /* 0x000fe40000010e0f */
[----:B------:R-:W-:Y:S02]  /*4360*/  LOP3.LUT R31, R34, R31, R32, 0x96, !PT ;  /* 0x0000001f221f7212 */ /* 0x000fe400078e9620 */
[----:B0-----:R-:W-:-:S02]  /*4370*/  IADD3 R34, PT, PT, R4, UR12, R33 ;  /* 0x0000000c04227c10 */ /* 0x001fc4000fffe021 */
        /* <DEDUP_REMOVED lines=23> */
[----:B------:R-:W-:Y:S02]  /*44f0*/  LOP3.LUT R28, R34, R28, R33, 0x96, !PT ;  /* 0x0000001c221c7212 */ /* 0x000fe400078e9621 */
[----:B------:R-:W-:-:S02]  /*4500*/  IADD3 R33, PT, PT, R8, UR13, R31 ;  /* 0x0000000d08217c10 */ /* 0x000fc4000fffe01f */
        /* <DEDUP_REMOVED lines=12> */
[--C-:B------:R-:W-:Y:S02]  /*45d0*/  SHF.L.W.U32.HI R18, R15, 0xf, R15.reuse ;  /* 0x0000000f0f127819 */ /* 0x100fe40000010e0f */
[----:B------:R-:W-:-:S04]  /*45e0*/  SHF.R.U32.HI R28, RZ, 0xa, R15 ;  /* 0x0000000aff1c7819 */ /* 0x000fc8000001160f */
[----:B------:R-:W-:Y:S02]  /*45f0*/  LOP3.LUT R18, R28, R18, R35, 0x96, !PT ;  /* 0x000000121c127212 */ /* 0x000fe400078e9623 */
[----:B------:R-:W-:Y:S02]  /*4600*/  SHF.L.W.U32.HI R28, R0, 0xe, R0 ;  /* 0x0000000e001c7819 */ /* 0x000fe40000010e00 */
[----:B------:R-:W-:Y:S01]  /*4610*/  SHF.L.W.U32.HI R35, R14, 0x13, R14 ;  /* 0x000000130e237819 */ /* 0x000fe20000010e0e */
[----:B------:R-:W-:Y:S01]  /*4620*/  IMAD.IADD R18, R18, 0x1, R29 ;  /* 0x0000000112127824 */ /* 0x000fe200078e021d */
[----:B------:R-:W-:Y:S02]  /*4630*/  LOP3.LUT R11, R34, R11, R28, 0x96, !PT ;  /* 0x0000000b220b7212 */ /* 0x000fe400078e961c */
[----:B------:R-:W-:Y:S02]  /*4640*/  SHF.L.W.U32.HI R28, R14, 0xa, R14 ;  /* 0x0000000a0e1c7819 */ /* 0x000fe40000010e0e */
[----:B------:R-:W-:-:S02]  /*4650*/  IADD3 R11, PT, PT, R18, R11, R6 ;  /* 0x0000000b120b7210 */ /* 0x000fc40007ffe006 */
[----:B------:R-:W-:Y:S02]  /*4660*/  LOP3.LUT R35, R28, R20, R35, 0x96, !PT ;  /* 0x000000141c237212 */ /* 0x000fe400078e9623 */
[----:B------:R-:W-:Y:S02]  /*4670*/  IADD3 R28, PT, PT, R6, UR14, R33 ;  /* 0x0000000e061c7c10 */ /* 0x000fe4000fffe021 */
        /* <DEDUP_REMOVED lines=14> */
[----:B------:R-:W-:Y:S01]  /*4760*/  IADD3 R33, PT, PT, R0, UR15, R33 ;  /* 0x0000000f00217c10 */ /* 0x000fe2000fffe021 */
[----:B------:R-:W0:Y:S01]  /*4770*/  LDCU.128 UR12, c[0x3][0x5af0] ;  /* 0x00cb5e00ff0c77ac */ /* 0x000e220008000c00 */
[----:B------:R-:W-:-:S02]  /*4780*/  LOP3.LUT R25, R34, R25, R28, 0x96, !PT ;  /* 0x0000001922197212 */ /* 0x000fc400078e961c */
[--C-:B------:R-:W-:Y:S02]  /*4790*/  SHF.L.W.U32.HI R28, R9, 0xe, R9.reuse ;  /* 0x0000000e091c7819 */ /* 0x100fe40000010e09 */
[----:B------:R-:W-:Y:S01]  /*47a0*/  SHF.R.U32.HI R34, RZ, 0x3, R9 ;  /* 0x00000003ff227819 */ /* 0x000fe20000011609 */
[----:B------:R-:W-:Y:S01]  /*47b0*/  IMAD.IADD R10, R25, 0x1, R10 ;  /* 0x00000001190a7824 */ /* 0x000fe200078e020a */
[----:B------:R-:W-:Y:S02]  /*47c0*/  SHF.L.W.U32.HI R35, R12, 0xe, R12 ;  /* 0x0000000e0c237819 */ /* 0x000fe40000010e0c */
[----:B------:R-:W-:Y:S02]  /*47d0*/  LOP3.LUT R5, R34, R5, R28, 0x96, !PT ;  /* 0x0000000522057212 */ /* 0x000fe400078e961c */
[C-C-:B------:R-:W-:Y:S02]  /*47e0*/  SHF.L.W.U32.HI R28, R19.reuse, 0x1e, R19.reuse ;  /* 0x0000001e131c7819 */ /* 0x140fe40000010e13 */
        /* <DEDUP_REMOVED lines=13> */
[----:B------:R-:W-:-:S02]  /*48c0*/  SHF.R.U32.HI R34, RZ, 0xa, R18 ;  /* 0x0000000aff227819 */ /* 0x000fc40000011612 */
[----:B------:R-:W-:Y:S02]  /*48d0*/  IADD3 R32, PT, PT, R33, R28, R32 ;  /* 0x0000001c21207210 */ /* 0x000fe40007ffe020 */
[C-C-:B------:R-:W-:Y:S02]  /*48e0*/  SHF.L.W.U32.HI R33, R18.reuse, 0xf, R18.reuse ;  /* 0x0000000f12217819 */ /* 0x140fe40000010e12 */
[----:B------:R-:W-:Y:S02]  /*48f0*/  SHF.L.W.U32.HI R28, R18, 0xd, R18 ;  /* 0x0000000d121c7819 */ /* 0x000fe40000010e12 */
[----:B0-----:R-:W-:Y:S02]  /*4900*/  IADD3 R32, PT, PT, R9, UR12, R32 ;  /* 0x0000000c09207c10 */ /* 0x001fe4000fffe020 */
[----:B------:R-:W-:Y:S02]  /*4910*/  LOP3.LUT R33, R34, R33, R28, 0x96, !PT ;  /* 0x0000002122217212 */ /* 0x000fe400078e961c */
[----:B------:R-:W-:-:S02]  /*4920*/  SHF.R.U32.HI R28, RZ, 0x3, R12 ;  /* 0x00000003ff1c7819 */ /* 0x000fc4000001160c */
[----:B------:R-:W-:Y:S01]  /*4930*/  SHF.L.W.U32.HI R34, R26, 0xa, R26 ;  /* 0x0000000a1a227819 */ /* 0x000fe20000010e1a */
[----:B------:R-:W-:Y:S01]  /*4940*/  IMAD.IADD R2, R33, 0x1, R2 ;  /* 0x0000000121027824 */ /* 0x000fe200078e0202 */
[----:B------:R-:W-:Y:S02]  /*4950*/  LOP3.LUT R24, R28, R24, R35, 0x96, !PT ;  /* 0x000000181c187212 */ /* 0x000fe400078e9623 */
        /* <DEDUP_REMOVED lines=12> */
[--C-:B------:R-:W-:Y:S02]  /*4a20*/  SHF.L.W.U32.HI R25, R10, 0xf, R10.reuse ;  /* 0x0000000f0a197819 */ /* 0x100fe40000010e0a */
[----:B------:R-:W-:Y:S02]  /*4a30*/  IADD3 R35, PT, PT, R32, R35, R31 ;  /* 0x0000002320237210 */ /* 0x000fe40007ffe01f */
[--C-:B------:R-:W-:Y:S02]  /*4a40*/  SHF.L.W.U32.HI R32, R10, 0xd, R10.reuse ;  /* 0x0000000d0a207819 */ /* 0x100fe40000010e0a */
[----:B------:R-:W-:Y:S02]  /*4a50*/  SHF.R.U32.HI R31, RZ, 0xa, R10 ;  /* 0x0000000aff1f7819 */ /* 0x000fe4000001160a */
[----:B------:R-:W-:-:S02]  /*4a60*/  SHF.L.W.U32.HI R33, R23, 0x13, R23 ;  /* 0x0000001317217819 */ /* 0x000fc40000010e17 */
[----:B------:R-:W-:Y:S02]  /*4a70*/  LOP3.LUT R25, R31, R25, R32, 0x96, !PT ;  /* 0x000000191f197212 */ /* 0x000fe400078e9620 */
[--C-:B------:R-:W-:Y:S02]  /*4a80*/  SHF.L.W.U32.HI R31, R17, 0x19, R17.reuse ;  /* 0x00000019111f7819 */ /* 0x100fe40000010e11 */
[----:B------:R-:W-:Y:S01]  /*4a90*/  SHF.R.U32.HI R32, RZ, 0x3, R17 ;  /* 0x00000003ff207819 */ /* 0x000fe20000011611 */
[----:B------:R-:W-:Y:S01]  /*4aa0*/  IMAD.IADD R16, R25, 0x1, R16 ;  /* 0x0000000119107824 */ /* 0x000fe200078e0210 */
[----:B------:R-:W-:Y:S02]  /*4ab0*/  IADD3 R35, PT, PT, R12, UR13, R35 ;  /* 0x0000000d0c237c10 */ /* 0x000fe4000fffe023 */
[----:B------:R-:W-:Y:S02]  /*4ac0*/  LOP3.LUT R31, R32, R31, R4, 0x96, !PT ;  /* 0x0000001f201f7212 */ /* 0x000fe400078e9604 */
[----:B------:R-:W-:-:S02]  /*4ad0*/  SHF.L.W.U32.HI R4, R23, 0x1e, R23 ;  /* 0x0000001e17047819 */ /* 0x000fc40000010e17 */
[----:B------:R-:W-:Y:S02]  /*4ae0*/  SHF.L.W.U32.HI R32, R23, 0xa, R23 ;  /* 0x0000000a17207819 */ /* 0x000fe40000010e17 */
[----:B------:R-:W-:Y:S02]  /*4af0*/  IADD3 R31, PT, PT, R16, R31, R12 ;  /* 0x0000001f101f7210 */ /* 0x000fe40007ffe00c */
[----:B------:R-:W-:Y:S01]  /*4b00*/  LOP3.LUT R4, R32, R4, R33, 0x96, !PT ;  /* 0x0000000420047212 */ /* 0x000fe200078e9621 */
[----:B------:R-:W-:Y:S01]  /*4b10*/  IMAD.IADD R33, R14, 0x1, R35 ;  /* 0x000000010e217824 */ /* 0x000fe200078e0223 */
[----:B------:R-:W-:Y:S02]  /*4b20*/  LOP3.LUT R14, R26, R19, R23, 0xe8, !PT ;  /* 0x000000131a0e7212 */ /* 0x000fe400078ee817 */
[----:B------:R-:W-:Y:S02]  /*4b30*/  SHF.L.W.U32.HI R12, R18, 0x19, R18 ;  /* 0x00000019120c7819 */ /* 0x000fe40000010e12 */
[----:B------:R-:W-:-:S02]  /*4b40*/  IADD3 R4, PT, PT, R35, R4, R14 ;  /* 0x0000000423047210 */ /* 0x000fc40007ffe00e */
[C-C-:B------:R-:W-:Y:S02]  /*4b50*/  SHF.L.W.U32.HI R14, R33.reuse, 0x1a, R33.reuse ;  /* 0x0000001a210e7819 */ /* 0x140fe40000010e21 */
[C-C-:B------:R-:W-:Y:S02]  /*4b60*/  SHF.L.W.U32.HI R35, R33.reuse, 0x15, R33.reuse ;  /* 0x0000001521237819 */ /* 0x140fe40000010e21 */
[----:B------:R-:W-:Y:S02]  /*4b70*/  SHF.L.W.U32.HI R32, R33, 0x7, R33 ;  /* 0x0000000721207819 */ /* 0x000fe40000010e21 */
[----:B------:R-:W-:Y:S02]  /*4b80*/  SHF.L.W.U32.HI R25, R4, 0x1e, R4 ;  /* 0x0000001e04197819 */ /* 0x000fe40000010e04 */
[----:B------:R-:W-:Y:S02]  /*4b90*/  LOP3.LUT R35, R32, R14, R35, 0x96, !PT ;  /* 0x0000000e20237212 */ /* 0x000fe400078e9623 */
[----:B------:R-:W-:-:S02]  /*4ba0*/  LOP3.LUT R14, R29, R33, R28, 0xb8, !PT ;  /* 0x000000211d0e7212 */ /* 0x000fc400078eb81c */
[----:B------:R-:W-:Y:S02]  /*4bb0*/  SHF.R.U32.HI R32, RZ, 0xa, R2 ;  /* 0x0000000aff207819 */ /* 0x000fe40000011602 */
[----:B------:R-:W-:Y:S02]  /*4bc0*/  IADD3 R20, PT, PT, R35, R14, R20 ;  /* 0x0000000e23147210 */ /* 0x000fe40007ffe014 */
[C-C-:B------:R-:W-:Y:S02]  /*4bd0*/  SHF.L.W.U32.HI R14, R2.reuse, 0xf, R2.reuse ;  /* 0x0000000f020e7819 */ /* 0x140fe40000010e02 */
[----:B------:R-:W-:Y:S02]  /*4be0*/  SHF.L.W.U32.HI R35, R2, 0xd, R2 ;  /* 0x0000000d02237819 */ /* 0x000fe40000010e02 */
[----:B------:R-:W-:Y:S02]  /*4bf0*/  SHF.L.W.U32.HI R34, R4, 0xa, R4 ;  /* 0x0000000a04227819 */ /* 0x000fe40000010e04 */
[----:B------:R-:W-:-:S02]  /*4c00*/  LOP3.LUT R14, R32, R14, R35, 0x96, !PT ;  /* 0x0000000e200e7212 */ /* 0x000fc400078e9623 */
[--C-:B------:R-:W-:Y:S02]  /*4c10*/  SHF.L.W.U32.HI R35, R21, 0xe, R21.reuse ;  /* 0x0000000e15237819 */ /* 0x100fe40000010e15 */
[----:B------:R-:W-:Y:S01]  /*4c20*/  SHF.R.U32.HI R32, RZ, 0x3, R21 ;  /* 0x00000003ff207819 */ /* 0x000fe20000011615 */
[----:B------:R-:W-:-:S03]  /*4c30*/  IMAD.IADD R3, R14, 0x1, R3 ;  /* 0x000000010e037824 */ /* 0x000fc600078e0203 */
[----:B------:R-:W-:Y:S02]  /*4c40*/  LOP3.LUT R8, R32, R8, R35, 0x96, !PT ;  /* 0x0000000820087212 */ /* 0x000fe400078e9623 */
[----:B------:R-:W-:Y:S02]  /*4c50*/  SHF.L.W.U32.HI R32, R4, 0x13, R4 ;  /* 0x0000001304207819 */ /* 0x000fe40000010e04 */
[----:B------:R-:W-:Y:S02]  /*4c60*/  SHF.L.W.U32.HI R35, R3, 0xd, R3 ;  /* 0x0000000d03237819 */ /* 0x000fe40000010e03 */
[----:B------:R-:W-:Y:S02]  /*4c70*/  LOP3.LUT R25, R34, R25, R32, 0x96, !PT ;  /* 0x0000001922197212 */ /* 0x000fe400078e9620 */
[----:B------:R-:W-:Y:S02]  /*4c80*/  IADD3 R32, PT, PT, R17, UR14, R20 ;  /* 0x0000000e11207c10 */ /* 0x000fe4000fffe014 */
[----:B------:R-:W-:-:S02]  /*4c90*/  IADD3 R8, PT, PT, R3, R8, R17 ;  /* 0x0000000803087210 */ /* 0x000fc40007ffe011 */
        /* <DEDUP_REMOVED lines=10> */
[--C-:B------:R-:W-:Y:S02]  /*4d40*/  SHF.L.W.U32.HI R32, R16, 0xf, R16.reuse ;  /* 0x0000000f10207819 */ /* 0x100fe40000010e10 */
[----:B------:R-:W-:Y:S02]  /*4d50*/  IADD3 R34, PT, PT, R34, R25, R29 ;  /* 0x0000001922227210 */ /* 0x000fe40007ffe01d */
[--C-:B------:R-:W-:Y:S02]  /*4d60*/  SHF.L.W.U32.HI R25, R16, 0xd, R16.reuse ;  /* 0x0000000d10197819 */ /* 0x100fe40000010e10 */
[----:B------:R-:W-:-:S04]  /*4d70*/  SHF.R.U32.HI R29, RZ, 0xa, R16 ;  /* 0x0000000aff1d7819 */ /* 0x000fc80000011610 */
        /* <DEDUP_REMOVED lines=9> */
[----:B------:R-:W-:Y:S01]  /*4e10*/  IADD3 R29, PT, PT, R21, UR15, R34 ;  /* 0x0000000f151d7c10 */ /* 0x000fe2000fffe022 */
[----:B------:R-:W0:Y:S01]  /*4e20*/  LDCU.128 UR12, c[0x3][0x5b00] ;  /* 0x00cb6000ff0c77ac */ /* 0x000e220008000c00 */
        /* <DEDUP_REMOVED lines=30> */
[----:B------:R-:W-:Y:S02]  /*5010*/  LOP3.LUT R36, R20, R28, R25, 0xb8, !PT ;  /* 0x0000001c14247212 */ /* 0x000fe400078eb819 */
[----:B------:R-:W-:-:S02]  /*5020*/  LOP3.LUT R32, R34, R29, R32, 0x96, !PT ;  /* 0x0000001d22207212 */ /* 0x000fc400078e9620 */
[C---:B------:R-:W-:Y:S02]  /*5030*/  SHF.L.W.U32.HI R29, R27.reuse, 0xd, R27 ;  /* 0x0000000d1b1d7819 */ /* 0x040fe40000010e1b */
[----:B------:R-:W-:Y:S02]  /*5040*/  IADD3 R36, PT, PT, R32, R36, R33 ;  /* 0x0000002420247210 */ /* 0x000fe40007ffe021 */
[--C-:B------:R-:W-:Y:S02]  /*5050*/  SHF.L.W.U32.HI R32, R27, 0xf, R27.reuse ;  /* 0x0000000f1b207819 */ /* 0x100fe40000010e1b */
[----:B------:R-:W-:Y:S02]  /*5060*/  SHF.R.U32.HI R33, RZ, 0xa, R27 ;  /* 0x0000000aff217819 */ /* 0x000fe4000001161b */
[----:B------:R-:W-:Y:S02]  /*5070*/  SHF.L.W.U32.HI R34, R13, 0x19, R13 ;  /* 0x000000190d227819 */ /* 0x000fe40000010e0d */
[----:B------:R-:W-:-:S02]  /*5080*/  LOP3.LUT R32, R33, R32, R29, 0x96, !PT ;  /* 0x0000002021207212 */ /* 0x000fc400078e961d */
[----:B------:R-:W-:Y:S02]  /*5090*/  SHF.R.U32.HI R29, RZ, 0x3, R13 ;  /* 0x00000003ff1d7819 */ /* 0x000fe4000001160d */
[----:B------:R-:W-:Y:S01]  /*50a0*/  SHF.L.W.U32.HI R26, R23, 0x13, R23 ;  /* 0x00000013171a7819 */ /* 0x000fe20000010e17 */
[----:B------:R-:W-:Y:S01]  /*50b0*/  IMAD.IADD R11, R32, 0x1, R11 ;  /* 0x00000001200b7824 */ /* 0x000fe200078e020b */
[----:B------:R-:W-:Y:S02]  /*50c0*/  LOP3.LUT R34, R29, R34, R9, 0x96, !PT ;  /* 0x000000221d227212 */ /* 0x000fe400078e9609 */
[C-C-:B------:R-:W-:Y:S02]  /*50d0*/  SHF.L.W.U32.HI R9, R23.reuse, 0x1e, R23.reuse ;  /* 0x0000001e17097819 */ /* 0x140fe40000010e17 */
        /* <DEDUP_REMOVED lines=27> */
[----:B------:R-:W-:-:S02]  /*5290*/  IADD3 R26, PT, PT, R13, UR14, R20 ;  /* 0x0000000e0d1a7c10 */ /* 0x000fc4000fffe014 */
        /* <DEDUP_REMOVED lines=36> */
[----:B------:R-:W-:Y:S02]  /*54e0*/  SHF.R.U32.HI R32, RZ, 0x3, R2 ;  /* 0x00000003ff207819 */ /* 0x000fe40000011602 */
[----:B------:R-:W-:Y:S02]  /*54f0*/  IADD3 R33, PT, PT, R33, R26, R28 ;  /* 0x0000001a21217210 */ /* 0x000fe40007ffe01c */
[--C-:B------:R-:W-:Y:S02]  /*5500*/  SHF.L.W.U32.HI R26, R0, 0xf, R0.reuse ;  /* 0x0000000f001a7819 */ /* 0x100fe40000010e00 */
[----:B------:R-:W-:-:S04]  /*5510*/  SHF.R.U32.HI R28, RZ, 0xa, R0 ;  /* 0x0000000aff1c7819 */ /* 0x000fc80000011600 */
[----:B------:R-:W-:Y:S02]  /*5520*/  LOP3.LUT R26, R28, R26, R35, 0x96, !PT ;  /* 0x0000001a1c1a7212 */ /* 0x000fe400078e9623 */
[----:B------:R-:W-:-:S03]  /*5530*/  SHF.L.W.U32.HI R28, R2, 0xe, R2 ;  /* 0x0000000e021c7819 */ /* 0x000fc60000010e02 */
[----:B------:R-:W-:Y:S01]  /*5540*/  IMAD.IADD R26, R26, 0x1, R31 ;  /* 0x000000011a1a7824 */ /* 0x000fe200078e021f */
[----:B------:R-:W-:Y:S02]  /*5550*/  LOP3.LUT R21, R32, R21, R28, 0x96, !PT ;  /* 0x0000001520157212 */ /* 0x000fe400078e961c */
[C-C-:B------:R-:W-:Y:S02]  /*5560*/  SHF.L.W.U32.HI R28, R14.reuse, 0x13, R14.reuse ;  /* 0x000000130e1c7819 */ /* 0x140fe40000010e0e */
[----:B------:R-:W-:-:S04]  /*5570*/  SHF.L.W.U32.HI R32, R14, 0xa, R14 ;  /* 0x0000000a0e207819 */ /* 0x000fc80000010e0e */
[----:B------:R-:W-:Y:S02]  /*5580*/  LOP3.LUT R25, R32, R25, R28, 0x96, !PT ;  /* 0x0000001920197212 */ /* 0x000fe400078e961c */
[----:B0-----:R-:W-:Y:S02]  /*5590*/  IADD3 R32, PT, PT, R10, UR12, R33 ;  /* 0x0000000c0a207c10 */ /* 0x001fe4000fffe021 */
[----:B------:R-:W-:-:S03]  /*55a0*/  IADD3 R10, PT, PT, R26, R21, R10 ;  /* 0x000000151a0a7210 */ /* 0x000fc60007ffe00a */
        /* <DEDUP_REMOVED lines=12> */
[----:B------:R-:W-:Y:S02]  /*5670*/  SHF.L.W.U32.HI R32, R24, 0xd, R24 ;  /* 0x0000000d18207819 */ /* 0x000fe40000010e18 */
[----:B------:R-:W-:-:S02]  /*5680*/  IADD3 R33, PT, PT, R2, UR13, R33 ;  /* 0x0000000d02217c10 */ /* 0x000fc4000fffe021 */
        /* <DEDUP_REMOVED lines=25> */
[----:B------:R-:W-:Y:S01]  /*5820*/  IMAD.IADD R6, R33, 0x1, R6 ;  /* 0x0000000121067824 */ /* 0x000fe200078e0206 */
[----:B------:R-:W-:Y:S02]  /*5830*/  SHF.R.U32.HI R33, RZ, 0x3, R7 ;  /* 0x00000003ff217819 */ /* 0x000fe40000011607 */
[----:B------:R-:W-:Y:S02]  /*5840*/  LOP3.LUT R15, R30, R15, R20, 0x96, !PT ;  /* 0x0000000f1e0f7212 */ /* 0x000fe400078e9614 */
[C-C-:B------:R-:W-:Y:S02]  /*5850*/  SHF.L.W.U32.HI R20, R4.reuse, 0x13, R4.reuse ;  /* 0x0000001304147819 */ /* 0x140fe40000010e04 */
[----:B------:R-:W-:-:S02]  /*5860*/  SHF.L.W.U32.HI R30, R4, 0xa, R4 ;  /* 0x0000000a041e7819 */ /* 0x000fc40000010e04 */
[----:B------:R-:W-:Y:S02]  /*5870*/  IADD3 R15, PT, PT, R6, R15, R16 ;  /* 0x0000000f060f7210 */ /* 0x000fe40007ffe010 */
[----:B------:R-:W-:Y:S02]  /*5880*/  LOP3.LUT R9, R30, R9, R20, 0x96, !PT ;  /* 0x000000091e097212 */ /* 0x000fe400078e9614 */
[----:B------:R-:W-:-:S05]  /*5890*/  IADD3 R30, PT, PT, R16, UR14, R35 ;  /* 0x0000000e101e7c10 */ /* 0x000fca000fffe023 */
        /* <DEDUP_REMOVED lines=8> */
[--C-:B------:R-:W-:Y:S02]  /*5920*/  SHF.L.W.U32.HI R19, R8, 0xd, R8.reuse ;  /* 0x0000000d08137819 */ /* 0x100fe40000010e08 */
        /* <DEDUP_REMOVED lines=10> */
[----:B------:R-:W-:-:S04]  /*59d0*/  SHF.L.W.U32.HI R19, R9, 0x13, R9 ;  /* 0x0000001309137819 */ /* 0x000fc80000010e09 */
[----:B------:R-:W-:Y:S02]  /*59e0*/  LOP3.LUT R29, R29, R13, R19, 0x96, !PT ;  /* 0x0000000d1d1d7212 */ /* 0x000fe400078e9613 */
[----:B------:R-:W-:Y:S01]  /*59f0*/  IADD3 R19, PT, PT, R3, UR15, R36 ;  /* 0x0000000f03137c10 */ /* 0x000fe2000fffe024 */
[----:B------:R-:W0:Y:S01]  /*5a00*/  LDCU.128 UR12, c[0x3][0x5b20] ;  /* 0x00cb6400ff0c77ac */ /* 0x000e220008000c00 */
        /* <DEDUP_REMOVED lines=10> */
[C---:B------:R-:W-:Y:S02]  /*5ab0*/  SHF.L.W.U32.HI R36, R6.reuse, 0xd, R6 ;  /* 0x0000000d06247819 */ /* 0x040fe40000010e06 */
        /* <DEDUP_REMOVED lines=21> */
[----:B------:R-:W-:-:S04]  /*5c10*/  LOP3.LUT R23, R20, R28, R13, 0xb8, !PT ;  /* 0x0000001c14177212 */ /* 0x000fc800078eb80d */
[----:B------:R-:W-:Y:S02]  /*5c20*/  IADD3 R30, PT, PT, R30, R23, R31 ;  /* 0x000000171e1e7210 */ /* 0x000fe40007ffe01f */
[--C-:B------:R-:W-:Y:S02]  /*5c30*/  SHF.L.W.U32.HI R31, R5, 0xf, R5.reuse ;  /* 0x0000000f051f7819 */ /* 0x100fe40000010e05 */
[----:B------:R-:W-:-:S04]  /*5c40*/  SHF.R.U32.HI R23, RZ, 0xa, R5 ;  /* 0x0000000aff177819 */ /* 0x000fc80000011605 */
[----:B------:R-:W-:Y:S02]  /*5c50*/  LOP3.LUT R31, R23, R31, R36, 0x96, !PT ;  /* 0x0000001f171f7212 */ /* 0x000fe400078e9624 */
[C-C-:B------:R-:W-:Y:S02]  /*5c60*/  SHF.L.W.U32.HI R23, R19.reuse, 0x1e, R19.reuse ;  /* 0x0000001e13177819 */ /* 0x140fe40000010e13 */
[----:B------:R-:W-:Y:S01]  /*5c70*/  SHF.L.W.U32.HI R36, R19, 0x13, R19 ;  /* 0x0000001313247819 */ /* 0x000fe20000010e13 */
[----:B------:R-:W-:-:S03]  /*5c80*/  IMAD.IADD R12, R31, 0x1, R12 ;  /* 0x000000011f0c7824 */ /* 0x000fc600078e020c */
        /* <DEDUP_REMOVED lines=20> */
[----:B------:R-:W-:Y:S01]  /*5dd0*/  LOP3.LUT R31, R33, R30, R31, 0x96, !PT ;  /* 0x0000001e211f7212 */ /* 0x000fe200078e961f */
        /* <DEDUP_REMOVED lines=13> */
[----:B------:R-:W-:Y:S01]  /*5eb0*/  IADD3 R9, PT, PT, R0, UR15, R9 ;  /* 0x0000000f00097c10 */ /* 0x000fe2000fffe009 */
[----:B------:R-:W0:Y:S01]  /*5ec0*/  LDCU.128 UR12, c[0x3][0x5b30] ;  /* 0x00cb6600ff0c77ac */ /* 0x000e220008000c00 */
[----:B------:R-:W-:-:S02]  /*5ed0*/  LOP3.LUT R13, R31, R13, R36, 0x96, !PT ;  /* 0x0000000d1f0d7212 */ /* 0x000fc400078e9624 */
        /* <DEDUP_REMOVED lines=18> */
[C-C-:B------:R-:W-:Y:S02]  /*6000*/  SHF.L.W.U32.HI R14, R31.reuse, 0x1e, R31.reuse ;  /* 0x0000001e1f0e7819 */ /* 0x140fe40000010e1f */
[----:B------:R-:W-:Y:S01]  /*6010*/  SHF.L.W.U32.HI R28, R31, 0xa, R31 ;  /* 0x0000000a1f1c7819 */ /* 0x000fe20000010e1f */
[----:B------:R-:W-:Y:S01]  /*6020*/  IMAD.IADD R9, R9, 0x1, R2 ;  /* 0x0000000109097824 */ /* 0x000fe200078e0202 */
[----:B------:R-:W-:Y:S02]  /*6030*/  SHF.R.U32.HI R2, RZ, 0xa, R13 ;  /* 0x0000000aff027819 */ /* 0x000fe4000001160d */
[----:B------:R-:W-:Y:S02]  /*6040*/  LOP3.LUT R21, R28, R14, R21, 0x96, !PT ;  /* 0x0000000e1c157212 */ /* 0x000fe400078e9615 */
[----:B0-----:R-:W-:-:S05]  /*6050*/  IADD3 R14, PT, PT, R24, UR12, R33 ;  /* 0x0000000c180e7c10 */ /* 0x001fca000fffe021 */
        /* <DEDUP_REMOVED lines=8> */
[--C-:B------:R-:W-:Y:S02]  /*60e0*/  SHF.L.W.U32.HI R21, R14, 0x1e, R14.reuse ;  /* 0x0000001e0e157819 */ /* 0x100fe40000010e0e */
[----:B------:R-:W-:Y:S02]  /*60f0*/  IADD3 R19, PT, PT, R36, R19, R23 ;  /* 0x0000001324137210 */ /* 0x000fe40007ffe017 */
[C-C-:B------:R-:W-:Y:S02]  /*6100*/  SHF.L.W.U32.HI R36, R14.reuse, 0x13, R14.reuse ;  /* 0x000000130e247819 */ /* 0x140fe40000010e0e */
[----:B------:R-:W-:-:S04]  /*6110*/  SHF.L.W.U32.HI R23, R14, 0xa, R14 ;  /* 0x0000000a0e177819 */ /* 0x000fc80000010e0e */
[----:B------:R-:W-:Y:S02]  /*6120*/  LOP3.LUT R21, R23, R21, R36, 0x96, !PT ;  /* 0x0000001517157212 */ /* 0x000fe400078e9624 */
[----:B------:R-:W-:Y:S02]  /*6130*/  IADD3 R36, PT, PT, R26, UR13, R19 ;  /* 0x0000000d1a247c10 */ /* 0x000fe4000fffe013 */
[----:B------:R-:W-:-:S03]  /*6140*/  LOP3.LUT R19, R31, R20, R14, 0xe8, !PT ;  /* 0x000000141f137212 */ /* 0x000fc600078ee80e */
[----:B------:R-:W-:Y:S01]  /*6150*/  IMAD.IADD R29, R29, 0x1, R36 ;  /* 0x000000011d1d7824 */ /* 0x000fe200078e0224 */
[----:B------:R-:W-:-:S04]  /*6160*/  IADD3 R19, PT, PT, R36, R21, R19 ;  /* 0x0000001524137210 */ /* 0x000fc80007ffe013 */
[C-C-:B------:R-:W-:Y:S02]  /*6170*/  SHF.L.W.U32.HI R10, R29.reuse, 0x1a, R29.reuse ;  /* 0x0000001a1d0a7819 */ /* 0x140fe40000010e1d */
[C-C-:B------:R-:W-:Y:S02]  /*6180*/  SHF.L.W.U32.HI R21, R29.reuse, 0x15, R29.reuse ;  /* 0x000000151d157819 */ /* 0x140fe40000010e1d */
[----:B------:R-:W-:Y:S02]  /*6190*/  SHF.L.W.U32.HI R23, R29, 0x7, R29 ;  /* 0x000000071d177819 */ /* 0x000fe40000010e1d */
[----:B------:R-:W-:Y:S02]  /*61a0*/  LOP3.LUT R25, R17, R29, R28, 0xb8, !PT ;  /* 0x0000001d11197212 */ /* 0x000fe400078eb81c */
[----:B------:R-:W-:Y:S02]  /*61b0*/  LOP3.LUT R23, R23, R10, R21, 0x96, !PT ;  /* 0x0000000a17177212 */ /* 0x000fe400078e9615 */
[----:B------:R-:W-:-:S02]  /*61c0*/  SHF.L.W.U32.HI R10, R13, 0xf, R13 ;  /* 0x0000000f0d0a7819 */ /* 0x000fc40000010e0d */
[----:B------:R-:W-:Y:S02]  /*61d0*/  SHF.L.W.U32.HI R21, R13, 0xd, R13 ;  /* 0x0000000d0d157819 */ /* 0x000fe40000010e0d */
[----:B------:R-:W-:Y:S02]  /*61e0*/  IADD3 R25, PT, PT, R23, R25, R30 ;  /* 0x0000001917197210 */ /* 0x000fe40007ffe01e */
[----:B------:R-:W-:Y:S02]  /*61f0*/  LOP3.LUT R10, R2, R10, R21, 0x96, !PT ;  /* 0x0000000a020a7212 */ /* 0x000fe400078e9615 */
[C-C-:B------:R-:W-:Y:S02]  /*6200*/  SHF.L.W.U32.HI R2, R9.reuse, 0xf, R9.reuse ;  /* 0x0000000f09027819 */ /* 0x140fe40000010e09 */
[----:B------:R-:W-:Y:S01]  /*6210*/  SHF.L.W.U32.HI R21, R9, 0xd, R9 ;  /* 0x0000000d09157819 */ /* 0x000fe20000010e09 */
[----:B------:R-:W-:Y:S01]  /*6220*/  IMAD.IADD R15, R10, 0x1, R15 ;  /* 0x000000010a0f7824 */ /* 0x000fe200078e020f */
[----:B------:R-:W-:-:S02]  /*6230*/  SHF.R.U32.HI R23, RZ, 0xa, R9 ;  /* 0x0000000aff177819 */ /* 0x000fc40000011609 */
[----:B------:R-:W-:Y:S02]  /*6240*/  SHF.L.W.U32.HI R30, R19, 0x13, R19 ;  /* 0x00000013131e7819 */ /* 0x000fe40000010e13 */
[----:B------:R-:W-:Y:S02]  /*6250*/  LOP3.LUT R2, R23, R2, R21, 0x96, !PT ;  /* 0x0000000217027212 */ /* 0x000fe400078e9615 */
[C-C-:B------:R-:W-:Y:S02]  /*6260*/  SHF.L.W.U32.HI R21, R19.reuse, 0x1e, R19.reuse ;  /* 0x0000001e13157819 */ /* 0x140fe40000010e13 */
[----:B------:R-:W-:Y:S01]  /*6270*/  SHF.L.W.U32.HI R23, R19, 0xa, R19 ;  /* 0x0000000a13177819 */ /* 0x000fe20000010e13 */
[----:B------:R-:W-:Y:S01]  /*6280*/  IMAD.IADD R3, R2, 0x1, R3 ;  /* 0x0000000102037824 */ /* 0x000fe200078e0203 */
[----:B------:R-:W-:Y:S02]  /*6290*/  IADD3 R25, PT, PT, R8, UR14, R25 ;  /* 0x0000000e08197c10 */ /* 0x000fe4000fffe019 */
[----:B------:R-:W-:-:S02]  /*62a0*/  LOP3.LUT R30, R23, R21, R30, 0x96, !PT ;  /* 0x00000015171e7212 */ /* 0x000fc400078e961e */
[----:B------:R-:W-:Y:S01]  /*62b0*/  LOP3.LUT R21, R14, R31, R19, 0xe8, !PT ;  /* 0x0000001f0e157212 */ /* 0x000fe200078ee813 */
[----:B------:R-:W-:Y:S01]  /*62c0*/  IMAD.IADD R20, R20, 0x1, R25 ;  /* 0x0000000114147824 */ /* 0x000fe200078e0219 */
[----:B------:R-:W-:Y:S02]  /*62d0*/  SHF.L.W.U32.HI R2, R15, 0xf, R15 ;  /* 0x0000000f0f027819 */ /* 0x000fe40000010e0f */
        /* <DEDUP_REMOVED lines=11> */
[----:B------:R-:W-:Y:S01]  /*6390*/  IADD3 R36, PT, PT, R6, UR15, R21 ;  /* 0x0000000f06247c10 */ /* 0x000fe2000fffe015 */
[----:B------:R-:W0:Y:S01]  /*63a0*/  LDCU.128 UR12, c[0x3][0x5b40] ;  /* 0x00cb6800ff0c77ac */ /* 0x000e220008000c00 */
[----:B------:R-:W-:-:S03]  /*63b0*/  LOP3.LUT R21, R19, R14, R30, 0xe8, !PT ;  /* 0x0000000e13157212 */ /* 0x000fc600078ee81e */
[----:B------:R-:W-:Y:S01]  /*63c0*/  IMAD.IADD R31, R31, 0x1, R36 ;  /* 0x000000011f1f7824 */ /* 0x000fe200078e0224 */
[----:B------:R-:W-:-:S04]  /*63d0*/  IADD3 R17, PT, PT, R36, R17, R21 ;  /* 0x0000001124117210 */ /* 0x000fc80007ffe015 */
        /* <DEDUP_REMOVED lines=10> */
[----:B0-----:R-:W-:Y:S02]  /*6480*/  IADD3 R21, PT, PT, R5, UR12, R28 ;  /* 0x0000000c05157c10 */ /* 0x001fe4000fffe01c */
        /* <DEDUP_REMOVED lines=20> */
[----:B------:R-:W-:Y:S02]  /*65d0*/  SHF.L.W.U32.HI R29, R28, 0xa, R28 ;  /* 0x0000000a1c1d7819 */ /* 0x000fe40000010e1c */
[----:B------:R-:W-:Y:S02]  /*65e0*/  LOP3.LUT R23, R25, R23, R36, 0x96, !PT ;  /* 0x0000001719177212 */ /* 0x000fe400078e9624 */
[----:B------:R-:W-:-:S04]  /*65f0*/  LOP3.LUT R25, R31, R19, R14, 0xb8, !PT ;  /* 0x000000131f197212 */ /* 0x000fc800078eb80e */
        /* <DEDUP_REMOVED lines=16> */
[----:B------:R-:W-:-:S02]  /*6700*/  SHF.L.W.U32.HI R31, R20, 0xa, R20 ;  /* 0x0000000a141f7819 */ /* 0x000fc40000010e14 */
[----:B------:R-:W-:Y:S01]  /*6710*/  IADD3 R36, PT, PT, R4, UR15, R25 ;  /* 0x0000000f04247c10 */ /* 0x000fe2000fffe019 */
[----:B------:R-:W0:Y:S01]  /*6720*/  LDCU.128 UR12, c[0x3][0x5b50] ;  /* 0x00cb6a00ff0c77ac */ /* 0x000e220008000c00 */
[----:B------:R-:W-:Y:S02]  /*6730*/  LOP3.LUT R29, R31, R29, R30, 0x96, !PT ;  /* 0x0000001d1f1d7212 */ /* 0x000fe400078e961e */
        /* <DEDUP_REMOVED lines=10> */
[----:B------:R-:W-:Y:S02]  /*67e0*/  SHF.L.W.U32.HI R25, R17, 0x13, R17 ;  /* 0x0000001311197819 */ /* 0x000fe40000010e11 */
[----:B0-----:R-:W-:-:S02]  /*67f0*/  IADD3 R29, PT, PT, R13, UR12, R14 ;  /* 0x0000000c0d1d7c10 */ /* 0x001fc4000fffe00e */
[----:B------:R-:W-:-:S03]  /*6800*/  SHF.L.W.U32.HI R14, R17, 0xa, R17 ;  /* 0x0000000a110e7819 */ /* 0x000fc60000010e11 */
[----:B------:R-:W-:Y:S01]  /*6810*/  IMAD.IADD R21, R21, 0x1, R29 ;  /* 0x0000000115157824 */ /* 0x000fe200078e021d */
[----:B------:R-:W-:-:S04]  /*6820*/  LOP3.LUT R36, R14, R36, R25, 0x96, !PT ;  /* 0x000000240e247212 */ /* 0x000fc800078e9619 */
[C-C-:B------:R-:W-:Y:S02]  /*6830*/  SHF.L.W.U32.HI R14, R21.reuse, 0x1a, R21.reuse ;  /* 0x0000001a150e7819 */ /* 0x140fe40000010e15 */
[C-C-:B------:R-:W-:Y:S02]  /*6840*/  SHF.L.W.U32.HI R25, R21.reuse, 0x15, R21.reuse ;  /* 0x0000001515197819 */ /* 0x140fe40000010e15 */
[----:B------:R-:W-:-:S04]  /*6850*/  SHF.L.W.U32.HI R31, R21, 0x7, R21 ;  /* 0x00000007151f7819 */ /* 0x000fc80000010e15 */
[----:B------:R-:W-:Y:S02]  /*6860*/  LOP3.LUT R14, R31, R14, R25, 0x96, !PT ;  /* 0x0000000e1f0e7212 */ /* 0x000fe400078e9619 */
[----:B------:R-:W-:-:S04]  /*6870*/  LOP3.LUT R25, R23, R21, R30, 0xb8, !PT ;  /* 0x0000001517197212 */ /* 0x000fc800078eb81e */
[----:B------:R-:W-:-:S04]  /*6880*/  IADD3 R14, PT, PT, R14, R25, R19 ;  /* 0x000000190e0e7210 */ /* 0x000fc80007ffe013 */
[----:B------:R-:W-:-:S05]  /*6890*/  IADD3 R19, PT, PT, R9, UR13, R14 ;  /* 0x0000000d09137c10 */ /* 0x000fca000fffe00e */
[----:B------:R-:W-:-:S05]  /*68a0*/  IMAD.IADD R14, R28, 0x1, R19 ;  /* 0x000000011c0e7824 */ /* 0x000fca00078e0213 */
        /* <DEDUP_REMOVED lines=16> */
[----:B------:R-:W-:-:S02]  /*69b0*/  SHF.L.W.U32.HI R29, R15, 0xd, R15 ;  /* 0x0000000d0f1d7819 */ /* 0x000fc40000010e0f */
[----:B------:R-:W-:Y:S02]  /*69c0*/  SHF.R.U32.HI R28, RZ, 0xa, R15 ;  /* 0x0000000aff1c7819 */ /* 0x000fe4000001160f */
[----:B------:R-:W-:Y:S01]  /*69d0*/  IADD3 R16, PT, PT, R3, UR15, R16 ;  /* 0x0000000f03107c10 */ /* 0x000fe2000fffe010 */
[----:B------:R-:W0:Y:S01]  /*69e0*/  LDCU.128 UR12, c[0x3][0x5b60] ;  /* 0x00cb6c00ff0c77ac */ /* 0x000e220008000c00 */
[----:B------:R-:W-:Y:S02]  /*69f0*/  LOP3.LUT R28, R28, R2, R29, 0x96, !PT ;  /* 0x000000021c1c7212 */ /* 0x000fe400078e961d */
[C---:B------:R-:W-:Y:S01]  /*6a00*/  SHF.L.W.U32.HI R18, R10.reuse, 0x1e, R10 ;  /* 0x0000001e0a127819 */ /* 0x040fe20000010e0a */
[----:B------:R-:W-:Y:S01]  /*6a10*/  IMAD.IADD R2, R17, 0x1, R16 ;  /* 0x0000000111027824 */ /* 0x000fe200078e0210 */
[--C-:B------:R-:W-:Y:S01]  /*6a20*/  SHF.L.W.U32.HI R29, R10, 0x13, R10.reuse ;  /* 0x000000130a1d7819 */ /* 0x100fe20000010e0a */
[----:B------:R-:W-:Y:S01]  /*6a30*/  IMAD.IADD R27, R28, 0x1, R27 ;  /* 0x000000011c1b7824 */ /* 0x000fe200078e021b */
[----:B------:R-:W-:-:S02]  /*6a40*/  SHF.L.W.U32.HI R30, R10, 0xa, R10 ;  /* 0x0000000a0a1e7819 */ /* 0x000fc40000010e0a */
[C-C-:B------:R-:W-:Y:S02]  /*6a50*/  SHF.L.W.U32.HI R31, R2.reuse, 0x1a, R2.reuse ;  /* 0x0000001a021f7819 */ /* 0x140fe40000010e02 */
[C-C-:B------:R-:W-:Y:S02]  /*6a60*/  SHF.L.W.U32.HI R32, R2.reuse, 0x15, R2.reuse ;  /* 0x0000001502207819 */ /* 0x140fe40000010e02 */
[----:B------:R-:W-:Y:S02]  /*6a70*/  SHF.L.W.U32.HI R33, R2, 0x7, R2 ;  /* 0x0000000702217819 */ /* 0x000fe40000010e02 */
[----:B------:R-:W-:Y:S02]  /*6a80*/  LOP3.LUT R18, R30, R18, R29, 0x96, !PT ;  /* 0x000000121e127212 */ /* 0x000fe400078e961d */
[----:B------:R-:W-:Y:S02]  /*6a90*/  LOP3.LUT R32, R33, R31, R32, 0x96, !PT ;  /* 0x0000001f21207212 */ /* 0x000fe400078e9620 */
[----:B------:R-:W-:-:S02]  /*6aa0*/  LOP3.LUT R20, R17, R20, R10, 0xe8, !PT ;  /* 0x0000001411147212 */ /* 0x000fc400078ee80a */
[----:B------:R-:W-:Y:S02]  /*6ab0*/  LOP3.LUT R29, R14, R2, R23, 0xb8, !PT ;  /* 0x000000020e1d7212 */ /* 0x000fe400078eb817 */
[----:B------:R-:W-:Y:S02]  /*6ac0*/  IADD3 R19, PT, PT, R19, R18, R20 ;  /* 0x0000001213137210 */ /* 0x000fe40007ffe014 */
[----:B------:R-:W-:Y:S02]  /*6ad0*/  IADD3 R32, PT, PT, R32, R29, R21 ;  /* 0x0000001d20207210 */ /* 0x000fe40007ffe015 */
[C-C-:B------:R-:W-:Y:S02]  /*6ae0*/  SHF.L.W.U32.HI R18, R11.reuse, 0x19, R11.reuse ;  /* 0x000000190b127819 */ /* 0x140fe40000010e0b */
[--C-:B------:R-:W-:Y:S02]  /*6af0*/  SHF.L.W.U32.HI R21, R11, 0xe, R11.reuse ;  /* 0x0000000e0b157819 */ /* 0x100fe40000010e0b */
[----:B------:R-:W-:-:S02]  /*6b00*/  SHF.R.U32.HI R20, RZ, 0x3, R11 ;  /* 0x00000003ff147819 */ /* 0x000fc4000001160b */
[C---:B------:R-:W-:Y:S02]  /*6b10*/  SHF.L.W.U32.HI R28, R19.reuse, 0x1e, R19 ;  /* 0x0000001e131c7819 */ /* 0x040fe40000010e13 */
[----:B------:R-:W-:Y:S02]  /*6b20*/  LOP3.LUT R18, R20, R18, R21, 0x96, !PT ;  /* 0x0000001214127212 */ /* 0x000fe400078e9615 */
[C-C-:B------:R-:W-:Y:S02]  /*6b30*/  SHF.L.W.U32.HI R29, R19.reuse, 0x13, R19.reuse ;  /* 0x00000013131d7819 */ /* 0x140fe40000010e13 */
[----:B------:R-:W-:Y:S02]  /*6b40*/  SHF.L.W.U32.HI R30, R19, 0xa, R19 ;  /* 0x0000000a131e7819 */ /* 0x000fe40000010e13 */
[----:B0-----:R-:W-:Y:S02]  /*6b50*/  IADD3 R21, PT, PT, R27, UR12, R32 ;  /* 0x0000000c1b157c10 */ /* 0x001fe4000fffe020 */
[----:B------:R-:W-:-:S02]  /*6b60*/  LOP3.LUT R30, R30, R28, R29, 0x96, !PT ;  /* 0x0000001c1e1e7212 */ /* 0x000fc400078e961d */
[C---:B------:R-:W-:Y:S01]  /*6b70*/  LOP3.LUT R31, R10.reuse, R17, R19, 0xe8, !PT ;  /* 0x000000110a1f7212 */ /* 0x040fe200078ee813 */
[----:B------:R-:W-:Y:S01]  /*6b80*/  IMAD.IADD R17, R10, 0x1, R21 ;  /* 0x000000010a117824 */ /* 0x000fe200078e0215 */
[C-C-:B------:R-:W-:Y:S02]  /*6b90*/  SHF.L.W.U32.HI R20, R3.reuse, 0xf, R3.reuse ;  /* 0x0000000f03147819 */ /* 0x140fe40000010e03 */
[--C-:B------:R-:W-:Y:S02]  /*6ba0*/  SHF.L.W.U32.HI R29, R3, 0xd, R3.reuse ;  /* 0x0000000d031d7819 */ /* 0x100fe40000010e03 */
[----:B------:R-:W-:Y:S02]  /*6bb0*/  SHF.R.U32.HI R28, RZ, 0xa, R3 ;  /* 0x0000000aff1c7819 */ /* 0x000fe40000011603 */
[----:B------:R-:W-:Y:S02]  /*6bc0*/  IADD3 R7, PT, PT, R12, R18, R7 ;  /* 0x000000120c077210 */ /* 0x000fe40007ffe007 */
[----:B------:R-:W-:-:S02]  /*6bd0*/  LOP3.LUT R20, R28, R20, R29, 0x96, !PT ;  /* 0x000000141c147212 */ /* 0x000fc400078e961d */
[----:B------:R-:W-:Y:S02]  /*6be0*/  IADD3 R12, PT, PT, R25, R30, R31 ;  /* 0x0000001e190c7210 */ /* 0x000fe40007ffe01f */
[C---:B------:R-:W-:Y:S01]  /*6bf0*/  SHF.L.W.U32.HI R29, R17.reuse, 0x1a, R17 ;  /* 0x0000001a111d7819 */ /* 0x040fe20000010e11 */
[----:B------:R-:W-:Y:S01]  /*6c00*/  IMAD.IADD R7, R20, 0x1, R7 ;  /* 0x0000000114077824 */ /* 0x000fe200078e0207 */
[C-C-:B------:R-:W-:Y:S02]  /*6c10*/  SHF.L.W.U32.HI R30, R17.reuse, 0x15, R17.reuse ;  /* 0x00000015111e7819 */ /* 0x140fe40000010e11 */
[----:B------:R-:W-:Y:S02]  /*6c20*/  SHF.L.W.U32.HI R31, R17, 0x7, R17 ;  /* 0x00000007111f7819 */ /* 0x000fe40000010e11 */
[----:B------:R-:W-:Y:S02]  /*6c30*/  SHF.L.W.U32.HI R18, R0, 0x19, R0 ;  /* 0x0000001900127819 */ /* 0x000fe40000010e00 */
[----:B------:R-:W-:-:S02]  /*6c40*/  LOP3.LUT R29, R31, R29, R30, 0x96, !PT ;  /* 0x0000001d1f1d7212 */ /* 0x000fc400078e961e */
[----:B------:R-:W-:Y:S02]  /*6c50*/  LOP3.LUT R30, R23, R17, R2, 0xb8, !PT ;  /* 0x00000011171e7212 */ /* 0x000fe400078eb802 */
[--C-:B------:R-:W-:Y:S02]  /*6c60*/  SHF.L.W.U32.HI R25, R0, 0xe, R0.reuse ;  /* 0x0000000e00197819 */ /* 0x100fe40000010e00 */
[----:B------:R-:W-:Y:S02]  /*6c70*/  SHF.R.U32.HI R28, RZ, 0x3, R0 ;  /* 0x00000003ff1c7819 */ /* 0x000fe40000011600 */
[----:B------:R-:W-:Y:S02]  /*6c80*/  IADD3 R14, PT, PT, R29, R30, R14 ;  /* 0x0000001e1d0e7210 */ /* 0x000fe40007ffe00e */
[----:B------:R-:W-:Y:S02]  /*6c90*/  LOP3.LUT R18, R28, R18, R25, 0x96, !PT ;  /* 0x000000121c127212 */ /* 0x000fe400078e9619 */
[----:B------:R-:W-:-:S02]  /*6ca0*/  IADD3 R14, PT, PT, R7, UR13, R14 ;  /* 0x0000000d070e7c10 */ /* 0x000fc4000fffe00e */
[C-C-:B------:R-:W-:Y:S02]  /*6cb0*/  SHF.L.W.U32.HI R20, R12.reuse, 0x1e, R12.reuse ;  /* 0x0000001e0c147819 */ /* 0x140fe40000010e0c */
[C-C-:B------:R-:W-:Y:S02]  /*6cc0*/  SHF.L.W.U32.HI R25, R12.reuse, 0x13, R12.reuse ;  /* 0x000000130c197819 */ /* 0x140fe40000010e0c */
[----:B------:R-:W-:Y:S02]  /*6cd0*/  SHF.L.W.U32.HI R28, R12, 0xa, R12 ;  /* 0x0000000a0c1c7819 */ /* 0x000fe40000010e0c */
[----:B------:R-:W-:Y:S01]  /*6ce0*/  IADD3 R18, PT, PT, R4, R18, R11 ;  /* 0x0000001204127210 */ /* 0x000fe20007ffe00b */
[----:B------:R-:W-:Y:S01]  /*6cf0*/  IMAD.IADD R4, R19, 0x1, R14 ;  /* 0x0000000113047824 */ /* 0x000fe200078e020e */
[----:B------:R-:W-:Y:S02]  /*6d00*/  LOP3.LUT R29, R28, R20, R25, 0x96, !PT ;  /* 0x000000141c1d7212 */ /* 0x000fe400078e9619 */
[----:B------:R-:W-:-:S02]  /*6d10*/  SHF.L.W.U32.HI R25, R27, 0xf, R27 ;  /* 0x0000000f1b197819 */ /* 0x000fc40000010e1b */
        /* <DEDUP_REMOVED lines=8> */
[----:B------:R-:W-:Y:S02]  /*6da0*/  LOP3.LUT R33, R2, R4, R17, 0xb8, !PT ;  /* 0x0000000402217212 */ /* 0x000fe400078eb811 */
[----:B------:R-:W-:Y:S01]  /*6db0*/  IADD3 R11, PT, PT, R16, R29, R10 ;  /* 0x0000001d100b7210 */ /* 0x000fe20007ffe00a */
[----:B------:R-:W-:Y:S01]  /*6dc0*/  IMAD.IADD R16, R25, 0x1, R18 ;  /* 0x0000000119107824 */ /* 0x000fe200078e0212 */
[C-C-:B------:R-:W-:Y:S02]  /*6dd0*/  SHF.L.W.U32.HI R20, R24.reuse, 0x19, R24.reuse ;  /* 0x0000001918147819 */ /* 0x140fe40000010e18 */
[----:B------:R-:W-:-:S02]  /*6de0*/  SHF.L.W.U32.HI R29, R24, 0xe, R24 ;  /* 0x0000000e181d7819 */ /* 0x000fc40000010e18 */
[----:B------:R-:W-:Y:S02]  /*6df0*/  SHF.R.U32.HI R10, RZ, 0x3, R24 ;  /* 0x00000003ff0a7819 */ /* 0x000fe40000011618 */
[----:B------:R-:W-:Y:S02]  /*6e00*/  IADD3 R33, PT, PT, R32, R33, R23 ;  /* 0x0000002120217210 */ /* 0x000fe40007ffe017 */
[----:B------:R-:W-:Y:S02]  /*6e10*/  LOP3.LUT R20, R10, R20, R29, 0x96, !PT ;  /* 0x000000140a147212 */ /* 0x000fe400078e961d */
[C---:B------:R-:W-:Y:S02]  /*6e20*/  SHF.L.W.U32.HI R18, R7.reuse, 0xf, R7 ;  /* 0x0000000f07127819 */ /* 0x040fe40000010e07 */
[----:B------:R-:W-:Y:S02]  /*6e30*/  LOP3.LUT R25, R12, R19, R11, 0xe8, !PT ;  /* 0x000000130c197212 */ /* 0x000fe400078ee80b */
[----:B------:R-:W-:-:S02]  /*6e40*/  SHF.L.W.U32.HI R23, R7, 0xd, R7 ;  /* 0x0000000d07177819 */ /* 0x000fc40000010e07 */
[----:B------:R-:W-:Y:S02]  /*6e50*/  SHF.R.U32.HI R7, RZ, 0xa, R7 ;  /* 0x0000000aff077819 */ /* 0x000fe40000011607 */
[----:B------:R-:W-:Y:S02]  /*6e60*/  IADD3 R19, PT, PT, R16, UR14, R33 ;  /* 0x0000000e10137c10 */ /* 0x000fe4000fffe021 */
[C-C-:B------:R-:W-:Y:S02]  /*6e70*/  SHF.L.W.U32.HI R28, R11.reuse, 0x1e, R11.reuse ;  /* 0x0000001e0b1c7819 */ /* 0x140fe40000010e0b */
[C-C-:B------:R-:W-:Y:S02]  /*6e80*/  SHF.L.W.U32.HI R31, R11.reuse, 0x13, R11.reuse ;  /* 0x000000130b1f7819 */ /* 0x140fe40000010e0b */
[----:B------:R-:W-:Y:S02]  /*6e90*/  SHF.L.W.U32.HI R30, R11, 0xa, R11 ;  /* 0x0000000a0b1e7819 */ /* 0x000fe40000010e0b */
[----:B------:R-:W-:-:S02]  /*6ea0*/  IADD3 R20, PT, PT, R13, R20, R0 ;  /* 0x000000140d147210 */ /* 0x000fc40007ffe000 */
[----:B------:R-:W-:Y:S01]  /*6eb0*/  LOP3.LUT R13, R7, R18, R23, 0x96, !PT ;  /* 0x00000012070d7212 */ /* 0x000fe200078e9617 */
[----:B------:R-:W-:Y:S01]  /*6ec0*/  IMAD.IADD R7, R12, 0x1, R19 ;  /* 0x000000010c077824 */ /* 0x000fe200078e0213 */
[----:B------:R-:W-:-:S03]  /*6ed0*/  LOP3.LUT R10, R30, R28, R31, 0x96, !PT ;  /* 0x0000001c1e0a7212 */ /* 0x000fc600078e961f */
[----:B------:R-:W-:Y:S01]  /*6ee0*/  IMAD.IADD R13, R13, 0x1, R20 ;  /* 0x000000010d0d7824 */ /* 0x000fe200078e0214 */
[----:B------:R-:W-:Y:S02]  /*6ef0*/  IADD3 R10, PT, PT, R21, R10, R25 ;  /* 0x0000000a150a7210 */ /* 0x000fe40007ffe019 */
[C-C-:B------:R-:W-:Y:S02]  /*6f00*/  SHF.L.W.U32.HI R25, R7.reuse, 0x1a, R7.reuse ;  /* 0x0000001a07197819 */ /* 0x140fe40000010e07 */
[C-C-:B------:R-:W-:Y:S02]  /*6f10*/  SHF.L.W.U32.HI R28, R7.reuse, 0x15, R7.reuse ;  /* 0x00000015071c7819 */ /* 0x140fe40000010e07 */
[----:B------:R-:W-:Y:S02]  /*6f20*/  SHF.L.W.U32.HI R29, R7, 0x7, R7 ;  /* 0x00000007071d7819 */ /* 0x000fe40000010e07 */
[----:B------:R-:W-:Y:S02]  /*6f30*/  LOP3.LUT R20, R17, R7, R4, 0xb8, !PT ;  /* 0x0000000711147212 */ /* 0x000fe400078eb804 */
[----:B------:R-:W-:-:S02]  /*6f40*/  LOP3.LUT R25, R29, R25, R28, 0x96, !PT ;  /* 0x000000191d197212 */ /* 0x000fc400078e961c */
[C-C-:B------:R-:W-:Y:S02]  /*6f50*/  SHF.L.W.U32.HI R0, R10.reuse, 0x1e, R10.reuse ;  /* 0x0000001e0a007819 */ /* 0x140fe40000010e0a */
[C-C-:B------:R-:W-:Y:S02]  /*6f60*/  SHF.L.W.U32.HI R21, R10.reuse, 0x13, R10.reuse ;  /* 0x000000130a157819 */ /* 0x140fe40000010e0a */
[----:B------:R-:W-:Y:S02]  /*6f70*/  SHF.L.W.U32.HI R18, R10, 0xa, R10 ;  /* 0x0000000a0a127819 */ /* 0x000fe40000010e0a */
[----:B------:R-:W-:Y:S02]  /*6f80*/  IADD3 R2, PT, PT, R25, R20, R2 ;  /* 0x0000001419027210 */ /* 0x000fe40007ffe002 */
[----:B------:R-:W-:Y:S02]  /*6f90*/  LOP3.LUT R23, R18, R0, R21, 0x96, !PT ;  /* 0x0000000012177212 */ /* 0x000fe400078e9615 */
[----:B------:R-:W-:-:S02]  /*6fa0*/  SHF.L.W.U32.HI R0, R26, 0x19, R26 ;  /* 0x000000191a007819 */ /* 0x000fc40000010e1a */
[--C-:B------:R-:W-:Y:S02]  /*6fb0*/  SHF.L.W.U32.HI R21, R26, 0xe, R26.reuse ;  /* 0x0000000e1a157819 */ /* 0x100fe40000010e1a */
[----:B------:R-:W-:Y:S02]  /*6fc0*/  SHF.R.U32.HI R18, RZ, 0x3, R26 ;  /* 0x00000003ff127819 */ /* 0x000fe4000001161a */
[----:B------:R-:W-:Y:S01]  /*6fd0*/  IADD3 R2, PT, PT, R13, UR15, R2 ;  /* 0x0000000f0d027c10 */ /* 0x000fe2000fffe002 */
[----:B------:R-:W0:Y:S01]  /*6fe0*/  LDCU.128 UR12, c[0x3][0x5b70] ;  /* 0x00cb6e00ff0c77ac */ /* 0x000e220008000c00 */
[C---:B------:R-:W-:Y:S02]  /*6ff0*/  LOP3.LUT R12, R11.reuse, R12, R10, 0xe8, !PT ;  /* 0x0000000c0b0c7212 */ /* 0x040fe400078ee80a */
[----:B------:R-:W-:Y:S01]  /*7000*/  LOP3.LUT R18, R18, R0, R21, 0x96, !PT ;  /* 0x0000000012127212 */ /* 0x000fe200078e9615 */
[----:B------:R-:W-:Y:S01]  /*7010*/  IMAD.IADD R0, R11, 0x1, R2 ;  /* 0x000000010b007824 */ /* 0x000fe200078e0202 */
[----:B------:R-:W-:-:S02]  /*7020*/  IADD3 R21, PT, PT, R14, R23, R12 ;  /* 0x000000170e157210 */ /* 0x000fc40007ffe00c */
[C-C-:B------:R-:W-:Y:S02]  /*7030*/  SHF.L.W.U32.HI R12, R16.reuse, 0xf, R16.reuse ;  /* 0x0000000f100c7819 */ /* 0x140fe40000010e10 */
[--C-:B------:R-:W-:Y:S02]  /*7040*/  SHF.L.W.U32.HI R23, R16, 0xd, R16.reuse ;  /* 0x0000000d10177819 */ /* 0x100fe40000010e10 */
[----:B------:R-:W-:Y:S02]  /*7050*/  SHF.R.U32.HI R16, RZ, 0xa, R16 ;  /* 0x0000000aff107819 */ /* 0x000fe40000011610 */
[C-C-:B------:R-:W-:Y:S02]  /*7060*/  SHF.L.W.U32.HI R28, R0.reuse, 0x1a, R0.reuse ;  /* 0x0000001a001c7819 */ /* 0x140fe40000010e00 */
[C-C-:B------:R-:W-:Y:S02]  /*7070*/  SHF.L.W.U32.HI R29, R0.reuse, 0x15, R0.reuse ;  /* 0x00000015001d7819 */ /* 0x140fe40000010e00 */
[----:B------:R-:W-:-:S02]  /*7080*/  SHF.L.W.U32.HI R30, R0, 0x7, R0 ;  /* 0x00000007001e7819 */ /* 0x000fc40000010e00 */
[C-C-:B------:R-:W-:Y:S02]  /*7090*/  SHF.L.W.U32.HI R14, R21.reuse, 0x1e, R21.reuse ;  /* 0x0000001e150e7819 */ /* 0x140fe40000010e15 */
[C-C-:B------:R-:W-:Y:S02]  /*70a0*/  SHF.L.W.U32.HI R25, R21.reuse, 0x13, R21.reuse ;  /* 0x0000001315197819 */ /* 0x140fe40000010e15 */
[----:B------:R-:W-:Y:S02]  /*70b0*/  SHF.L.W.U32.HI R20, R21, 0xa, R21 ;  /* 0x0000000a15147819 */ /* 0x000fe40000010e15 */
[----:B------:R-:W-:Y:S02]  /*70c0*/  IADD3 R9, PT, PT, R9, R18, R24 ;  /* 0x0000001209097210 */ /* 0x000fe40007ffe018 */
[----:B------:R-:W-:Y:S02]  /*70d0*/  LOP3.LUT R12, R16, R12, R23, 0x96, !PT ;  /* 0x0000000c100c7212 */ /* 0x000fe400078e9617 */
[----:B------:R-:W-:-:S02]  /*70e0*/  LOP3.LUT R28, R30, R28, R29, 0x96, !PT ;  /* 0x0000001c1e1c7212 */ /* 0x000fc400078e961d */
[----:B------:R-:W-:Y:S02]  /*70f0*/  LOP3.LUT R18, R4, R0, R7, 0xb8, !PT ;  /* 0x0000000004127212 */ /* 0x000fe400078eb807 */
[----:B------:R-:W-:Y:S02]  /*7100*/  LOP3.LUT R14, R20, R14, R25, 0x96, !PT ;  /* 0x0000000e140e7212 */ /* 0x000fe400078e9619 */
[----:B------:R-:W-:Y:S01]  /*7110*/  LOP3.LUT R16, R10, R11, R21, 0xe8, !PT ;  /* 0x0000000b0a107212 */ /* 0x000fe200078ee815 */
[----:B------:R-:W-:Y:S01]  /*7120*/  IMAD.IADD R11, R12, 0x1, R9 ;  /* 0x000000010c0b7824 */ /* 0x000fe200078e0209 */
[----:B------:R-:W-:Y:S02]  /*7130*/  IADD3 R28, PT, PT, R28, R18, R17 ;  /* 0x000000121c1c7210 */ /* 0x000fe40007ffe011 */
[----:B------:R-:W-:Y:S02]  /*7140*/  IADD3 R12, PT, PT, R19, R14, R16 ;  /* 0x0000000e130c7210 */ /* 0x000fe40007ffe010 */
[----:B------:R-:W-:-:S02]  /*7150*/  SHF.L.W.U32.HI R9, R8, 0x19, R8 ;  /* 0x0000001908097819 */ /* 0x000fc40000010e08 */
[--C-:B------:R-:W-:Y:S02]  /*7160*/  SHF.L.W.U32.HI R14, R8, 0xe, R8.reuse ;  /* 0x0000000e080e7819 */ /* 0x100fe40000010e08 */
[----:B------:R-:W-:Y:S02]  /*7170*/  SHF.R.U32.HI R16, RZ, 0x3, R8 ;  /* 0x00000003ff107819 */ /* 0x000fe40000011608 */
[----:B0-----:R-:W-:Y:S02]  /*7180*/  IADD3 R17, PT, PT, R11, UR12, R28 ;  /* 0x0000000c0b117c10 */ /* 0x001fe4000fffe01c */
        /* <DEDUP_REMOVED lines=14> */
[----:B------:R-:W-:Y:S02]  /*7270*/  IADD3 R13, PT, PT, R2, R23, R10 ;  /* 0x00000017020d7210 */ /* 0x000fe40007ffe00a */
[----:B------:R-:W-:-:S02]  /*7280*/  IADD3 R15, PT, PT, R15, R14, R26 ;  /* 0x0000000e0f0f7210 */ /* 0x000fc40007ffe01a */
[C-C-:B------:R-:W-:Y:S02]  /*7290*/  SHF.L.W.U32.HI R2, R6.reuse, 0x19, R6.reuse ;  /* 0x0000001906027819 */ /* 0x140fe40000010e06 */
[--C-:B------:R-:W-:Y:S02]  /*72a0*/  SHF.L.W.U32.HI R19, R6, 0xe, R6.reuse ;  /* 0x0000000e06137819 */ /* 0x100fe40000010e06 */
[----:B------:R-:W-:Y:S02]  /*72b0*/  SHF.R.U32.HI R10, RZ, 0x3, R6 ;  /* 0x00000003ff0a7819 */ /* 0x000fe40000011606 */
[----:B------:R-:W-:Y:S02]  /*72c0*/  LOP3.LUT R25, R20, R18, R25, 0x96, !PT ;  /* 0x0000001214197212 */ /* 0x000fe400078e9619 */
[----:B------:R-:W-:Y:S02]  /*72d0*/  LOP3.LUT R20, R7, R9, R0, 0xb8, !PT ;  /* 0x0000000907147212 */ /* 0x000fe400078eb800 */
[----:B------:R-:W-:Y:S01]  /*72e0*/  LOP3.LUT R19, R10, R2, R19, 0x96, !PT ;  /* 0x000000020a137212 */ /* 0x000fe200078e9613 */
[----:B------:R-:W-:Y:S01]  /*72f0*/  IMAD.IADD R2, R16, 0x1, R15 ;  /* 0x0000000110027824 */ /* 0x000fe200078e020f */
[----:B------:R-:W-:-:S02]  /*7300*/  IADD3 R25, PT, PT, R25, R20, R4 ;  /* 0x0000001419197210 */ /* 0x000fc40007ffe004 */
[C---:B------:R-:W-:Y:S02]  /*7310*/  SHF.L.W.U32.HI R14, R13.reuse, 0x1e, R13 ;  /* 0x0000001e0d0e7819 */ /* 0x040fe40000010e0d */
[----:B------:R-:W-:Y:S02]  /*7320*/  IADD3 R10, PT, PT, R2, UR13, R25 ;  /* 0x0000000d020a7c10 */ /* 0x000fe4000fffe019 */
[C-C-:B------:R-:W-:Y:S02]  /*7330*/  SHF.L.W.U32.HI R23, R13.reuse, 0x13, R13.reuse ;  /* 0x000000130d177819 */ /* 0x140fe40000010e0d */
[----:B------:R-:W-:Y:S02]  /*7340*/  SHF.L.W.U32.HI R18, R13, 0xa, R13 ;  /* 0x0000000a0d127819 */ /* 0x000fe40000010e0d */
[----:B------:R-:W-:Y:S01]  /*7350*/  IADD3 R16, PT, PT, R3, R19, R8 ;  /* 0x0000001303107210 */ /* 0x000fe20007ffe008 */
[----:B------:R-:W-:Y:S01]  /*7360*/  IMAD.IADD R8, R21, 0x1, R10 ;  /* 0x0000000115087824 */ /* 0x000fe200078e020a */
[----:B------:R-:W-:-:S02]  /*7370*/  LOP3.LUT R18, R18, R14, R23, 0x96, !PT ;  /* 0x0000000e12127212 */ /* 0x000fc400078e9617 */
[----:B------:R-:W-:Y:S02]  /*7380*/  LOP3.LUT R4, R12, R21, R13, 0xe8, !PT ;  /* 0x000000150c047212 */ /* 0x000fe400078ee80d */
[C-C-:B------:R-:W-:Y:S02]  /*7390*/  SHF.L.W.U32.HI R14, R11.reuse, 0xf, R11.reuse ;  /* 0x0000000f0b0e7819 */ /* 0x140fe40000010e0b */
[--C-:B------:R-:W-:Y:S02]  /*73a0*/  SHF.L.W.U32.HI R15, R11, 0xd, R11.reuse ;  /* 0x0000000d0b0f7819 */ /* 0x100fe40000010e0b */
[----:B------:R-:W-:Y:S02]  /*73b0*/  SHF.R.U32.HI R11, RZ, 0xa, R11 ;  /* 0x0000000aff0b7819 */ /* 0x000fe4000001160b */
[----:B------:R-:W-:Y:S02]  /*73c0*/  IADD3 R4, PT, PT, R17, R18, R4 ;  /* 0x0000001211047210 */ /* 0x000fe40007ffe004 */
[----:B------:R-:W-:-:S02]  /*73d0*/  SHF.L.W.U32.HI R17, R8, 0x1a, R8 ;  /* 0x0000001a08117819 */ /* 0x000fc40000010e08 */
[C-C-:B------:R-:W-:Y:S02]  /*73e0*/  SHF.L.W.U32.HI R18, R8.reuse, 0x15, R8.reuse ;  /* 0x0000001508127819 */ /* 0x140fe40000010e08 */
[----:B------:R-:W-:Y:S02]  /*73f0*/  SHF.L.W.U32.HI R19, R8, 0x7, R8 ;  /* 0x0000000708137819 */ /* 0x000fe40000010e08 */
[----:B------:R-:W-:Y:S02]  /*7400*/  LOP3.LUT R11, R11, R14, R15, 0x96, !PT ;  /* 0x0000000e0b0b7212 */ /* 0x000fe400078e960f */
[C-C-:B------:R-:W-:Y:S02]  /*7410*/  SHF.L.W.U32.HI R3, R4.reuse, 0x1e, R4.reuse ;  /* 0x0000001e04037819 */ /* 0x140fe40000010e04 */
[C---:B------:R-:W-:Y:S01]  /*7420*/  SHF.L.W.U32.HI R14, R4.reuse, 0x13, R4 ;  /* 0x00000013040e7819 */ /* 0x040fe20000010e04 */
[----:B------:R-:W-:Y:S01]  /*7430*/  IMAD.IADD R11, R11, 0x1, R16 ;  /* 0x000000010b0b7824 */ /* 0x000fe200078e0210 */
[----:B------:R-:W-:-:S02]  /*7440*/  SHF.L.W.U32.HI R15, R4, 0xa, R4 ;  /* 0x0000000a040f7819 */ /* 0x000fc40000010e04 */
[----:B------:R-:W-:Y:S02]  /*7450*/  LOP3.LUT R18, R19, R17, R18, 0x96, !PT ;  /* 0x0000001113127212 */ /* 0x000fe400078e9612 */
[----:B------:R-:W-:Y:S02]  /*7460*/  LOP3.LUT R17, R0, R8, R9, 0xb8, !PT ;  /* 0x0000000800117212 */ /* 0x000fe400078eb809 */
[----:B------:R-:W-:Y:S02]  /*7470*/  LOP3.LUT R15, R15, R3, R14, 0x96, !PT ;  /* 0x000000030f0f7212 */ /* 0x000fe400078e960e */
[C-C-:B------:R-:W-:Y:S02]  /*7480*/  SHF.L.W.U32.HI R3, R5.reuse, 0x19, R5.reuse ;  /* 0x0000001905037819 */ /* 0x140fe40000010e05 */
[--C-:B------:R-:W-:Y:S02]  /*7490*/  SHF.L.W.U32.HI R14, R5, 0xe, R5.reuse ;  /* 0x0000000e050e7819 */ /* 0x100fe40000010e05 */
[----:B------:R-:W-:-:S02]  /*74a0*/  SHF.R.U32.HI R5, RZ, 0x3, R5 ;  /* 0x00000003ff057819 */ /* 0x000fc40000011605 */
[----:B------:R-:W-:Y:S02]  /*74b0*/  IADD3 R18, PT, PT, R18, R17, R7 ;  /* 0x0000001112127210 */ /* 0x000fe40007ffe007 */
[----:B------:R-:W-:Y:S02]  /*74c0*/  LOP3.LUT R16, R13, R12, R4, 0xe8, !PT ;  /* 0x0000000c0d107212 */ /* 0x000fe400078ee804 */
[----:B------:R-:W-:Y:S02]  /*74d0*/  IADD3 R11, PT, PT, R11, UR14, R18 ;  /* 0x0000000e0b0b7c10 */ /* 0x000fe4000fffe012 */
[----:B------:R-:W-:Y:S02]  /*74e0*/  LOP3.LUT R14, R5, R3, R14, 0x96, !PT ;  /* 0x00000003050e7212 */ /* 0x000fe400078e960e */
[----:B------:R-:W-:Y:S01]  /*74f0*/  IADD3 R3, PT, PT, R10, R15, R16 ;  /* 0x0000000f0a037210 */ /* 0x000fe20007ffe010 */
[----:B------:R-:W0:Y:S01]  /*7500*/  LDC R5, c[0x0][0x360] ;  /* 0x0000d800ff057b82 */ /* 0x000e220000000800 */
[--C-:B------:R-:W-:Y:S01]  /*7510*/  SHF.L.W.U32.HI R7, R2, 0xf, R2.reuse ;  /* 0x0000000f02077819 */ /* 0x100fe20000010e02 */
[----:B------:R-:W-:Y:S01]  /*7520*/  IMAD.IADD R12, R12, 0x1, R11 ;  /* 0x000000010c0c7824 */ /* 0x000fe200078e020b */
[----:B------:R-:W-:-:S02]  /*7530*/  SHF.L.W.U32.HI R10, R2, 0xd, R2 ;  /* 0x0000000d020a7819 */ /* 0x000fc40000010e02 */
[----:B------:R-:W-:Y:S02]  /*7540*/  SHF.R.U32.HI R2, RZ, 0xa, R2 ;  /* 0x0000000aff027819 */ /* 0x000fe40000011602 */
        /* <DEDUP_REMOVED lines=8> */
[C-C-:B------:R-:W-:Y:S02]  /*75d0*/  SHF.L.W.U32.HI R6, R12.reuse, 0x1a, R12.reuse ;  /* 0x0000001a0c067819 */ /* 0x140fe40000010e0c */
[C-C-:B------:R-:W-:Y:S02]  /*75e0*/  SHF.L.W.U32.HI R7, R12.reuse, 0x15, R12.reuse ;  /* 0x000000150c077819 */ /* 0x140fe40000010e0c */
[----:B------:R-:W-:Y:S02]  /*75f0*/  SHF.L.W.U32.HI R10, R12, 0x7, R12 ;  /* 0x000000070c0a7819 */ /* 0x000fe40000010e0c */
[----:B------:R-:W-:Y:S01]  /*7600*/  IADD3 R13, PT, PT, R11, R16, R13 ;  /* 0x000000100b0d7210 */ /* 0x000fe20007ffe00d */
[----:B------:R-:W-:Y:S01]  /*7610*/  IMAD.MOV.U32 R11, RZ, RZ, 0x1 ;  /* 0x00000001ff0b7424 */ /* 0x000fe200078e00ff */
[----:B------:R-:W-:-:S02]  /*7620*/  LOP3.LUT R8, R9, R12, R8, 0xb8, !PT ;  /* 0x0000000c09087212 */ /* 0x000fc400078eb808 */
[----:B------:R-:W-:Y:S02]  /*7630*/  LOP3.LUT R7, R10, R6, R7, 0x96, !PT ;  /* 0x000000060a077212 */ /* 0x000fe400078e9607 */
[C-C-:B------:R-:W-:Y:S02]  /*7640*/  SHF.L.W.U32.HI R6, R13.reuse, 0x1e, R13.reuse ;  /* 0x0000001e0d067819 */ /* 0x140fe40000010e0d */
[C-C-:B------:R-:W-:Y:S02]  /*7650*/  SHF.L.W.U32.HI R9, R13.reuse, 0x13, R13.reuse ;  /* 0x000000130d097819 */ /* 0x140fe40000010e0d */
[--C-:B------:R-:W-:Y:S02]  /*7660*/  SHF.L.W.U32.HI R10, R13, 0xa, R13.reuse ;  /* 0x0000000a0d0a7819 */ /* 0x100fe40000010e0d */
[----:B------:R-:W-:Y:S02]  /*7670*/  IADD3 R7, PT, PT, R7, R8, R0 ;  /* 0x0000000807077210 */ /* 0x000fe40007ffe000 */
[----:B------:R-:W-:-:S02]  /*7680*/  LOP3.LUT R3, R3, R4, R13, 0xe8, !PT ;  /* 0x0000000403037212 */ /* 0x000fc400078ee80d */
[----:B------:R-:W-:Y:S02]  /*7690*/  LOP3.LUT R9, R10, R6, R9, 0x96, !PT ;  /* 0x000000060a097212 */ /* 0x000fe400078e9609 */
[----:B------:R-:W-:Y:S01]  /*76a0*/  IADD3 R2, PT, PT, R2, UR15, R7 ;  /* 0x0000000f02027c10 */ /* 0x000fe2000fffe007 */
[----:B0-----:R-:W-:-:S03]  /*76b0*/  IMAD R7, R5, UR7, R22 ;  /* 0x0000000705077c24 */ /* 0x001fc6000f8e0216 */
[----:B------:R-:W-:Y:S01]  /*76c0*/  IADD3 R9, PT, PT, R2, R9, R3 ;  /* 0x0000000902097210 */ /* 0x000fe20007ffe003 */
[----:B------:R-:W-:Y:S06]  /*76d0*/  BRA.U !UP0, `(.L_x_205) ;  /* 0x00000001086c7547 */ /* 0x000fec000b800000 */
[----:B------:R-:W0:Y:S01]  /*76e0*/  LDC.64 R2, c[0x0][0x380] ;  /* 0x0000e000ff027b82 */ /* 0x000e220000000a00 */
[----:B------:R-:W-:Y:S01]  /*76f0*/  VIADD R9, R9, 0x6a09e667 ;  /* 0x6a09e66709097836 */ /* 0x000fe20000000000 */
[----:B------:R-:W-:Y:S01]  /*7700*/  BSSY.RECONVERGENT B0, `(.L_x_205) ;  /* 0x0000018000007945 */ /* 0x000fe20003800200 */
[----:B------:R-:W-:Y:S01]  /*7710*/  IMAD.MOV.U32 R8, RZ, RZ, RZ ;  /* 0x000000ffff087224 */ /* 0x000fe200078e00ff */
[----:B------:R-:W1:Y:S02]  /*7720*/  LDCU UR5, c[0x0][0x388] ;  /* 0x00007100ff0577ac */ /* 0x000e640008000800 */
[----:B------:R-:W-:-:S07]  /*7730*/  SHF.R.U32.HI R9, RZ, 0x18, R9 ;  /* 0x00000018ff097819 */ /* 0x000fce0000011609 */
.L_x_207:
[----:B------:R-:W-:-:S04]  /*7740*/  VIADD R0, R8, UR11 ;  /* 0x0000000b08007c36 */ /* 0x000fc80008000000 */
[----:B------:R-:W-:-:S05]  /*7750*/  IMAD.HI R4, R0, 0x2e8ba2e9, RZ ;  /* 0x2e8ba2e900047827 */ /* 0x000fca00078e02ff */
[----:B------:R-:W-:-:S04]  /*7760*/  SHF.R.S32.HI R5, RZ, 0x1, R4 ;  /* 0x00000001ff057819 */ /* 0x000fc80000011404 */
[----:B------:R-:W-:-:S05]  /*7770*/  LEA.HI R6, R4, R5, RZ, 0x1 ;  /* 0x0000000504067211 */ /* 0x000fca00078f08ff */
[----:B-1----:R-:W-:-:S04]  /*7780*/  IMAD R5, R7, UR5, R6 ;  /* 0x0000000507057c24 */ /* 0x002fc8000f8e0206 */
[----:B0-----:R-:W-:-:S06]  /*7790*/  IMAD.WIDE R4, R5, 0x4, R2 ;  /* 0x0000000405047825 */ /* 0x001fcc00078e0202 */
[----:B------:R-:W2:Y:S01]  /*77a0*/  LDG.E R5, desc[UR8][R4.64] ;  /* 0x0000000804057981 */ /* 0x000ea2000c1e1900 */
[----:B------:R-:W-:Y:S01]  /*77b0*/  IMAD R0, R6, 0xb, -R0 ;  /* 0x0000000b06007824 */ /* 0x000fe200078e0a00 */
[----:B------:R-:W-:-:S03]  /*77c0*/  IADD3 R6, PT, PT, -R8, 0x7, RZ ;  /* 0x0000000708067810 */ /* 0x000fc60007ffe1ff */
[----:B------:R-:W-:Y:S01]  /*77d0*/  VIADD R0, R0, 0xa ;  /* 0x0000000a00007836 */ /* 0x000fe20000000000 */
[----:B------:R-:W-:-:S04]  /*77e0*/  SHF.R.U32.HI R11, RZ, R6, R9 ;  /* 0x00000006ff0b7219 */ /* 0x000fc80000011609 */
[----:B--2---:R-:W-:-:S04]  /*77f0*/  SHF.R.U32.HI R0, RZ, R0, R5 ;  /* 0x00000000ff007219 */ /* 0x004fc80000011605 */
[----:B------:R-:W-:Y:S01]  /*7800*/  LOP3.LUT R0, R11, 0x1, R0, 0x48, !PT ;  /* 0x000000010b007812 */ /* 0x000fe200078e4800 */
[----:B------:R-:W-:-:S03]  /*7810*/  IMAD.MOV.U32 R11, RZ, RZ, RZ ;  /* 0x000000ffff0b7224 */ /* 0x000fc600078e00ff */
[----:B------:R-:W-:-:S13]  /*7820*/  ISETP.NE.U32.AND P0, PT, R0, 0x1, PT ;  /* 0x000000010000780c */ /* 0x000fda0003f05070 */
[----:B------:R-:W-:Y:S05]  /*7830*/  @!P0 BRA `(.L_x_206) ;  /* 0x0000000000108947 */ /* 0x000fea0003800000 */
[----:B------:R-:W-:-:S05]  /*7840*/  VIADD R8, R8, 0x1 ;  /* 0x0000000108087836 */ /* 0x000fca0000000000 */
[----:B------:R-:W-:-:S13]  /*7850*/  ISETP.NE.AND P0, PT, R8, UR4, PT ;  /* 0x0000000408007c0c */ /* 0x000fda000bf05270 */
[----:B------:R-:W-:Y:S05]  /*7860*/  @P0 BRA `(.L_x_207) ;  /* 0xfffffffc00b40947 */ /* 0x000fea000383ffff */
[----:B------:R-:W-:-:S07]  /*7870*/  IMAD.MOV.U32 R11, RZ, RZ, 0x1 ;  /* 0x00000001ff0b7424 */ /* 0x000fce00078e00ff */
.L_x_206:
[----:B------:R-:W-:Y:S05]  /*7880*/  BSYNC.RECONVERGENT B0 ;  /* 0x0000000000007941 */ /* 0x000fea0003800200 */
.L_x_205:
[----:B------:R-:W0:Y:S02]  /*7890*/  LDC.64 R2, c[0x0][0x390] ;  /* 0x0000e400ff027b82 */ /* 0x000e240000000a00 */
[----:B0-----:R-:W-:-:S05]  /*78a0*/  IMAD.WIDE R2, R7, 0x4, R2 ;  /* 0x0000000407027825 */ /* 0x001fca00078e0202 */
[----:B------:R-:W-:Y:S01]  /*78b0*/  STG.E desc[UR8][R2.64], R11 ;  /* 0x0000000b02007986 */ /* 0x000fe2000c101908 */
[----:B------:R-:W-:Y:S05]  /*78c0*/  EXIT ;  /* 0x000000000000794d */ /* 0x000fea0003800000 */
.L_x_208:
        /* <DEDUP_REMOVED lines=11> */
.L_x_229:


//--------------------- .text._Z22kernel_wordlist_lookupPciPi --------------------------
	.section	.text._Z22kernel_wordlist_lookupPciPi,"ax",@progbits
	.align	128
        .global         _Z22kernel_wordlist_lookupPciPi
        .type           _Z22kernel_wordlist_lookupPciPi,@function
        .size           _Z22kernel_wordlist_lookupPciPi,(.L_x_230 - _Z22kernel_wordlist_lookupPciPi)
        .other          _Z22kernel_wordlist_lookupPciPi,@"STO_CUDA_ENTRY STV_DEFAULT"
_Z22kernel_wordlist_lookupPciPi:
.text._Z22kernel_wordlist_lookupPciPi:
[----:B------:R-:W-:Y:S01]  /*0000*/  LDC R1, c[0x0][0x37c] ;  /* 0x0000df00ff017b82 */ /* 0x000fe20000000800 */
[----:B------:R-:W0:Y:S07]  /*0010*/  S2R R0, SR_TID.X ;  /* 0x0000000000007919 */ /* 0x000e2e0000002100 */
[----:B------:R-:W0:Y:S01]  /*0020*/  S2UR UR4, SR_CTAID.X ;  /* 0x00000000000479c3 */ /* 0x000e220000002500 */
[----:B------:R-:W1:Y:S07]  /*0030*/  LDCU UR5, c[0x0][0x388] ;  /* 0x00007100ff0577ac */ /* 0x000e6e0008000800 */
[----:B------:R-:W0:Y:S02]  /*0040*/  LDC R5, c[0x0][0x360] ;  /* 0x0000d800ff057b82 */ /* 0x000e240000000800 */
[----:B0-----:R-:W-:-:S05]  /*0050*/  IMAD R5, R5, UR4, R0 ;  /* 0x0000000405057c24 */ /* 0x001fca000f8e0200 */
[----:B-1----:R-:W-:-:S13]  /*0060*/  ISETP.GE.AND P0, PT, R5, UR5, PT ;  /* 0x0000000505007c0c */ /* 0x002fda000bf06270 */
[----:B------:R-:W-:Y:S05]  /*0070*/  @P0 EXIT ;  /* 0x000000000000094d */ /* 0x000fea0003800000 */
[----:B------:R-:W0:Y:S01]  /*0080*/  LDC.64 R2, c[0x0][0x390] ;  /* 0x0000e400ff027b82 */ /* 0x000e220000000a00 */
[----:B------:R-:W1:Y:S01]  /*0090*/  LDCU.64 UR4, c[0x0][0x358] ;  /* 0x00006b00ff0477ac */ /* 0x000e620008000a00 */
[----:B------:R-:W-:Y:S02]  /*00a0*/  IMAD.MOV.U32 R11, RZ, RZ, -0x1 ;  /* 0xffffffffff0b7424 */ /* 0x000fe400078e00ff */
[----:B------:R-:W-:Y:S01]  /*00b0*/  IMAD R0, R5, 0xa, RZ ;  /* 0x0000000a05007824 */ /* 0x000fe200078e02ff */
[----:B------:R-:W2:Y:S01]  /*00c0*/  LDCU.64 UR6, c[0x0][0x380] ;  /* 0x00007000ff0677ac */ /* 0x000ea20008000a00 */
[----:B------:R-:W-:-:S03]  /*00d0*/  IMAD.MOV.U32 R7, RZ, RZ, RZ ;  /* 0x000000ffff077224 */ /* 0x000fc600078e00ff */
[----:B------:R-:W-:Y:S01]  /*00e0*/  SHF.R.S32.HI R9, RZ, 0x1f, R0 ;  /* 0x0000001fff097819 */ /* 0x000fe20000011400 */
[----:B0-----:R-:W-:-:S05]  /*00f0*/  IMAD.WIDE R2, R5, 0x4, R2 ;  /* 0x0000000405027825 */ /* 0x001fca00078e0202 */
[----:B-12---:R0:W-:Y:S02]  /*0100*/  STG.E desc[UR4][R2.64], R11 ;  /* 0x0000000b02007986 */ /* 0x0061e4000c101904 */
.L_x_212:
[----:B------:R-:W-:Y:S01]  /*0110*/  HFMA2 R6, -RZ, RZ, 0, 0 ;  /* 0x00000000ff067431 */ /* 0x000fe200000001ff */
[----:B------:R-:W-:Y:S06]  /*0120*/  BSSY.RECONVERGENT B0, `(.L_x_209) ;  /* 0x000000e000007945 */ /* 0x000fec0003800200 */
.L_x_211:
[----:B------:R-:W-:-:S04]  /*0130*/  IADD3 R4, P0, P1, R6, UR6, R0 ;  /* 0x0000000606047c10 */ /* 0x000fc8000f91e000 */
[----:B------:R-:W-:-:S06]  /*0140*/  IADD3.X R5, PT, PT, RZ, UR7, R9, P0, P1 ;  /* 0x00000007ff057c10 */ /* 0x000fcc00087e2409 */
[----:B------:R-:W2:Y:S01]  /*0150*/  LDG.E.U8 R5, desc[UR4][R4.64] ;  /* 0x0000000404057981 */ /* 0x000ea2000c1e1100 */
[----:B------:R-:W-:-:S06]  /*0160*/  IMAD R8, R7, 0xb, R6 ;  /* 0x0000000b07087824 */ /* 0x000fcc00078e0206 */
[----:B------:R-:W2:Y:S02]  /*0170*/  LDC.U8 R8, c[0x3][R8] ;  /* 0x00c0000008087b82 */ /* 0x000ea40000000000 */
[----:B--2---:R-:W-:-:S13]  /*0180*/  ISETP.NE.AND P0, PT, R5, R8, PT ;  /* 0x000000080500720c */ /* 0x004fda0003f05270 */
[----:B------:R-:W-:Y:S05]  /*0190*/  @P0 BRA `(.L_x_210) ;  /* 0x0000000000180947 */ /* 0x000fea0003800000 */
[----:B------:R-:W-:Y:S02]  /*01a0*/  ISETP.NE.AND P1, PT, R5, RZ, PT ;  /* 0x000000ff0500720c */ /* 0x000fe40003f25270 */
[C---:B------:R-:W-:Y:S01]  /*01b0*/  ISETP.GE.U32.AND P0, PT, R6.reuse, 0x9, PT ;  /* 0x000000090600780c */ /* 0x040fe20003f06070 */
[----:B------:R-:W-:-:S12]  /*01c0*/  VIADD R6, R6, 0x1 ;  /* 0x0000000106067836 */ /* 0x000fd80000000000 */
[----:B------:R-:W-:Y:S05]  /*01d0*/  @!P0 BRA P1, `(.L_x_211) ;  /* 0xfffffffc00d48947 */ /* 0x000fea000083ffff */
[----:B------:R-:W-:Y:S01]  /*01e0*/  STG.E desc[UR4][R2.64], R7 ;  /* 0x0000000702007986 */ /* 0x000fe2000c101904 */
[----:B------:R-:W-:Y:S05]  /*01f0*/  EXIT ;  /* 0x000000000000794d */ /* 0x000fea0003800000 */
.L_x_210:
[----:B------:R-:W-:Y:S05]  /*0200*/  BSYNC.RECONVERGENT B0 ;  /* 0x0000000000007941 */ /* 0x000fea0003800200 */
.L_x_209:
[----:B------:R-:W-:-:S04]  /*0210*/  IADD3 R7, PT, PT, R7, 0x1, RZ ;  /* 0x0000000107077810 */ /* 0x000fc80007ffe0ff */
[----:B------:R-:W-:-:S13]  /*0220*/  ISETP.NE.AND P0, PT, R7, 0x800, PT ;  /* 0x000008000700780c */ /* 0x000fda0003f05270 */
[----:B------:R-:W-:Y:S05]  /*0230*/  @P0 BRA `(.L_x_212) ;  /* 0xfffffffc00b40947 */ /* 0x000fea000383ffff */
[----:B------:R-:W-:Y:S05]  /*0240*/  EXIT ;  /* 0x000000000000794d */ /* 0x000fea0003800000 */
.L_x_213:
        /* <DEDUP_REMOVED lines=11> */
.L_x_230:


//--------------------- .text._Z16kernel_keccak256PKhiPhi --------------------------
	.section	.text._Z16kernel_keccak256PKhiPhi,"ax",@progbits
	.align	128
        .global         _Z16kernel_keccak256PKhiPhi
        .type           _Z16kernel_keccak256PKhiPhi,@function
        .size           _Z16kernel_keccak256PKhiPhi,(.L_x_231 - _Z16kernel_keccak256PKhiPhi)
        .other          _Z16kernel_keccak256PKhiPhi,@"STO_CUDA_ENTRY STV_DEFAULT"
_Z16kernel_keccak256PKhiPhi:
.text._Z16kernel_keccak256PKhiPhi:
[----:B------:R-:W0:Y:S01]  /*0000*/  LDC R1, c[0x0][0x37c] ;  /* 0x0000df00ff017b82 */ /* 0x000e220000000800 */
[----:B------:R-:W1:Y:S07]  /*0010*/  S2R R3, SR_TID.X ;  /* 0x0000000000037919 */ /* 0x000e6e0000002100 */
[----:B------:R-:W1:Y:S01]  /*0020*/  S2UR UR5, SR_CTAID.X ;  /* 0x00000000000579c3 */ /* 0x000e620000002500 */
[----:B------:R-:W2:Y:S01]  /*0030*/  LDCU UR4, c[0x0][0x398] ;  /* 0x00007300ff0477ac */ /* 0x000ea20008000800 */
[----:B0-----:R-:W-:-:S04]  /*0040*/  VIADD R1, R1, 0xfffffe70 ;  /* 0xfffffe7001017836 */ /* 0x001fc80000000000 */
[----:B------:R-:W-:Y:S02]  /*0050*/  IMAD.MOV.U32 R0, RZ, RZ, R1 ;  /* 0x000000ffff007224 */ /* 0x000fe400078e0001 */
[----:B------:R-:W1:Y:S02]  /*0060*/  LDC R6, c[0x0][0x360] ;  /* 0x0000d800ff067b82 */ /* 0x000e640000000800 */
[----:B-1----:R-:W-:-:S05]  /*0070*/  IMAD R6, R6, UR5, R3 ;  /* 0x0000000506067c24 */ /* 0x002fca000f8e0203 */
[----:B--2---:R-:W-:-:S13]  /*0080*/  ISETP.GE.AND P0, PT, R6, UR4, PT ;  /* 0x0000000406007c0c */ /* 0x004fda000bf06270 */
[----:B------:R-:W-:Y:S05]  /*0090*/  @P0 EXIT ;  /* 0x000000000000094d */ /* 0x000fea0003800000 */
[----:B------:R-:W0:Y:S01]  /*00a0*/  LDC R3, c[0x0][0x388] ;  /* 0x0000e200ff037b82 */ /* 0x000e220000000800 */
[----:B------:R1:W-:Y:S01]  /*00b0*/  STL.128 [R1+0xc0], RZ ;  /* 0x0000c0ff01007387 */ /* 0x0003e20000100c00 */
[----:B------:R-:W2:Y:S01]  /*00c0*/  LDCU.64 UR6, c[0x0][0x358] ;  /* 0x00006b00ff0677ac */ /* 0x000ea20008000a00 */
[----:B------:R-:W-:Y:S02]  /*00d0*/  VIADD R2, R1, 0xc0 ;  /* 0x000000c001027836 */ /* 0x000fe40000000000 */
[----:B------:R1:W-:Y:S04]  /*00e0*/  STL.128 [R1+0xd0], RZ ;  /* 0x0000d0ff01007387 */ /* 0x0003e80000100c00 */
[----:B------:R1:W-:Y:S04]  /*00f0*/  STL.128 [R1+0xe0], RZ ;  /* 0x0000e0ff01007387 */ /* 0x0003e80000100c00 */
[----:B------:R1:W-:Y:S04]  /*0100*/  STL.128 [R1+0xf0], RZ ;  /* 0x0000f0ff01007387 */ /* 0x0003e80000100c00 */
[----:B------:R1:W-:Y:S04]  /*0110*/  STL.128 [R1+0x100], RZ ;  /* 0x000100ff01007387 */ /* 0x0003e80000100c00 */
[----:B------:R1:W-:Y:S01]  /*0120*/  STL.128 [R1+0x110], RZ ;  /* 0x000110ff01007387 */ /* 0x0003e20000100c00 */
[----:B0-----:R-:W-:-:S03]  /*0130*/  ISETP.GE.AND P0, PT, R3, 0x1, PT ;  /* 0x000000010300780c */ /* 0x001fc60003f06270 */
[----:B------:R1:W-:Y:S04]  /*0140*/  STL.128 [R1+0x120], RZ ;  /* 0x000120ff01007387 */ /* 0x0003e80000100c00 */
[----:B------:R1:W-:Y:S04]  /*0150*/  STL.128 [R1+0x130], RZ ;  /* 0x000130ff01007387 */ /* 0x0003e80000100c00 */
[----:B------:R1:W-:Y:S04]  /*0160*/  STL.128 [R1+0x140], RZ ;  /* 0x000140ff01007387 */ /* 0x0003e80000100c00 */
[----:B------:R1:W-:Y:S04]  /*0170*/  STL.128 [R1+0x150], RZ ;  /* 0x000150ff01007387 */ /* 0x0003e80000100c00 */
[----:B------:R1:W-:Y:S04]  /*0180*/  STL.128 [R1+0x160], RZ ;  /* 0x000160ff01007387 */ /* 0x0003e80000100c00 */
[----:B------:R1:W-:Y:S04]  /*0190*/  STL.128 [R1+0x170], RZ ;  /* 0x000170ff01007387 */ /* 0x0003e80000100c00 */
[----:B------:R1:W-:Y:S01]  /*01a0*/  STL.64 [R1+0x180], RZ ;  /* 0x000180ff01007387 */ /* 0x0003e20000100a00 */
[----:B--2---:R-:W-:Y:S05]  /*01b0*/  @!P0 BRA `(.L_x_214) ;  /* 0x0000000800388947 */ /* 0x004fea0003800000 */
[C---:B------:R-:W-:Y:S01]  /*01c0*/  ISETP.GE.U32.AND P1, PT, R3.reuse, 0x8, PT ;  /* 0x000000080300780c */ /* 0x040fe20003f26070 */
[----:B------:R-:W-:Y:S01]  /*01d0*/  IMAD R6, R6, R3, RZ ;  /* 0x0000000306067224 */ /* 0x000fe200078e02ff */
[----:B------:R-:W-:Y:S01]  /*01e0*/  LOP3.LUT R24, R3, 0x7, RZ, 0xc0, !PT ;  /* 0x0000000703187812 */ /* 0x000fe200078ec0ff */
[----:B------:R-:W-:-:S03]  /*01f0*/  IMAD.MOV.U32 R5, RZ, RZ, RZ ;  /* 0x000000ffff057224 */ /* 0x000fc600078e00ff */
[----:B------:R-:W-:Y:S02]  /*0200*/  ISETP.NE.AND P0, PT, R24, RZ, PT ;  /* 0x000000ff1800720c */ /* 0x000fe40003f05270 */
[----:B------:R-:W-:-:S05]  /*0210*/  SHF.R.S32.HI R22, RZ, 0x1f, R6 ;  /* 0x0000001fff167819 */ /* 0x000fca0000011406 */
[----:B------:R-:W-:Y:S06]  /*0220*/  @!P1 BRA `(.L_x_215) ;  /* 0x0000000000909947 */ /* 0x000fec0003800000 */
[----:B------:R-:W0:Y:S01]  /*0230*/  LDCU.64 UR8, c[0x0][0x380] ;  /* 0x00007000ff0877ac */ /* 0x000e220008000a00 */
[----:B------:R-:W-:Y:S01]  /*0240*/  LOP3.LUT R5, R3, 0x7ffffff8, RZ, 0xc0, !PT ;  /* 0x7ffffff803057812 */ /* 0x000fe200078ec0ff */
[----:B------:R-:W-:-:S04]  /*0250*/  IMAD.MOV.U32 R23, RZ, RZ, R2 ;  /* 0x000000ffff177224 */ /* 0x000fc800078e0002 */
[----:B------:R-:W-:Y:S01]  /*0260*/  IMAD.MOV R4, RZ, RZ, -R5 ;  /* 0x000000ffff047224 */ /* 0x000fe200078e0a05 */
[----:B0-----:R-:W-:-:S04]  /*0270*/  IADD3 R16, P1, PT, R6, UR8, RZ ;  /* 0x0000000806107c10 */ /* 0x001fc8000ff3e0ff */
[----:B------:R-:W-:-:S04]  /*0280*/  IADD3 R16, P2, PT, R16, 0x3, RZ ;  /* 0x0000000310107810 */ /* 0x000fc80007f5e0ff */
[----:B------:R-:W-:-:S09]  /*0290*/  IADD3.X R17, PT, PT, RZ, UR9, R22, P2, P1 ;  /* 0x00000009ff117c10 */ /* 0x000fd200097e2416 */
.L_x_216:
[----:B------:R-:W2:Y:S04]  /*02a0*/  LDG.E.U8 R10, desc[UR6][R16.64+-0x2] ;  /* 0xfffffe06100a7981 */ /* 0x000ea8000c1e1100 */
[----:B------:R-:W3:Y:S04]  /*02b0*/  LDG.E.U8 R12, desc[UR6][R16.64+-0x1] ;  /* 0xffffff06100c7981 */ /* 0x000ee8000c1e1100 */
[----:B------:R-:W4:Y:S04]  /*02c0*/  LDG.E.U8 R14, desc[UR6][R16.64] ;  /* 0x00000006100e7981 */ /* 0x000f28000c1e1100 */
[----:B------:R-:W5:Y:S04]  /*02d0*/  LDG.E.U8 R19, desc[UR6][R16.64+0x2] ;  /* 0x0000020610137981 */ /* 0x000f68000c1e1100 */
[----:B------:R-:W5:Y:S04]  /*02e0*/  LDG.E.U8 R20, desc[UR6][R16.64+0x3] ;  /* 0x0000030610147981 */ /* 0x000f68000c1e1100 */
[----:B------:R-:W5:Y:S04]  /*02f0*/  LDG.E.U8 R21, desc[UR6][R16.64+0x4] ;  /* 0x0000040610157981 */ /* 0x000f68000c1e1100 */
[----:B------:R-:W5:Y:S04]  /*0300*/  LDG.E.U8 R18, desc[UR6][R16.64+0x1] ;  /* 0x0000010610127981 */ /* 0x000f68000c1e1100 */
[----:B------:R-:W5:Y:S04]  /*0310*/  LDL.64 R8, [R23] ;  /* 0x0000000017087983 */ /* 0x000f680000100a00 */
[----:B------:R0:W5:Y:S01]  /*0320*/  LDG.E.U8 R7, desc[UR6][R16.64+-0x3] ;  /* 0xfffffd0610077981 */ /* 0x000162000c1e1100 */
[----:B------:R-:W-:-:S05]  /*0330*/  VIADD R4, R4, 0x8 ;  /* 0x0000000804047836 */ /* 0x000fca0000000000 */
[----:B------:R-:W-:Y:S02]  /*0340*/  ISETP.NE.AND P1, PT, R4, RZ, PT ;  /* 0x000000ff0400720c */ /* 0x000fe40003f25270 */
[----:B0-----:R-:W-:-:S05]  /*0350*/  IADD3 R16, P2, PT, R16, 0x8, RZ ;  /* 0x0000000810107810 */ /* 0x001fca0007f5e0ff */
[----:B------:R-:W-:Y:S02]  /*0360*/  IMAD.X R17, RZ, RZ, R17, P2 ;  /* 0x000000ffff117224 */ /* 0x000fe400010e0611 */
[----:B--2---:R-:W-:-:S04]  /*0370*/  IMAD.WIDE.U32 R10, R10, 0x100, RZ ;  /* 0x000001000a0a7825 */ /* 0x004fc800078e00ff */
[----:B---3--:R-:W-:-:S04]  /*0380*/  IMAD.WIDE.U32 R12, R12, 0x10000, RZ ;  /* 0x000100000c0c7825 */ /* 0x008fc800078e00ff */
[----:B----4-:R-:W-:-:S04]  /*0390*/  IMAD.WIDE.U32 R14, R14, 0x1000000, RZ ;  /* 0x010000000e0e7825 */ /* 0x010fc800078e00ff */
[----:B-----5:R-:W-:Y:S01]  /*03a0*/  IMAD.SHL.U32 R19, R19, 0x100, RZ ;  /* 0x0000010013137824 */ /* 0x020fe200078e00ff */
[----:B------:R-:W-:Y:S01]  /*03b0*/  LOP3.LUT R11, R15, R11, R13, 0xfe, !PT ;  /* 0x0000000b0f0b7212 */ /* 0x000fe200078efe0d */
[----:B------:R-:W-:Y:S02]  /*03c0*/  IMAD.U32 R20, R20, 0x10000, RZ ;  /* 0x0001000014147824 */ /* 0x000fe400078e00ff */
[----:B------:R-:W-:Y:S01]  /*03d0*/  IMAD.SHL.U32 R21, R21, 0x1000000, RZ ;  /* 0x0100000015157824 */ /* 0x000fe200078e00ff */
[----:B------:R-:W-:Y:S02]  /*03e0*/  LOP3.LUT R18, R19, R11, R18, 0xfe, !PT ;  /* 0x0000000b13127212 */ /* 0x000fe400078efe12 */
[----:B------:R-:W-:Y:S02]  /*03f0*/  LOP3.LUT R10, R14, R10, R12, 0xfe, !PT ;  /* 0x0000000a0e0a7212 */ /* 0x000fe400078efe0c */
[----:B------:R-:W-:Y:S02]  /*0400*/  LOP3.LUT R21, R21, R18, R20, 0x1e, !PT ;  /* 0x0000001215157212 */ /* 0x000fe400078e1e14 */
[----:B------:R-:W-:-:S02]  /*0410*/  LOP3.LUT R7, R8, R7, RZ, 0x3c, !PT ;  /* 0x0000000708077212 */ /* 0x000fc400078e3cff */
[----:B------:R-:W-:Y:S02]  /*0420*/  LOP3.LUT R9, R21, R9, RZ, 0x3c, !PT ;  /* 0x0000000915097212 */ /* 0x000fe400078e3cff */
[----:B------:R-:W-:-:S05]  /*0430*/  LOP3.LUT R8, R10, R7, RZ, 0x3c, !PT ;  /* 0x000000070a087212 */ /* 0x000fca00078e3cff */
[----:B------:R0:W-:Y:S02]  /*0440*/  STL.64 [R23], R8 ;  /* 0x0000000817007387 */ /* 0x0001e40000100a00 */
[----:B0-----:R-:W-:Y:S01]  /*0450*/  VIADD R23, R23, 0x8 ;  /* 0x0000000817177836 */ /* 0x001fe20000000000 */
[----:B------:R-:W-:Y:S06]  /*0460*/  @P1 BRA `(.L_x_216) ;  /* 0xfffffffc008c1947 */ /* 0x000fec000383ffff */
.L_x_215:
[----:B------:R-:W-:Y:S05]  /*0470*/  @!P0 BRA `(.L_x_214) ;  /* 0x0000000400888947 */ /* 0x000fea0003800000 */
[----:B------:R-:W-:Y:S02]  /*0480*/  ISETP.GE.U32.AND P1, PT, R24, 0x4, PT ;  /* 0x000000041800780c */ /* 0x000fe40003f26070 */
[----:B------:R-:W-:-:S04]  /*0490*/  LOP3.LUT R18, R3, 0x3, RZ, 0xc0, !PT ;  /* 0x0000000303127812 */ /* 0x000fc800078ec0ff */
[----:B------:R-:W-:-:S07]  /*04a0*/  ISETP.NE.AND P0, PT, R18, RZ, PT ;  /* 0x000000ff1200720c */ /* 0x000fce0003f05270 */
[----:B------:R-:W-:Y:S06]  /*04b0*/  @!P1 BRA `(.L_x_217) ;  /* 0x0000000000bc9947 */ /* 0x000fec0003800000 */
[----:B------:R-:W0:Y:S01]  /*04c0*/  LDCU.64 UR8, c[0x0][0x380] ;  /* 0x00007000ff0877ac */ /* 0x000e220008000a00 */
[----:B------:R-:W-:-:S05]  /*04d0*/  LOP3.LUT R4, R5, 0x7ffffff8, RZ, 0xc0, !PT ;  /* 0x7ffffff805047812 */ /* 0x000fca00078ec0ff */
[----:B------:R-:W-:-:S05]  /*04e0*/  IMAD.IADD R17, R1, 0x1, R4 ;  /* 0x0000000101117824 */ /* 0x000fca00078e0204 */
[----:B------:R-:W2:Y:S01]  /*04f0*/  LDL.64 R10, [R17+0xc0] ;  /* 0x0000c000110a7983 */ /* 0x000ea20000100a00 */
[----:B0-----:R-:W-:-:S04]  /*0500*/  IADD3 R8, P1, P2, R5, UR8, R6 ;  /* 0x0000000805087c10 */ /* 0x001fc8000fa3e006 */
[----:B------:R-:W-:-:S05]  /*0510*/  IADD3.X R9, PT, PT, RZ, UR9, R22, P1, P2 ;  /* 0x00000009ff097c10 */ /* 0x000fca0008fe4416 */
[----:B------:R-:W2:Y:S01]  /*0520*/  LDG.E.U8 R13, desc[UR6][R8.64] ;  /* 0x00000006080d7981 */ /* 0x000ea2000c1e1100 */
[----:B------:R-:W-:-:S05]  /*0530*/  VIADD R7, R5, 0x1 ;  /* 0x0000000105077836 */ /* 0x000fca0000000000 */
[----:B------:R-:W-:-:S05]  /*0540*/  LOP3.LUT R4, R7, 0x7ffffff8, RZ, 0xc0, !PT ;  /* 0x7ffffff807047812 */ /* 0x000fca00078ec0ff */
[----:B------:R-:W-:Y:S02]  /*0550*/  IMAD.IADD R21, R1, 0x1, R4 ;  /* 0x0000000101157824 */ /* 0x000fe400078e0204 */
[----:B------:R-:W3:Y:S01]  /*0560*/  LDG.E.U8 R4, desc[UR6][R8.64+0x1] ;  /* 0x0000010608047981 */ /* 0x000ee2000c1e1100 */
[----:B--2---:R-:W-:Y:S01]  /*0570*/  LOP3.LUT R12, R13, R10, RZ, 0x3c, !PT ;  /* 0x0000000a0d0c7212 */ /* 0x004fe200078e3cff */
[----:B------:R-:W-:-:S05]  /*0580*/  IMAD.MOV.U32 R13, RZ, RZ, R11 ;  /* 0x000000ffff0d7224 */ /* 0x000fca00078e000b */
[----:B------:R0:W-:Y:S04]  /*0590*/  STL.64 [R17+0xc0], R12 ;  /* 0x0000c00c11007387 */ /* 0x0001e80000100a00 */
[----:B------:R-:W2:Y:S01]  /*05a0*/  LDL.64 R10, [R21+0xc0] ;  /* 0x0000c000150a7983 */ /* 0x000ea20000100a00 */
[----:B------:R-:W-:Y:S02]  /*05b0*/  IMAD.SHL.U32 R7, R7, 0x8, RZ ;  /* 0x0000000807077824 */ /* 0x000fe400078e00ff */
[----:B------:R-:W-:-:S03]  /*05c0*/  VIADD R16, R5, 0x2 ;  /* 0x0000000205107836 */ /* 0x000fc60000000000 */
[----:B------:R-:W-:-:S04]  /*05d0*/  LOP3.LUT R7, R7, 0x38, RZ, 0xc0, !PT ;  /* 0x0000003807077812 */ /* 0x000fc800078ec0ff */
[CC--:B---3--:R-:W-:Y:S02]  /*05e0*/  SHF.L.U32 R15, R4.reuse, R7.reuse, RZ ;  /* 0x00000007040f7219 */ /* 0x0c8fe400000006ff */
[----:B------:R-:W-:Y:S02]  /*05f0*/  SHF.L.U64.HI R7, R4, R7, RZ ;  /* 0x0000000704077219 */ /* 0x000fe400000102ff */
[----:B------:R-:W-:-:S05]  /*0600*/  LOP3.LUT R4, R16, 0xfffffff8, RZ, 0xc0, !PT ;  /* 0xfffffff810047812 */ /* 0x000fca00078ec0ff */
[----:B------:R-:W-:Y:S01]  /*0610*/  IMAD.IADD R19, R1, 0x1, R4 ;  /* 0x0000000101137824 */ /* 0x000fe200078e0204 */
[----:B--2---:R-:W-:Y:S02]  /*0620*/  LOP3.LUT R14, R15, R10, RZ, 0x3c, !PT ;  /* 0x0000000a0f0e7212 */ /* 0x004fe400078e3cff */
[----:B------:R-:W-:Y:S02]  /*0630*/  LOP3.LUT R15, R7, R11, RZ, 0x3c, !PT ;  /* 0x0000000b070f7212 */ /* 0x000fe400078e3cff */
[----:B------:R-:W2:Y:S04]  /*0640*/  LDG.E.U8 R7, desc[UR6][R8.64+0x2] ;  /* 0x0000020608077981 */ /* 0x000ea8000c1e1100 */
[----:B------:R3:W-:Y:S04]  /*0650*/  STL.64 [R21+0xc0], R14 ;  /* 0x0000c00e15007387 */ /* 0x0007e80000100a00 */
[----:B------:R-:W4:Y:S01]  /*0660*/  LDL.64 R10, [R19+0xc0] ;  /* 0x0000c000130a7983 */ /* 0x000f220000100a00 */
[----:B------:R-:W-:-:S02]  /*0670*/  IMAD.SHL.U32 R16, R16, 0x8, RZ ;  /* 0x0000000810107824 */ /* 0x000fc400078e00ff */
[----:B0-----:R-:W-:Y:S01]  /*0680*/  VIADD R17, R5, 0x3 ;  /* 0x0000000305117836 */ /* 0x001fe20000000000 */
[----:B------:R-:W3:Y:S02]  /*0690*/  LDG.E.U8 R8, desc[UR6][R8.64+0x3] ;  /* 0x0000030608087981 */ /* 0x000ee4000c1e1100 */
[----:B------:R-:W-:Y:S02]  /*06a0*/  LOP3.LUT R16, R16, 0x38, RZ, 0xc0, !PT ;  /* 0x0000003810107812 */ /* 0x000fe400078ec0ff */
[----:B------:R-:W-:Y:S02]  /*06b0*/  LOP3.LUT R4, R17, 0xfffffff8, RZ, 0xc0, !PT ;  /* 0xfffffff811047812 */ /* 0x000fe400078ec0ff */
[CC--:B--2---:R-:W-:Y:S02]  /*06c0*/  SHF.L.U32 R13, R7.reuse, R16.reuse, RZ ;  /* 0x00000010070d7219 */ /* 0x0c4fe400000006ff */
[----:B------:R-:W-:Y:S02]  /*06d0*/  SHF.L.U64.HI R7, R7, R16, RZ ;  /* 0x0000001007077219 */ /* 0x000fe400000102ff */
[----:B----4-:R-:W-:-:S02]  /*06e0*/  LOP3.LUT R12, R13, R10, RZ, 0x3c, !PT ;  /* 0x0000000a0d0c7212 */ /* 0x010fc400078e3cff */
[----:B------:R-:W-:Y:S01]  /*06f0*/  LOP3.LUT R13, R7, R11, RZ, 0x3c, !PT ;  /* 0x0000000b070d7212 */ /* 0x000fe200078e3cff */
[----:B------:R-:W-:-:S04]  /*0700*/  IMAD.IADD R7, R1, 0x1, R4 ;  /* 0x0000000101077824 */ /* 0x000fc800078e0204 */
[----:B------:R0:W-:Y:S04]  /*0710*/  STL.64 [R19+0xc0], R12 ;  /* 0x0000c00c13007387 */ /* 0x0001e80000100a00 */
[----:B------:R-:W2:Y:S01]  /*0720*/  LDL.64 R10, [R7+0xc0] ;  /* 0x0000c000070a7983 */ /* 0x000ea20000100a00 */
[----:B------:R-:W-:-:S05]  /*0730*/  IMAD.SHL.U32 R17, R17, 0x8, RZ ;  /* 0x0000000811117824 */ /* 0x000fca00078e00ff */
[----:B------:R-:W-:-:S04]  /*0740*/  LOP3.LUT R17, R17, 0x38, RZ, 0xc0, !PT ;  /* 0x0000003811117812 */ /* 0x000fc800078ec0ff */
[CC--:B---3--:R-:W-:Y:S02]  /*0750*/  SHF.L.U32 R15, R8.reuse, R17.reuse, RZ ;  /* 0x00000011080f7219 */ /* 0x0c8fe400000006ff */
[----:B------:R-:W-:Y:S01]  /*0760*/  SHF.L.U64.HI R17, R8, R17, RZ ;  /* 0x0000001108117219 */ /* 0x000fe200000102ff */
[----:B------:R-:W-:Y:S01]  /*0770*/  VIADD R5, R5, 0x4 ;  /* 0x0000000405057836 */ /* 0x000fe20000000000 */
[----:B--2---:R-:W-:Y:S02]  /*0780*/  LOP3.LUT R10, R15, R10, RZ, 0x3c, !PT ;  /* 0x0000000a0f0a7212 */ /* 0x004fe400078e3cff */
[----:B------:R-:W-:-:S05]  /*0790*/  LOP3.LUT R11, R17, R11, RZ, 0x3c, !PT ;  /* 0x0000000b110b7212 */ /* 0x000fca00078e3cff */
[----:B------:R0:W-:Y:S02]  /*07a0*/  STL.64 [R7+0xc0], R10 ;  /* 0x0000c00a07007387 */ /* 0x0001e40000100a00 */
.L_x_217:
[----:B------:R-:W-:Y:S05]  /*07b0*/  @!P0 BRA `(.L_x_214) ;  /* 0x0000000000b88947 */ /* 0x000fea0003800000 */
[----:B------:R-:W-:Y:S02]  /*07c0*/  ISETP.NE.AND P1, PT, R18, 0x1, PT ;  /* 0x000000011200780c */ /* 0x000fe40003f25270 */
[----:B------:R-:W-:-:S04]  /*07d0*/  LOP3.LUT R4, R3, 0x1, RZ, 0xc0, !PT ;  /* 0x0000000103047812 */ /* 0x000fc800078ec0ff */
[----:B------:R-:W-:-:S07]  /*07e0*/  ISETP.NE.U32.AND P0, PT, R4, 0x1, PT ;  /* 0x000000010400780c */ /* 0x000fce0003f05070 */
[----:B------:R-:W-:Y:S06]  /*07f0*/  @!P1 BRA `(.L_x_218) ;  /* 0x00000000006c9947 */ /* 0x000fec0003800000 */
[----:B------:R-:W0:Y:S01]  /*0800*/  LDCU.64 UR8, c[0x0][0x380] ;  /* 0x00007000ff0877ac */ /* 0x000e220008000a00 */
[----:B------:R-:W-:-:S05]  /*0810*/  LOP3.LUT R4, R5, 0xfffffff8, RZ, 0xc0, !PT ;  /* 0xfffffff805047812 */ /* 0x000fca00078ec0ff */
[----:B------:R-:W-:-:S05]  /*0820*/  IMAD.IADD R15, R1, 0x1, R4 ;  /* 0x00000001010f7824 */ /* 0x000fca00078e0204 */
[----:B------:R-:W2:Y:S01]  /*0830*/  LDL.64 R8, [R15+0xc0] ;  /* 0x0000c0000f087983 */ /* 0x000ea20000100a00 */
[----:B0-----:R-:W-:-:S04]  /*0840*/  IADD3 R12, P1, P2, R5, UR8, R6 ;  /* 0x00000008050c7c10 */ /* 0x001fc8000fa3e006 */
[----:B------:R-:W-:-:S05]  /*0850*/  IADD3.X R13, PT, PT, RZ, UR9, R22, P1, P2 ;  /* 0x00000009ff0d7c10 */ /* 0x000fca0008fe4416 */
[----:B------:R-:W3:Y:S01]  /*0860*/  LDG.E.U8 R7, desc[UR6][R12.64] ;  /* 0x000000060c077981 */ /* 0x000ee2000c1e1100 */
[C---:B------:R-:W-:Y:S02]  /*0870*/  IMAD.SHL.U32 R4, R5.reuse, 0x8, RZ ;  /* 0x0000000805047824 */ /* 0x040fe400078e00ff */
[----:B------:R-:W-:-:S03]  /*0880*/  VIADD R14, R5, 0x1 ;  /* 0x00000001050e7836 */ /* 0x000fc60000000000 */
[----:B------:R-:W-:Y:S01]  /*0890*/  LOP3.LUT R4, R4, 0x38, RZ, 0xc0, !PT ;  /* 0x0000003804047812 */ /* 0x000fe200078ec0ff */
[----:B------:R-:W4:Y:S03]  /*08a0*/  LDG.E.U8 R13, desc[UR6][R12.64+0x1] ;  /* 0x000001060c0d7981 */ /* 0x000f26000c1e1100 */
[CC--:B---3--:R-:W-:Y:S02]  /*08b0*/  SHF.L.U32 R11, R7.reuse, R4.reuse, RZ ;  /* 0x00000004070b7219 */ /* 0x0c8fe400000006ff */
[----:B------:R-:W-:Y:S02]  /*08c0*/  SHF.L.U64.HI R7, R7, R4, RZ ;  /* 0x0000000407077219 */ /* 0x000fe400000102ff */
[----:B------:R-:W-:Y:S02]  /*08d0*/  LOP3.LUT R4, R14, 0xfffffff8, RZ, 0xc0, !PT ;  /* 0xfffffff80e047812 */ /* 0x000fe400078ec0ff */
[----:B--2---:R-:W-:-:S02]  /*08e0*/  LOP3.LUT R10, R11, R8, RZ, 0x3c, !PT ;  /* 0x000000080b0a7212 */ /* 0x004fc400078e3cff */
[----:B------:R-:W-:Y:S01]  /*08f0*/  LOP3.LUT R11, R7, R9, RZ, 0x3c, !PT ;  /* 0x00000009070b7212 */ /* 0x000fe200078e3cff */
[----:B------:R-:W-:-:S04]  /*0900*/  IMAD.IADD R7, R1, 0x1, R4 ;  /* 0x0000000101077824 */ /* 0x000fc800078e0204 */
[----:B------:R2:W-:Y:S04]  /*0910*/  STL.64 [R15+0xc0], R10 ;  /* 0x0000c00a0f007387 */ /* 0x0005e80000100a00 */
[----:B------:R-:W3:Y:S01]  /*0920*/  LDL.64 R8, [R7+0xc0] ;  /* 0x0000c00007087983 */ /* 0x000ee20000100a00 */
[----:B------:R-:W-:-:S05]  /*0930*/  IMAD.SHL.U32 R14, R14, 0x8, RZ ;  /* 0x000000080e0e7824 */ /* 0x000fca00078e00ff */
[----:B------:R-:W-:-:S04]  /*0940*/  LOP3.LUT R14, R14, 0x38, RZ, 0xc0, !PT ;  /* 0x000000380e0e7812 */ /* 0x000fc800078ec0ff */
[CC--:B----4-:R-:W-:Y:S02]  /*0950*/  SHF.L.U32 R19, R13.reuse, R14.reuse, RZ ;  /* 0x0000000e0d137219 */ /* 0x0d0fe400000006ff */
[----:B------:R-:W-:Y:S01]  /*0960*/  SHF.L.U64.HI R17, R13, R14, RZ ;  /* 0x0000000e0d117219 */ /* 0x000fe200000102ff */
[----:B------:R-:W-:Y:S01]  /*0970*/  VIADD R5, R5, 0x2 ;  /* 0x0000000205057836 */ /* 0x000fe20000000000 */
[----:B---3--:R-:W-:Y:S02]  /*0980*/  LOP3.LUT R8, R19, R8, RZ, 0x3c, !PT ;  /* 0x0000000813087212 */ /* 0x008fe400078e3cff */
[----:B------:R-:W-:-:S05]  /*0990*/  LOP3.LUT R9, R17, R9, RZ, 0x3c, !PT ;  /* 0x0000000911097212 */ /* 0x000fca00078e3cff */
[----:B------:R2:W-:Y:S02]  /*09a0*/  STL.64 [R7+0xc0], R8 ;  /* 0x0000c00807007387 */ /* 0x0005e40000100a00 */
.L_x_218:
[----:B------:R-:W-:Y:S05]  /*09b0*/  @P0 BRA `(.L_x_214) ;  /* 0x0000000000380947 */ /* 0x000fea0003800000 */
[----:B------:R-:W3:Y:S01]  /*09c0*/  LDCU.64 UR8, c[0x0][0x380] ;  /* 0x00007000ff0877ac */ /* 0x000ee20008000a00 */
[----:B------:R-:W-:-:S05]  /*09d0*/  LOP3.LUT R4, R5, 0xfffffff8, RZ, 0xc0, !PT ;  /* 0xfffffff805047812 */ /* 0x000fca00078ec0ff */
[----:B0-2---:R-:W-:Y:S01]  /*09e0*/  IMAD.IADD R11, R1, 0x1, R4 ;  /* 0x00000001010b7824 */ /* 0x005fe200078e0204 */
[----:B---3--:R-:W-:-:S04]  /*09f0*/  IADD3 R8, P0, P1, R5, UR8, R6 ;  /* 0x0000000805087c10 */ /* 0x008fc8000f91e006 */
[----:B------:R-:W2:Y:S01]  /*0a00*/  LDL.64 R6, [R11+0xc0] ;  /* 0x0000c0000b067983 */ /* 0x000ea20000100a00 */
[----:B------:R-:W-:-:S05]  /*0a10*/  IADD3.X R9, PT, PT, RZ, UR9, R22, P0, P1 ;  /* 0x00000009ff097c10 */ /* 0x000fca00087e2416 */
[----:B------:R-:W3:Y:S01]  /*0a20*/  LDG.E.U8 R8, desc[UR6][R8.64] ;  /* 0x0000000608087981 */ /* 0x000ee2000c1e1100 */
[----:B------:R-:W-:-:S05]  /*0a30*/  IMAD.SHL.U32 R5, R5, 0x8, RZ ;  /* 0x0000000805057824 */ /* 0x000fca00078e00ff */
[----:B------:R-:W-:-:S04]  /*0a40*/  LOP3.LUT R5, R5, 0x38, RZ, 0xc0, !PT ;  /* 0x0000003805057812 */ /* 0x000fc800078ec0ff */
[CC--:B---3--:R-:W-:Y:S02]  /*0a50*/  SHF.L.U32 R13, R8.reuse, R5.reuse, RZ ;  /* 0x00000005080d7219 */ /* 0x0c8fe400000006ff */
[----:B------:R-:W-:Y:S02]  /*0a60*/  SHF.L.U64.HI R5, R8, R5, RZ ;  /* 0x0000000508057219 */ /* 0x000fe400000102ff */
[----:B--2---:R-:W-:Y:S02]  /*0a70*/  LOP3.LUT R4, R13, R6, RZ, 0x3c, !PT ;  /* 0x000000060d047212 */ /* 0x004fe400078e3cff */
[----:B------:R-:W-:-:S05]  /*0a80*/  LOP3.LUT R5, R5, R7, RZ, 0x3c, !PT ;  /* 0x0000000705057212 */ /* 0x000fca00078e3cff */
[----:B------:R3:W-:Y:S02]  /*0a90*/  STL.64 [R11+0xc0], R4 ;  /* 0x0000c0040b007387 */ /* 0x0007e40000100a00 */
.L_x_214:
[----:B---3--:R-:W-:-:S04]  /*0aa0*/  SHF.R.S32.HI R4, RZ, 0x1f, R3 ;  /* 0x0000001fff047819 */ /* 0x008fc80000011403 */
[----:B------:R-:W-:-:S04]  /*0ab0*/  LEA.HI R6, R4, R3, RZ, 0x3 ;  /* 0x0000000304067211 */ /* 0x000fc800078f18ff */
[----:B------:R-:W-:-:S05]  /*0ac0*/  SHF.R.S32.HI R5, RZ, 0x3, R6 ;  /* 0x00000003ff057819 */ /* 0x000fca0000011406 */
[----:B0-----:R-:W-:-:S05]  /*0ad0*/  IMAD R19, R5, 0x8, R2 ;  /* 0x0000000805137824 */ /* 0x001fca00078e0202 */
[----:B------:R-:W3:Y:S01]  /*0ae0*/  LDL.64 R4, [R19] ;  /* 0x0000000013047983 */ /* 0x000ee20000100a00 */
[----:B------:R-:W-:Y:S01]  /*0af0*/  LOP3.LUT R6, R6, 0x1ffffff8, RZ, 0xc0, !PT ;  /* 0x1ffffff806067812 */ /* 0x000fe200078ec0ff */
[----:B--2---:R-:W-:Y:S02]  /*0b00*/  IMAD.MOV.U32 R7, RZ, RZ, 0x1 ;  /* 0x00000001ff077424 */ /* 0x004fe400078e00ff */
[----:B------:R-:W-:Y:S02]  /*0b10*/  IMAD.MOV.U32 R20, RZ, RZ, 0x1 ;  /* 0x00000001ff147424 */ /* 0x000fe400078e00ff */
[----:B------:R-:W-:Y:S02]  /*0b20*/  IMAD.IADD R6, R3, 0x1, -R6 ;  /* 0x0000000103067824 */ /* 0x000fe400078e0a06 */
[----:B------:R-:W-:Y:S02]  /*0b30*/  IMAD.MOV.U32 R21, RZ, RZ, 0x0 ;  /* 0x00000000ff157424 */ /* 0x000fe400078e00ff */
[----:B------:R-:W-:-:S02]  /*0b40*/  IMAD.SHL.U32 R6, R6, 0x8, RZ ;  /* 0x0000000806067824 */ /* 0x000fc400078e00ff */
[----:B------:R-:W-:Y:S02]  /*0b50*/  IMAD.MOV.U32 R22, RZ, RZ, 0x8082 ;  /* 0x00008082ff167424 */ /* 0x000fe400078e00ff */
[----:B------:R-:W-:Y:S01]  /*0b60*/  IMAD.MOV.U32 R23, RZ, RZ, 0x0 ;  /* 0x00000000ff177424 */ /* 0x000fe200078e00ff */
[CC--:B------:R-:W-:Y:S01]  /*0b70*/  SHF.L.U32 R3, R7.reuse, R6.reuse, RZ ;  /* 0x0000000607037219 */ /* 0x0c0fe200000006ff */
[----:B------:R-:W-:Y:S01]  /*0b80*/  IMAD.MOV.U32 R24, RZ, RZ, 0x808a ;  /* 0x0000808aff187424 */ /* 0x000fe200078e00ff */
[----:B------:R-:W-:Y:S01]  /*0b90*/  SHF.L.U64.HI R7, R7, R6, RZ ;  /* 0x0000000607077219 */ /* 0x000fe200000102ff */
[----:B------:R-:W-:Y:S02]  /*0ba0*/  IMAD.MOV.U32 R25, RZ, RZ, -0x80000000 ;  /* 0x80000000ff197424 */ /* 0x000fe400078e00ff */
[----:B------:R-:W-:Y:S02]  /*0bb0*/  IMAD.MOV.U32 R26, RZ, RZ, -0x7fff8000 ;  /* 0x80008000ff1a7424 */ /* 0x000fe400078e00ff */
[----:B------:R-:W-:-:S02]  /*0bc0*/  IMAD.MOV.U32 R27, RZ, RZ, -0x80000000 ;  /* 0x80000000ff1b7424 */ /* 0x000fc400078e00ff */
[----:B------:R-:W-:Y:S02]  /*0bd0*/  IMAD.MOV.U32 R6, RZ, RZ, -0x7fffffff ;  /* 0x80000001ff067424 */ /* 0x000fe400078e00ff */
[----:B------:R-:W-:Y:S02]  /*0be0*/  IMAD.MOV.U32 R8, RZ, RZ, -0x7fff7f7f ;  /* 0x80008081ff087424 */ /* 0x000fe400078e00ff */
[----:B------:R-:W-:Y:S02]  /*0bf0*/  IMAD.MOV.U32 R9, RZ, RZ, -0x80000000 ;  /* 0x80000000ff097424 */ /* 0x000fe400078e00ff */
[----:B------:R-:W-:Y:S02]  /*0c00*/  IMAD.MOV.U32 R10, RZ, RZ, 0x8009 ;  /* 0x00008009ff0a7424 */ /* 0x000fe400078e00ff */
[----:B------:R-:W-:Y:S02]  /*0c10*/  IMAD.MOV.U32 R11, RZ, RZ, -0x80000000 ;  /* 0x80000000ff0b7424 */ /* 0x000fe400078e00ff */
[----:B------:R-:W-:-:S02]  /*0c20*/  IMAD.MOV.U32 R12, RZ, RZ, 0x8a ;  /* 0x0000008aff0c7424 */ /* 0x000fc400078e00ff */
[----:B------:R-:W-:Y:S02]  /*0c30*/  IMAD.MOV.U32 R13, RZ, RZ, 0x0 ;  /* 0x00000000ff0d7424 */ /* 0x000fe400078e00ff */
[----:B------:R-:W-:Y:S02]  /*0c40*/  IMAD.MOV.U32 R14, RZ, RZ, 0x88 ;  /* 0x00000088ff0e7424 */ /* 0x000fe400078e00ff */
[----:B------:R-:W-:Y:S02]  /*0c50*/  IMAD.MOV.U32 R15, RZ, RZ, 0x0 ;  /* 0x00000000ff0f7424 */ /* 0x000fe400078e00ff */
[----:B------:R-:W-:Y:S02]  /*0c60*/  IMAD.MOV.U32 R16, RZ, RZ, -0x7fff7ff7 ;  /* 0x80008009ff107424 */ /* 0x000fe400078e00ff */
[----:B------:R-:W-:Y:S02]  /*0c70*/  IMAD.MOV.U32 R17, RZ, RZ, 0x0 ;  /* 0x00000000ff117424 */ /* 0x000fe400078e00ff */
[----:B------:R-:W-:-:S02]  /*0c80*/  IMAD.MOV.U32 R18, RZ, RZ, -0x7ffffff6 ;  /* 0x8000000aff127424 */ /* 0x000fc400078e00ff */
[----:B------:R-:W-:Y:S02]  /*0c90*/  IMAD.MOV.U32 R28, RZ, RZ, -0x7fff7f75 ;  /* 0x8000808bff1c7424 */ /* 0x000fe400078e00ff */
[----:B------:R-:W-:Y:S02]  /*0ca0*/  IMAD.MOV.U32 R29, RZ, RZ, 0x0 ;  /* 0x00000000ff1d7424 */ /* 0x000fe400078e00ff */
[----:B------:R-:W-:Y:S02]  /*0cb0*/  IMAD.MOV.U32 R30, RZ, RZ, 0x8b ;  /* 0x0000008bff1e7424 */ /* 0x000fe400078e00ff */
[----:B------:R-:W-:Y:S02]  /*0cc0*/  IMAD.MOV.U32 R31, RZ, RZ, -0x80000000 ;  /* 0x80000000ff1f7424 */ /* 0x000fe400078e00ff */
[----:B------:R-:W-:Y:S02]  /*0cd0*/  IMAD.MOV.U32 R48, RZ, RZ, 0x800a ;  /* 0x0000800aff307424 */ /* 0x000fe400078e00ff */
[----:B------:R-:W-:-:S02]  /*0ce0*/  IMAD.MOV.U32 R49, RZ, RZ, 0x0 ;  /* 0x00000000ff317424 */ /* 0x000fc400078e00ff */
[----:B------:R-:W-:Y:S02]  /*0cf0*/  IMAD.MOV.U32 R50, RZ, RZ, -0x7ffffff6 ;  /* 0x8000000aff327424 */ /* 0x000fe400078e00ff */
[----:B------:R-:W-:Y:S02]  /*0d00*/  IMAD.MOV.U32 R51, RZ, RZ, -0x80000000 ;  /* 0x80000000ff337424 */ /* 0x000fe400078e00ff */
[----:B------:R-:W-:Y:S02]  /*0d10*/  IMAD.MOV.U32 R54, RZ, RZ, 0x8080 ;  /* 0x00008080ff367424 */ /* 0x000fe400078e00ff */
[----:B------:R-:W-:Y:S02]  /*0d20*/  IMAD.MOV.U32 R55, RZ, RZ, -0x80000000 ;  /* 0x80000000ff377424 */ /* 0x000fe400078e00ff */
[----:B------:R-:W-:Y:S02]  /*0d30*/  IMAD.MOV.U32 R52, RZ, RZ, -0x7fff7f7f ;  /* 0x80008081ff347424 */ /* 0x000fe400078e00ff */
[----:B------:R-:W-:Y:S01]  /*0d40*/  IMAD.MOV.U32 R53, RZ, RZ, -0x80000000 ;  /* 0x80000000ff357424 */ /* 0x000fe200078e00ff */
[----:B---3--:R-:W-:-:S02]  /*0d50*/  LOP3.LUT R2, R4, R3, RZ, 0x3c, !PT ;  /* 0x0000000304027212 */ /* 0x008fc400078e3cff */
[----:B------:R-:W-:Y:S01]  /*0d60*/  LOP3.LUT R3, R5, R7, RZ, 0x3c, !PT ;  /* 0x0000000705037212 */ /* 0x000fe200078e3cff */
[----:B------:R-:W-:Y:S02]  /*0d70*/  IMAD.MOV.U32 R4, RZ, RZ, 0x808b ;  /* 0x0000808bff047424 */ /* 0x000fe400078e00ff */
[----:B------:R-:W-:Y:S02]  /*0d80*/  IMAD.MOV.U32 R5, RZ, RZ, 0x0 ;  /* 0x00000000ff057424 */ /* 0x000fe400078e00ff */
[----:B------:R-:W-:Y:S01]  /*0d90*/  IMAD.MOV.U32 R7, RZ, RZ, 0x0 ;  /* 0x00000000ff077424 */ /* 0x000fe200078e00ff */
[----:B------:R0:W-:Y:S04]  /*0da0*/  STL.64 [R19], R2 ;  /* 0x0000000213007387 */ /* 0x0001e80000100a00 */
[----:B------:R-:W2:Y:S04]  /*0db0*/  LDL.64 R58, [R1+0x140] ;  /* 0x00014000013a7983 */ /* 0x000ea80000100a00 */
[----:B------:R3:W-:Y:S04]  /*0dc0*/  STL.128 [R0], R20 ;  /* 0x0000001400007387 */ /* 0x0007e80000100c00 */
[----:B------:R4:W-:Y:S01]  /*0dd0*/  STL.128 [R0+0x10], R24 ;  /* 0x0000101800007387 */ /* 0x0009e20000100c00 */
[----:B0-----:R-:W-:-:S03]  /*0de0*/  IMAD.MOV.U32 R19, RZ, RZ, 0x0 ;  /* 0x00000000ff137424 */ /* 0x001fc600078e00ff */
[----:B------:R0:W-:Y:S04]  /*0df0*/  STL.128 [R0+0x20], R4 ;  /* 0x0000200400007387 */ /* 0x0001e80000100c00 */
[----:B------:R-:W-:Y:S01]  /*0e00*/  STL.128 [R0+0x30], R8 ;  /* 0x0000300800007387 */ /* 0x000fe20000100c00 */
[----:B---3--:R-:W-:-:S03]  /*0e10*/  IMAD.MOV.U32 R20, RZ, RZ, 0x8089 ;  /* 0x00008089ff147424 */ /* 0x008fc600078e00ff */
[----:B------:R-:W-:Y:S01]  /*0e20*/  STL.128 [R0+0x40], R12 ;  /* 0x0000400c00007387 */ /* 0x000fe20000100c00 */
[----:B------:R-:W-:Y:S02]  /*0e30*/  IMAD.MOV.U32 R21, RZ, RZ, -0x80000000 ;  /* 0x80000000ff157424 */ /* 0x000fe400078e00ff */
[----:B------:R-:W-:Y:S01]  /*0e40*/  IMAD.MOV.U32 R22, RZ, RZ, 0x8003 ;  /* 0x00008003ff167424 */ /* 0x000fe200078e00ff */
[----:B------:R3:W-:Y:S01]  /*0e50*/  STL.128 [R0+0x50], R16 ;  /* 0x0000501000007387 */ /* 0x0007e20000100c00 */
[----:B------:R-:W-:Y:S02]  /*0e60*/  IMAD.MOV.U32 R23, RZ, RZ, -0x80000000 ;  /* 0x80000000ff177424 */ /* 0x000fe400078e00ff */
[----:B----4-:R-:W-:Y:S01]  /*0e70*/  IMAD.MOV.U32 R24, RZ, RZ, 0x8002 ;  /* 0x00008002ff187424 */ /* 0x010fe200078e00ff */
[----:B------:R4:W-:Y:S01]  /*0e80*/  STL.128 [R0+0x60], R28 ;  /* 0x0000601c00007387 */ /* 0x0009e20000100c00 */
[----:B------:R-:W-:Y:S02]  /*0e90*/  IMAD.MOV.U32 R26, RZ, RZ, 0x80 ;  /* 0x00000080ff1a7424 */ /* 0x000fe400078e00ff */
[----:B0-----:R-:W-:Y:S01]  /*0ea0*/  IMAD.MOV.U32 R4, RZ, RZ, -0x7fffffff ;  /* 0x80000001ff047424 */ /* 0x001fe200078e00ff */
[----:B------:R-:W-:Y:S01]  /*0eb0*/  STL.128 [R0+0x70], R20 ;  /* 0x0000701400007387 */ /* 0x000fe20000100c00 */
[----:B------:R-:W-:-:S02]  /*0ec0*/  IMAD.MOV.U32 R6, RZ, RZ, -0x7fff7ff8 ;  /* 0x80008008ff067424 */ /* 0x000fc400078e00ff */
[----:B------:R-:W-:Y:S01]  /*0ed0*/  IMAD.MOV.U32 R7, RZ, RZ, -0x80000000 ;  /* 0x80000000ff077424 */ /* 0x000fe200078e00ff */
[----:B------:R0:W-:Y:S04]  /*0ee0*/  STL.128 [R0+0x80], R24 ;  /* 0x0000801800007387 */ /* 0x0001e80000100c00 */
[----:B------:R-:W-:Y:S04]  /*0ef0*/  STL.128 [R0+0x90], R48 ;  /* 0x0000903000007387 */ /* 0x000fe80000100c00 */
[----:B------:R-:W-:Y:S04]  /*0f00*/  STL.128 [R0+0xa0], R52 ;  /* 0x0000a03400007387 */ /* 0x000fe80000100c00 */
[----:B------:R1:W-:Y:S04]  /*0f10*/  STL.128 [R0+0xb0], R4 ;  /* 0x0000b00400007387 */ /* 0x0003e80000100c00 */
[----:B------:R0:W5:Y:S04]  /*0f20*/  LDL.64 R56, [R1+0x148] ;  /* 0x0001480001387983 */ /* 0x0001680000100a00 */
[----:B------:R0:W5:Y:S04]  /*0f30*/  LDL.64 R2, [R1+0x180] ;  /* 0x0001800001027983 */ /* 0x0001680000100a00 */
[----:B------:R0:W5:Y:S04]  /*0f40*/  LDL.128 R44, [R1+0xc0] ;  /* 0x0000c000012c7983 */ /* 0x0001680000100c00 */
[----:B---3--:R3:W5:Y:S04]  /*0f50*/  LDL.128 R16, [R1+0xe0] ;  /* 0x0000e00001107983 */ /* 0x0087680000100c00 */
[----:B------:R3:W5:Y:S04]  /*0f60*/  LDL.128 R36, [R1+0x110] ;  /* 0x0001100001247983 */ /* 0x0007680000100c00 */
[----:B------:R3:W5:Y:S04]  /*0f70*/  LDL.128 R12, [R1+0x130] ;  /* 0x00013000010c7983 */ /* 0x0007680000100c00 */
[----:B------:R3:W5:Y:S04]  /*0f80*/  LDL.128 R32, [R1+0x160] ;  /* 0x0001600001207983 */ /* 0x0007680000100c00 */
[----:B------:R3:W5:Y:S04]  /*0f90*/  LDL.128 R40, [R1+0xf0] ;  /* 0x0000f00001287983 */ /* 0x0007680000100c00 */
[----:B----4-:R3:W5:Y:S04]  /*0fa0*/  LDL.128 R28, [R1+0xd0] ;  /* 0x0000d000011c7983 */ /* 0x0107680000100c00 */
[----:B0-----:R3:W5:Y:S04]  /*0fb0*/  LDL.128 R24, [R1+0x120] ;  /* 0x0001200001187983 */ /* 0x0017680000100c00 */
[----:B------:R3:W5:Y:S04]  /*0fc0*/  LDL.128 R20, [R1+0x170] ;  /* 0x0001700001147983 */ /* 0x0007680000100c00 */
[----:B------:R3:W5:Y:S04]  /*0fd0*/  LDL.128 R8, [R1+0x100] ;  /* 0x0001000001087983 */ /* 0x0007680000100c00 */
[----:B-1----:R3:W5:Y:S01]  /*0fe0*/  LDL.128 R4, [R1+0x150] ;  /* 0x0001500001047983 */ /* 0x0027620000100c00 */
[----:B------:R-:W-:Y:S01]  /*0ff0*/  UMOV UR4, URZ ;  /* 0x000000ff00047c82 */ /* 0x000fe20008000000 */
[----:B--23--:R-:W-:-:S07]  /*1000*/  LOP3.LUT R48, R59, 0x80000000, RZ, 0x3c, !PT ;  /* 0x800000003b307812 */ /* 0x00cfce00078e3cff */
.L_x_219:
[----:B------:R0:W2:Y:S01]  /*1010*/  LDL.64 R52, [R0] ;  /* 0x0000000000347983 */ /* 0x0000a20000100a00 */
[----:B-----5:R-:W-:Y:S01]  /*1020*/  LOP3.LUT R59, R38, R40, R46, 0x96, !PT ;  /* 0x00000028263b7212 */ /* 0x020fe200078e962e */
        /* <DEDUP_REMOVED lines=17> */
[----:B------:R-:W-:Y:S02]  /*1140*/  SHF.L.W.U32.HI R65, R55, 0x1f, R68 ;  /* 0x0000001f37417819 */ /* 0x000fe40000010e44 */
[----:B------:R-:W-:Y:S02]  /*1150*/  LOP3.LUT R49, R49, R68, RZ, 0x3c, !PT ;  /* 0x0000004431317212 */ /* 0x000fe400078e3cff */
[----:B------:R-:W-:-:S02]  /*1160*/  SHF.L.W.U32.HI R68, R68, 0x1f, R55 ;  /* 0x0000001f44447819 */ /* 0x000fc40000010e37 */
[----:B------:R-:W-:Y:S02]  /*1170*/  LOP3.LUT R50, R50, R55, RZ, 0x3c, !PT ;  /* 0x0000003732327212 */ /* 0x000fe400078e3cff */
[----:B------:R-:W-:Y:S02]  /*1180*/  LOP3.LUT R59, R60, R59, RZ, 0x3c, !PT ;  /* 0x0000003b3c3b7212 */ /* 0x000fe400078e3cff */
[----:B------:R-:W-:Y:S02]  /*1190*/  LOP3.LUT R55, R24, R42, R28, 0x96, !PT ;  /* 0x0000002a18377212 */ /* 0x000fe400078e961c */
[----:B------:R-:W-:Y:S02]  /*11a0*/  LOP3.LUT R60, R25, R43, R29, 0x96, !PT ;  /* 0x0000002b193c7212 */ /* 0x000fe400078e961d */
[----:B------:R-:W-:Y:S02]  /*11b0*/  LOP3.LUT R67, R36, R18, R44, 0x96, !PT ;  /* 0x0000001224437212 */ /* 0x000fe400078e962c */
[----:B------:R-:W-:-:S02]  /*11c0*/  LOP3.LUT R55, R20, R55, R56, 0x96, !PT ;  /* 0x0000003714377212 */ /* 0x000fc400078e9638 */
[----:B------:R-:W-:Y:S02]  /*11d0*/  LOP3.LUT R60, R21, R60, R57, 0x96, !PT ;  /* 0x0000003c153c7212 */ /* 0x000fe400078e9639 */
[----:B------:R-:W-:Y:S02]  /*11e0*/  LOP3.LUT R66, R37, R19, R45, 0x96, !PT ;  /* 0x0000001325427212 */ /* 0x000fe400078e962d */
[----:B------:R-:W-:Y:S02]  /*11f0*/  SHF.L.W.U32.HI R61, R54, 0x1f, R51 ;  /* 0x0000001f363d7819 */ /* 0x000fe40000010e33 */
[----:B------:R-:W-:Y:S02]  /*1200*/  LOP3.LUT R67, R32, R67, R14, 0x96, !PT ;  /* 0x0000004320437212 */ /* 0x000fe400078e960e */
[----:B------:R-:W-:Y:S02]  /*1210*/  SHF.L.W.U32.HI R64, R55, 0x1f, R60 ;  /* 0x0000001f37407819 */ /* 0x000fe40000010e3c */
[----:B------:R-:W-:-:S02]  /*1220*/  LOP3.LUT R66, R33, R66, R15, 0x96, !PT ;  /* 0x0000004221427212 */ /* 0x000fc400078e960f */
[----:B------:R-:W-:Y:S02]  /*1230*/  SHF.L.W.U32.HI R69, R60, 0x1f, R55 ;  /* 0x0000001f3c457819 */ /* 0x000fe40000010e37 */
[----:B------:R-:W-:Y:S02]  /*1240*/  LOP3.LUT R62, R61, R62, RZ, 0x3c, !PT ;  /* 0x0000003e3d3e7212 */ /* 0x000fe400078e3cff */
[----:B------:R-:W-:Y:S02]  /*1250*/  LOP3.LUT R61, R64, R67, RZ, 0x3c, !PT ;  /* 0x00000043403d7212 */ /* 0x000fe400078e3cff */
[----:B------:R-:W-:Y:S02]  /*1260*/  SHF.L.W.U32.HI R63, R66, 0x1f, R67 ;  /* 0x0000001f423f7819 */ /* 0x000fe40000010e43 */
[----:B------:R-:W-:Y:S02]  /*1270*/  SHF.L.W.U32.HI R64, R67, 0x1f, R66 ;  /* 0x0000001f43407819 */ /* 0x000fe40000010e42 */
[----:B------:R-:W-:-:S02]  /*1280*/  LOP3.LUT R66, R69, R66, RZ, 0x3c, !PT ;  /* 0x0000004245427212 */ /* 0x000fc400078e3cff */
[C---:B------:R-:W-:Y:S02]  /*1290*/  LOP3.LUT R28, R59.reuse, R28, RZ, 0x3c, !PT ;  /* 0x0000001c3b1c7212 */ /* 0x040fe400078e3cff */
[C---:B------:R-:W-:Y:S02]  /*12a0*/  LOP3.LUT R42, R59.reuse, R42, RZ, 0x3c, !PT ;  /* 0x0000002a3b2a7212 */ /* 0x040fe400078e3cff */
[C---:B------:R-:W-:Y:S02]  /*12b0*/  LOP3.LUT R24, R59.reuse, R24, RZ, 0x3c, !PT ;  /* 0x000000183b187212 */ /* 0x040fe400078e3cff */
[C---:B------:R-:W-:Y:S02]  /*12c0*/  LOP3.LUT R56, R59.reuse, R56, RZ, 0x3c, !PT ;  /* 0x000000383b387212 */ /* 0x040fe400078e3cff */
        /* <DEDUP_REMOVED lines=16> */
[----:B------:R-:W-:Y:S02]  /*13d0*/  LOP3.LUT R61, R66, R35, RZ, 0x3c, !PT ;  /* 0x00000023423d7212 */ /* 0x000fe400078e3cff */
[C---:B------:R-:W-:Y:S02]  /*13e0*/  LOP3.LUT R35, R55.reuse, R30, RZ, 0x3c, !PT ;  /* 0x0000001e37237212 */ /* 0x040fe400078e3cff */
[----:B------:R-:W-:Y:S02]  /*13f0*/  LOP3.LUT R46, R55, R8, RZ, 0x3c, !PT ;  /* 0x00000008372e7212 */ /* 0x000fe400078e3cff */
[----:B------:R-:W-:-:S02]  /*1400*/  LOP3.LUT R47, R60, R27, RZ, 0x3c, !PT ;  /* 0x0000001b3c2f7212 */ /* 0x000fc400078e3cff */
[C---:B------:R-:W-:Y:S02]  /*1410*/  LOP3.LUT R30, R55.reuse, R26, RZ, 0x3c, !PT ;  /* 0x0000001a371e7212 */ /* 0x040fe400078e3cff */
[C---:B------:R-:W-:Y:S02]  /*1420*/  LOP3.LUT R8, R55.reuse, R4, RZ, 0x3c, !PT ;  /* 0x0000000437087212 */ /* 0x040fe400078e3cff */
[C---:B------:R-:W-:Y:S02]  /*1430*/  LOP3.LUT R27, R60.reuse, R9, RZ, 0x3c, !PT ;  /* 0x000000093c1b7212 */ /* 0x040fe400078e3cff */
[----:B------:R-:W-:Y:S02]  /*1440*/  LOP3.LUT R55, R55, R22, RZ, 0x3c, !PT ;  /* 0x0000001637377212 */ /* 0x000fe400078e3cff */
[----:B------:R-:W-:Y:S02]  /*1450*/  LOP3.LUT R26, R60, R23, RZ, 0x3c, !PT ;  /* 0x000000173c1a7212 */ /* 0x000fe400078e3cff */
[----:B------:R-:W-:-:S02]  /*1460*/  LOP3.LUT R9, R51, R10, RZ, 0x3c, !PT ;  /* 0x0000000a33097212 */ /* 0x000fc400078e3cff */
[----:B------:R-:W-:Y:S02]  /*1470*/  LOP3.LUT R67, R60, R5, RZ, 0x3c, !PT ;  /* 0x000000053c437212 */ /* 0x000fe400078e3cff */
[C---:B------:R-:W-:Y:S02]  /*1480*/  LOP3.LUT R22, R51.reuse, R16, RZ, 0x3c, !PT ;  /* 0x0000001033167212 */ /* 0x040fe400078e3cff */
[C---:B------:R-:W-:Y:S02]  /*1490*/  LOP3.LUT R10, R51.reuse, R12, RZ, 0x3c, !PT ;  /* 0x0000000c330a7212 */ /* 0x040fe400078e3cff */
[----:B------:R-:W-:Y:S02]  /*14a0*/  LOP3.LUT R23, R54, R17, RZ, 0x3c, !PT ;  /* 0x0000001136177212 */ /* 0x000fe400078e3cff */
[C---:B------:R-:W-:Y:S02]  /*14b0*/  LOP3.LUT R5, R51.reuse, R6, RZ, 0x3c, !PT ;  /* 0x0000000633057212 */ /* 0x040fe400078e3cff */
[----:B------:R-:W-:-:S02]  /*14c0*/  LOP3.LUT R16, R51, R2, RZ, 0x3c, !PT ;  /* 0x0000000233107212 */ /* 0x000fc400078e3cff */
[----:B------:R-:W-:Y:S02]  /*14d0*/  LOP3.LUT R12, R54, R7, RZ, 0x3c, !PT ;  /* 0x00000007360c7212 */ /* 0x000fe400078e3cff */
[----:B------:R-:W-:Y:S02]  /*14e0*/  LOP3.LUT R4, R49, R36, RZ, 0x3c, !PT ;  /* 0x0000002431047212 */ /* 0x000fe400078e3cff */
[----:B------:R-:W-:Y:S02]  /*14f0*/  LOP3.LUT R17, R50, R37, RZ, 0x3c, !PT ;  /* 0x0000002532117212 */ /* 0x000fe400078e3cff */
[C---:B------:R-:W-:Y:S02]  /*1500*/  LOP3.LUT R65, R66.reuse, R39, RZ, 0x3c, !PT ;  /* 0x0000002742417212 */ /* 0x040fe400078e3cff */
[----:B------:R-:W-:Y:S02]  /*1510*/  LOP3.LUT R63, R66, R48, RZ, 0x3c, !PT ;  /* 0x00000030423f7212 */ /* 0x000fe400078e3cff */
[----:B------:R-:W-:-:S02]  /*1520*/  LOP3.LUT R7, R54, R13, RZ, 0x3c, !PT ;  /* 0x0000000d36077212 */ /* 0x000fc400078e3cff */
[C---:B------:R-:W-:Y:S02]  /*1530*/  LOP3.LUT R6, R49.reuse, R14, RZ, 0x3c, !PT ;  /* 0x0000000e31067212 */ /* 0x040fe400078e3cff */
[----:B------:R-:W-:Y:S02]  /*1540*/  LOP3.LUT R51, R50, R15, RZ, 0x3c, !PT ;  /* 0x0000000f32337212 */ /* 0x000fe400078e3cff */
[----:B------:R-:W-:Y:S02]  /*1550*/  LOP3.LUT R48, R60, R31, RZ, 0x3c, !PT ;  /* 0x0000001f3c307212 */ /* 0x000fe400078e3cff */
[C---:B------:R-:W-:Y:S02]  /*1560*/  LOP3.LUT R38, R54.reuse, R11, RZ, 0x3c, !PT ;  /* 0x0000000b36267212 */ /* 0x040fe400078e3cff */
[----:B------:R-:W-:Y:S02]  /*1570*/  LOP3.LUT R13, R54, R3, RZ, 0x3c, !PT ;  /* 0x00000003360d7212 */ /* 0x000fe400078e3cff */
[----:B------:R-:W-:-:S02]  /*1580*/  LOP3.LUT R2, R49, R18, RZ, 0x3c, !PT ;  /* 0x0000001231027212 */ /* 0x000fc400078e3cff */
[----:B------:R-:W-:Y:S02]  /*1590*/  LOP3.LUT R3, R50, R19, RZ, 0x3c, !PT ;  /* 0x0000001332037212 */ /* 0x000fe400078e3cff */
        /* <DEDUP_REMOVED lines=9> */
[----:B------:R-:W-:Y:S02]  /*1630*/  LOP3.LUT R41, R66, R41, RZ, 0x3c, !PT ;  /* 0x0000002942297212 */ /* 0x000fe400078e3cff */
[----:B------:R-:W-:-:S02]  /*1640*/  SHF.L.W.U32.HI R57, R65, 0x16, R62 ;  /* 0x0000001641397819 */ /* 0x000fc40000010e3e */
[----:B------:R-:W-:Y:S02]  /*1650*/  SHF.L.W.U32.HI R54, R62, 0x16, R65 ;  /* 0x000000163e367819 */ /* 0x000fe40000010e41 */
[----:B------:R-:W-:Y:S02]  /*1660*/  SHF.L.W.U32.HI R31, R67, 0xb, R8 ;  /* 0x0000000b431f7819 */ /* 0x000fe40000010e08 */
[----:B------:R-:W-:Y:S02]  /*1670*/  SHF.L.W.U32.HI R17, R8, 0xb, R67 ;  /* 0x0000000b08117819 */ /* 0x000fe40000010e43 */
[----:B------:R-:W-:Y:S02]  /*1680*/  SHF.L.W.U32.HI R23, R6, 0x17, R51 ;  /* 0x0000001706177819 */ /* 0x000fe40000010e33 */
[----:B------:R-:W-:Y:S02]  /*1690*/  SHF.L.W.U32.HI R22, R51, 0x17, R6 ;  /* 0x0000001733167819 */ /* 0x000fe40000010e06 */
[----:B------:R-:W-:-:S02]  /*16a0*/  LOP3.LUT R66, R50, R33, RZ, 0x3c, !PT ;  /* 0x0000002132427212 */ /* 0x000fc400078e3cff */
        /* <DEDUP_REMOVED lines=43> */
[----:B------:R-:W-:Y:S02]  /*1960*/  LOP3.LUT R66, R35, R66, R48, 0x96, !PT ;  /* 0x0000004223427212 */ /* 0x000fe400078e9630 */
[----:B------:R-:W-:Y:S02]  /*1970*/  LOP3.LUT R21, R30, R21, R57, 0x96, !PT ;  /* 0x000000151e157212 */ /* 0x000fe400078e9639 */
[----:B------:R-:W-:Y:S02]  /*1980*/  SHF.L.W.U32.HI R29, R29, 0x2, R28 ;  /* 0x000000021d1d7819 */ /* 0x000fe40000010e1c */
[-CC-:B------:R-:W-:Y:S02]  /*1990*/  LOP3.LUT R58, R56, R20.reuse, R65.reuse, 0xb4, !PT ;  /* 0x00000014383a7212 */ /* 0x180fe400078eb441 */
[----:B------:R-:W-:-:S02]  /*19a0*/  LOP3.LUT R38, R42, R20, R65, 0xb4, !PT ;  /* 0x000000142a267212 */ /* 0x000fc400078eb441 */
[--C-:B------:R-:W-:Y:S02]  /*19b0*/  LOP3.LUT R28, R24, R59, R20.reuse, 0xb4, !PT ;  /* 0x0000003b181c7212 */ /* 0x100fe400078eb414 */
[----:B--2---:R-:W-:Y:S02]  /*19c0*/  LOP3.LUT R51, R52, R65, R7, 0xb4, !PT ;  /* 0x0000004134337212 */ /* 0x004fe400078eb407 */
[----:B------:R-:W-:Y:S02]  /*19d0*/  LOP3.LUT R56, R54, R59, R20, 0xb4, !PT ;  /* 0x0000003b36387212 */ /* 0x000fe400078eb414 */
[-CC-:B------:R-:W-:Y:S02]  /*19e0*/  LOP3.LUT R46, R46, R20.reuse, R65.reuse, 0xb4, !PT ;  /* 0x000000142e2e7212 */ /* 0x180fe400078eb441 */
[-CC-:B------:R-:W-:Y:S02]  /*19f0*/  LOP3.LUT R40, R67, R20.reuse, R65.reuse, 0xb4, !PT ;  /* 0x0000001443287212 */ /* 0x180fe400078eb441 */
[----:B------:R-:W-:-:S02]  /*1a00*/  LOP3.LUT R34, R63, R20, R65, 0xb4, !PT ;  /* 0x000000143f227212 */ /* 0x000fc400078eb441 */
[-CC-:B------:R-:W-:Y:S02]  /*1a10*/  LOP3.LUT R42, R14, R59.reuse, R20.reuse, 0xb4, !PT ;  /* 0x0000003b0e2a7212 */ /* 0x180fe400078eb414 */
        /* <DEDUP_REMOVED lines=11> */
[----:B------:R-:W-:Y:S02]  /*1ad0*/  LOP3.LUT R9, R14, R29, RZ, 0x3c, !PT ;  /* 0x0000001d0e097212 */ /* 0x000fe400078e3cff */
[----:B------:R-:W-:Y:S02]  /*1ae0*/  LOP3.LUT R14, R32, R65, R7, 0xb4, !PT ;  /* 0x00000041200e7212 */ /* 0x000fe400078eb407 */
[----:B------:R-:W-:Y:S02]  /*1af0*/  LOP3.LUT R53, R53, R33, RZ, 0x3c, !PT ;  /* 0x0000002135357212 */ /* 0x000fe400078e3cff */
[----:B------:R-:W-:Y:S02]  /*1b00*/  LOP3.LUT R47, R41, R61, R21, 0xb4, !PT ;  /* 0x0000003d292f7212 */ /* 0x000fe400078eb415 */
[----:B------:R-:W-:Y:S02]  /*1b10*/  LOP3.LUT R32, R29, R65, R7, 0xb4, !PT ;  /* 0x000000411d207212 */ /* 0x000fe400078eb407 */
[----:B------:R-:W-:-:S02]  /*1b20*/  LOP3.LUT R48, R48, R61, R21, 0xb4, !PT ;  /* 0x0000003d30307212 */ /* 0x000fc400078eb415 */
[-CC-:B------:R-:W-:Y:S02]  /*1b30*/  LOP3.LUT R19, R19, R21.reuse, R66.reuse, 0xb4, !PT ;  /* 0x0000001513137212 */ /* 0x180fe400078eb442 */
[-CC-:B------:R-:W-:Y:S02]  /*1b40*/  LOP3.LUT R37, R37, R21.reuse, R66.reuse, 0xb4, !PT ;  /* 0x0000001525257212 */ /* 0x180fe400078eb442 */
[-CC-:B------:R-:W-:Y:S02]  /*1b50*/  LOP3.LUT R15, R15, R21.reuse, R66.reuse, 0xb4, !PT ;  /* 0x000000150f0f7212 */ /* 0x180fe400078eb442 */
[----:B------:R-:W-:Y:S02]  /*1b60*/  LOP3.LUT R33, R33, R21, R66, 0xb4, !PT ;  /* 0x0000001521217212 */ /* 0x000fe400078eb442 */
[-CC-:B------:R-:W-:Y:S02]  /*1b70*/  LOP3.LUT R41, R25, R61.reuse, R21.reuse, 0xb4, !PT ;  /* 0x0000003d19297212 */ /* 0x180fe400078eb415 */
[----:B------:R-:W-:-:S02]  /*1b80*/  LOP3.LUT R39, R39, R61, R21, 0xb4, !PT ;  /* 0x0000003d27277212 */ /* 0x000fc400078eb415 */
[----:B------:R-:W-:Y:S02]  /*1b90*/  LOP3.LUT R35, R35, R61, R21, 0xb4, !PT ;  /* 0x0000003d23237212 */ /* 0x000fe400078eb415 */
[-CC-:B------:R-:W-:Y:S02]  /*1ba0*/  LOP3.LUT R29, R12, R54.reuse, R61.reuse, 0xb4, !PT ;  /* 0x000000360c1d7212 */ /* 0x180fe400078eb43d */
[----:B------:R-:W-:Y:S02]  /*1bb0*/  LOP3.LUT R21, R30, R54, R61, 0xb4, !PT ;  /* 0x000000361e157212 */ /* 0x000fe400078eb43d */
[-CC-:B------:R-:W-:Y:S02]  /*1bc0*/  LOP3.LUT R18, R18, R65.reuse, R7.reuse, 0xb4, !PT ;  /* 0x0000004112127212 */ /* 0x180fe400078eb407 */
        /* <DEDUP_REMOVED lines=8> */
[-CC-:B------:R-:W-:Y:S02]  /*1c50*/  LOP3.LUT R10, R10, R7.reuse, R9.reuse, 0xb4, !PT ;  /* 0x000000070a0a7212 */ /* 0x180fe400078eb409 */
[-CC-:B------:R-:W-:Y:S02]  /*1c60*/  LOP3.LUT R12, R5, R7.reuse, R9.reuse, 0xb4, !PT ;  /* 0x00000007050c7212 */ /* 0x180fe400078eb409 */
[----:B------:R-:W-:Y:S02]  /*1c70*/  LOP3.LUT R6, R6, R7, R9, 0xb4, !PT ;  /* 0x0000000706067212 */ /* 0x000fe400078eb409 */
[-CC-:B------:R-:W-:Y:S02]  /*1c80*/  LOP3.LUT R57, R57, R54.reuse, R61.reuse, 0xb4, !PT ;  /* 0x0000003639397212 */ /* 0x180fe400078eb43d */
[-CC-:B------:R-:W-:Y:S02]  /*1c90*/  LOP3.LUT R43, R43, R54.reuse, R61.reuse, 0xb4, !PT ;  /* 0x000000362b2b7212 */ /* 0x180fe400078eb43d */
[----:B------:R-:W-:-:S02]  /*1ca0*/  LOP3.LUT R25, R55, R54, R61, 0xb4, !PT ;  /* 0x0000003637197212 */ /* 0x000fc400078eb43d */
[-CC-:B------:R-:W-:Y:S02]  /*1cb0*/  LOP3.LUT R3, R3, R66.reuse, R53.reuse, 0xb4, !PT ;  /* 0x0000004203037212 */ /* 0x180fe400078eb435 */
[-CC-:B------:R-:W-:Y:S02]  /*1cc0*/  LOP3.LUT R17, R68, R66.reuse, R53.reuse, 0xb4, !PT ;  /* 0x0000004244117212 */ /* 0x180fe400078eb435 */
        /* <DEDUP_REMOVED lines=11> */
[----:B------:R-:W0:Y:S01]  /*1d80*/  S2R R3, SR_TID.X ;  /* 0x0000000000037919 */ /* 0x000e220000002100 */
[----:B------:R-:W0:Y:S01]  /*1d90*/  LDC R0, c[0x0][0x360] ;  /* 0x0000d800ff007b82 */ /* 0x000e220000000800 */
[----:B------:R-:W1:Y:S01]  /*1da0*/  LDCU.64 UR8, c[0x0][0x390] ;  /* 0x00007200ff0877ac */ /* 0x000e620008000a00 */
[C-C-:B------:R-:W-:Y:S02]  /*1db0*/  SHF.R.U64 R9, R44.reuse, 0x8, R45.reuse ;  /* 0x000000082c097819 */ /* 0x140fe4000000122d */
[C-C-:B------:R-:W-:Y:S02]  /*1dc0*/  SHF.R.U64 R7, R44.reuse, 0x10, R45.reuse ;  /* 0x000000102c077819 */ /* 0x140fe4000000122d */
[----:B------:R-:W-:Y:S02]  /*1dd0*/  SHF.R.U64 R5, R44, 0x18, R45 ;  /* 0x000000182c057819 */ /* 0x000fe4000000122d */
[C-C-:B------:R-:W-:Y:S02]  /*1de0*/  SHF.R.U64 R21, R46.reuse, 0x8, R47.reuse ;  /* 0x000000082e157819 */ /* 0x140fe4000000122f */
[----:B------:R-:W-:-:S02]  /*1df0*/  SHF.R.U64 R19, R46, 0x10, R47 ;  /* 0x000000102e137819 */ /* 0x000fc4000000122f */
[--C-:B------:R-:W-:Y:S02]  /*1e00*/  SHF.R.U64 R17, R46, 0x18, R47.reuse ;  /* 0x000000182e117819 */ /* 0x100fe4000000122f */
[--C-:B------:R-:W-:Y:S02]  /*1e10*/  SHF.R.U32.HI R15, RZ, 0x8, R47.reuse ;  /* 0x00000008ff0f7819 */ /* 0x100fe4000001162f */
[--C-:B------:R-:W-:Y:S02]  /*1e20*/  SHF.R.U32.HI R13, RZ, 0x10, R47.reuse ;  /* 0x00000010ff0d7819 */ /* 0x100fe4000001162f */
[----:B------:R-:W-:Y:S02]  /*1e30*/  SHF.R.U32.HI R11, RZ, 0x18, R47 ;  /* 0x00000018ff0b7819 */ /* 0x000fe4000001162f */
[--C-:B------:R-:W-:Y:S02]  /*1e40*/  SHF.R.U32.HI R27, RZ, 0x8, R45.reuse ;  /* 0x00000008ff1b7819 */ /* 0x100fe4000001162d */
[----:B------:R-:W-:-:S02]  /*1e50*/  SHF.R.U32.HI R25, RZ, 0x10, R45 ;  /* 0x00000010ff197819 */ /* 0x000fc4000001162d */
[----:B------:R-:W-:Y:S01]  /*1e60*/  SHF.R.U32.HI R23, RZ, 0x18, R45 ;  /* 0x00000018ff177819 */ /* 0x000fe2000001162d */
[----:B0-----:R-:W-:-:S04]  /*1e70*/  IMAD R0, R0, UR5, R3 ;  /* 0x0000000500007c24 */ /* 0x001fc8000f8e0203 */
[----:B------:R-:W-:-:S05]  /*1e80*/  IMAD.SHL.U32 R0, R0, 0x20, RZ ;  /* 0x0000002000007824 */ /* 0x000fca00078e00ff */
[----:B-1----:R-:W-:-:S04]  /*1e90*/  IADD3 R2, P0, PT, R0, UR8, RZ ;  /* 0x0000000800027c10 */ /* 0x002fc8000ff1e0ff */
[----:B------:R-:W-:-:S05]  /*1ea0*/  LEA.HI.X.SX32 R3, R0, UR9, 0x1, P0 ;  /* 0x0000000900037c11 */ /* 0x000fca00080f0eff */
[----:B------:R0:W-:Y:S04]  /*1eb0*/  STG.E.U8 desc[UR6][R2.64+0x1], R9 ;  /* 0x0000010902007986 */ /* 0x0001e8000c101106 */
[----:B------:R1:W-:Y:S04]  /*1ec0*/  STG.E.U8 desc[UR6][R2.64+0x2], R7 ;  /* 0x0000020702007986 */ /* 0x0003e8000c101106 */
[----:B------:R2:W-:Y:S01]  /*1ed0*/  STG.E.U8 desc[UR6][R2.64+0x3], R5 ;  /* 0x0000030502007986 */ /* 0x0005e2000c101106 */
[----:B0-----:R-:W-:-:S03]  /*1ee0*/  SHF.R.U64 R9, R28, 0x8, R29 ;  /* 0x000000081c097819 */ /* 0x001fc6000000121d */
[----:B------:R0:W-:Y:S01]  /*1ef0*/  STG.E.U8 desc[UR6][R2.64+0x9], R21 ;  /* 0x0000091502007986 */ /* 0x0001e2000c101106 */
[----:B-1----:R-:W-:-:S03]  /*1f00*/  SHF.R.U64 R7, R28, 0x10, R29 ;  /* 0x000000101c077819 */ /* 0x002fc6000000121d */
[----:B------:R1:W-:Y:S01]  /*1f10*/  STG.E.U8 desc[UR6][R2.64+0xa], R19 ;  /* 0x00000a1302007986 */ /* 0x0003e2000c101106 */
[----:B--2---:R-:W-:-:S03]  /*1f20*/  SHF.R.U64 R5, R28, 0x18, R29 ;  /* 0x000000181c057819 */ /* 0x004fc6000000121d */
[----:B------:R2:W-:Y:S04]  /*1f30*/  STG.E.U8 desc[UR6][R2.64+0xb], R17 ;  /* 0x00000b1102007986 */ /* 0x0005e8000c101106 */
[----:B------:R3:W-:Y:S01]  /*1f40*/  STG.E.U8 desc[UR6][R2.64+0xd], R15 ;  /* 0x00000d0f02007986 */ /* 0x0007e2000c101106 */
[----:B0-----:R-:W-:-:S03]  /*1f50*/  SHF.R.U32.HI R21, RZ, 0x8, R29 ;  /* 0x00000008ff157819 */ /* 0x001fc6000001161d */
[----:B------:R0:W-:Y:S01]  /*1f60*/  STG.E.U8 desc[UR6][R2.64+0xe], R13 ;  /* 0x00000e0d02007986 */ /* 0x0001e2000c101106 */
[----:B-1----:R-:W-:-:S03]  /*1f70*/  SHF.R.U32.HI R19, RZ, 0x10, R29 ;  /* 0x00000010ff137819 */ /* 0x002fc6000001161d */
[----:B------:R1:W-:Y:S01]  /*1f80*/  STG.E.U8 desc[UR6][R2.64+0xf], R11 ;  /* 0x00000f0b02007986 */ /* 0x0003e2000c101106 */
[----:B--2---:R-:W-:-:S03]  /*1f90*/  SHF.R.U32.HI R17, RZ, 0x18, R29 ;  /* 0x00000018ff117819 */ /* 0x004fc6000001161d */
[----:B------:R2:W-:Y:S01]  /*1fa0*/  STG.E.U8 desc[UR6][R2.64+0x11], R9 ;  /* 0x0000110902007986 */ /* 0x0005e2000c101106 */
[----:B---3--:R-:W-:-:S03]  /*1fb0*/  SHF.R.U64 R15, R30, 0x8, R31 ;  /* 0x000000081e0f7819 */ /* 0x008fc6000000121f */
[----:B------:R3:W-:Y:S01]  /*1fc0*/  STG.E.U8 desc[UR6][R2.64+0x12], R7 ;  /* 0x0000120702007986 */ /* 0x0007e2000c101106 */
[----:B0-----:R-:W-:-:S03]  /*1fd0*/  SHF.R.U64 R13, R30, 0x10, R31 ;  /* 0x000000101e0d7819 */ /* 0x001fc6000000121f */
[----:B------:R0:W-:Y:S01]  /*1fe0*/  STG.E.U8 desc[UR6][R2.64+0x13], R5 ;  /* 0x0000130502007986 */ /* 0x0001e2000c101106 */
[--C-:B-1----:R-:W-:Y:S02]  /*1ff0*/  SHF.R.U64 R11, R30, 0x18, R31.reuse ;  /* 0x000000181e0b7819 */ /* 0x102fe4000000121f */
[--C-:B--2---:R-:W-:Y:S01]  /*2000*/  SHF.R.U32.HI R9, RZ, 0x8, R31.reuse ;  /* 0x00000008ff097819 */ /* 0x104fe2000001161f */
[----:B------:R-:W-:Y:S01]  /*2010*/  STG.E.U8 desc[UR6][R2.64], R44 ;  /* 0x0000002c02007986 */ /* 0x000fe2000c101106 */
[----:B---3--:R-:W-:-:S03]  /*2020*/  SHF.R.U32.HI R7, RZ, 0x10, R31 ;  /* 0x00000010ff077819 */ /* 0x008fc6000001161f */
[----:B------:R-:W-:Y:S01]  /*2030*/  STG.E.U8 desc[UR6][R2.64+0x4], R45 ;  /* 0x0000042d02007986 */ /* 0x000fe2000c101106 */
[----:B0-----:R-:W-:-:S03]  /*2040*/  SHF.R.U32.HI R5, RZ, 0x18, R31 ;  /* 0x00000018ff057819 */ /* 0x001fc6000001161f */
[----:B------:R-:W-:Y:S04]  /*2050*/  STG.E.U8 desc[UR6][R2.64+0x8], R46 ;  /* 0x0000082e02007986 */ /* 0x000fe8000c101106 */
        /* <DEDUP_REMOVED lines=16> */
[----:B------:R-:W-:Y:S01]  /*2160*/  STG.E.U8 desc[UR6][R2.64+0x1f], R5 ;  /* 0x00001f0502007986 */ /* 0x000fe2000c101106 */
[----:B------:R-:W-:Y:S05]  /*2170*/  EXIT ;  /* 0x000000000000794d */ /* 0x000fea0003800000 */
.L_x_220:
        /* <DEDUP_REMOVED lines=16> */
.L_x_231:


//--------------------- .text._Z13kernel_sha256PKhiPhi --------------------------
	.section	.text._Z13kernel_sha256PKhiPhi,"ax",@progbits
	.align	128
        .global         _Z13kernel_sha256PKhiPhi
        .type           _Z13kernel_sha256PKhiPhi,@function
        .size           _Z13kernel_sha256PKhiPhi,(.L_x_232 - _Z13kernel_sha256PKhiPhi)
        .other          _Z13kernel_sha256PKhiPhi,@"STO_CUDA_ENTRY STV_DEFAULT"
_Z13kernel_sha256PKhiPhi:
.text._Z13kernel_sha256PKhiPhi:
        /* <DEDUP_REMOVED lines=9> */
[----:B------:R-:W0:Y:S01]  /*0090*/  LDC R0, c[0x0][0x388] ;  /* 0x0000e200ff007b82 */ /* 0x000e220000000800 */
[----:B------:R-:W1:Y:S01]  /*00a0*/  LDCU.64 UR6, c[0x0][0x390] ;  /* 0x00007200ff0677ac */ /* 0x000e620008000a00 */
[----:B------:R2:W-:Y:S01]  /*00b0*/  STL.128 [R1], RZ ;  /* 0x000000ff01007387 */ /* 0x0005e20000100c00 */
[----:B------:R-:W-:Y:S01]  /*00c0*/  IMAD.SHL.U32 R3, R13, 0x20, RZ ;  /* 0x000000200d037824 */ /* 0x000fe200078e00ff */
[----:B------:R-:W3:Y:S02]  /*00d0*/  LDCU.64 UR4, c[0x0][0x358] ;  /* 0x00006b00ff0477ac */ /* 0x000ee40008000a00 */
[----:B------:R2:W-:Y:S04]  /*00e0*/  STL.128 [R1+0x10], RZ ;  /* 0x000010ff01007387 */ /* 0x0005e80000100c00 */
[----:B------:R2:W-:Y:S04]  /*00f0*/  STL.128 [R1+0x20], RZ ;  /* 0x000020ff01007387 */ /* 0x0005e80000100c00 */
[----:B------:R2:W-:Y:S04]  /*0100*/  STL.64 [R1+0x30], RZ ;  /* 0x000030ff01007387 */ /* 0x0005e80000100a00 */
[----:B------:R2:W-:Y:S01]  /*0110*/  STL [R1+0x38], RZ ;  /* 0x000038ff01007387 */ /* 0x0005e20000100800 */
[----:B-1----:R-:W-:-:S03]  /*0120*/  IADD3 R2, P1, PT, R3, UR6, RZ ;  /* 0x0000000603027c10 */ /* 0x002fc6000ff3e0ff */
[----:B------:R2:W-:Y:S01]  /*0130*/  STL.U16 [R1+0x3c], RZ ;  /* 0x00003cff01007387 */ /* 0x0005e20000100400 */
[----:B------:R-:W-:Y:S02]  /*0140*/  LEA.HI.X.SX32 R3, R3, UR7, 0x1, P1 ;  /* 0x0000000703037c11 */ /* 0x000fe400088f0eff */
[----:B0-----:R-:W-:-:S13]  /*0150*/  ISETP.GE.AND P0, PT, R0, 0x1, PT ;  /* 0x000000010000780c */ /* 0x001fda0003f06270 */
[----:B--23--:R-:W-:Y:S05]  /*0160*/  @!P0 BRA `(.L_x_221) ;  /* 0x0000000400b48947 */ /* 0x00cfea0003800000 */
        /* <DEDUP_REMOVED lines=14> */
.L_x_223:
[----:B------:R-:W2:Y:S04]  /*0250*/  LDG.E.U8 R8, desc[UR4][R6.64+0x8] ;  /* 0x0000080406087981 */ /* 0x000ea8000c1e1100 */
[----:B------:R-:W2:Y:S04]  /*0260*/  LDG.E.U8 R9, desc[UR4][R6.64+0x7] ;  /* 0x0000070406097981 */ /* 0x000ea8000c1e1100 */
[----:B------:R-:W3:Y:S04]  /*0270*/  LDG.E.U8 R10, desc[UR4][R6.64+0x6] ;  /* 0x00000604060a7981 */ /* 0x000ee8000c1e1100 */
[----:B------:R-:W3:Y:S04]  /*0280*/  LDG.E.U8 R11, desc[UR4][R6.64+0x5] ;  /* 0x00000504060b7981 */ /* 0x000ee8000c1e1100 */
[----:B------:R-:W4:Y:S04]  /*0290*/  LDG.E.U8 R15, desc[UR4][R6.64+0x4] ;  /* 0x00000404060f7981 */ /* 0x000f28000c1e1100 */
[----:B------:R-:W4:Y:S04]  /*02a0*/  LDG.E.U8 R16, desc[UR4][R6.64+0x3] ;  /* 0x0000030406107981 */ /* 0x000f28000c1e1100 */
[----:B------:R-:W5:Y:S04]  /*02b0*/  LDG.E.U8 R17, desc[UR4][R6.64+0x2] ;  /* 0x0000020406117981 */ /* 0x000f68000c1e1100 */
        /* <DEDUP_REMOVED lines=8> */
[----:B------:R0:W5:Y:S01]  /*0340*/  LDG.E.U8 R27, desc[UR4][R6.64+-0x7] ;  /* 0xfffff904061b7981 */ /* 0x000162000c1e1100 */
[----:B------:R-:W-:-:S05]  /*0350*/  VIADD R14, R14, 0x10 ;  /* 0x000000100e0e7836 */ /* 0x000fca0000000000 */
[----:B------:R-:W-:Y:S02]  /*0360*/  ISETP.NE.AND P1, PT, R14, RZ, PT ;  /* 0x000000ff0e00720c */ /* 0x000fe40003f25270 */
[----:B0-----:R-:W-:-:S05]  /*0370*/  IADD3 R6, P2, PT, R6, 0x10, RZ ;  /* 0x0000001006067810 */ /* 0x001fca0007f5e0ff */
[----:B------:R-:W-:Y:S01]  /*0380*/  IMAD.X R7, RZ, RZ, R7, P2 ;  /* 0x000000ffff077224 */ /* 0x000fe200010e0607 */
[----:B--2---:R-:W-:Y:S02]  /*0390*/  PRMT R8, R9, 0x3340, R8 ;  /* 0x0000334009087816 */ /* 0x004fe40000000008 */
[----:B---3--:R-:W-:-:S04]  /*03a0*/  PRMT R11, R11, 0x3340, R10 ;  /* 0x000033400b0b7816 */ /* 0x008fc8000000000a */
[----:B------:R-:W-:Y:S02]  /*03b0*/  PRMT R11, R11, 0x5410, R8 ;  /* 0x000054100b0b7816 */ /* 0x000fe40000000008 */
[----:B----4-:R-:W-:Y:S02]  /*03c0*/  PRMT R10, R16, 0x3340, R15 ;  /* 0x00003340100a7816 */ /* 0x010fe4000000000f */
[----:B-----5:R-:W-:-:S04]  /*03d0*/  PRMT R17, R18, 0x3340, R17 ;  /* 0x0000334012117816 */ /* 0x020fc80000000011 */
[----:B------:R-:W-:Y:S02]  /*03e0*/  PRMT R10, R17, 0x5410, R10 ;  /* 0x00005410110a7816 */ /* 0x000fe4000000000a */
[----:B------:R-:W-:Y:S02]  /*03f0*/  PRMT R9, R20, 0x3340, R19 ;  /* 0x0000334014097816 */ /* 0x000fe40000000013 */
[----:B------:R-:W-:-:S04]  /*0400*/  PRMT R22, R22, 0x3340, R21 ;  /* 0x0000334016167816 */ /* 0x000fc80000000015 */
[----:B------:R-:W-:Y:S02]  /*0410*/  PRMT R9, R22, 0x5410, R9 ;  /* 0x0000541016097816 */ /* 0x000fe40000000009 */
[----:B------:R-:W-:Y:S02]  /*0420*/  PRMT R23, R24, 0x3340, R23 ;  /* 0x0000334018177816 */ /* 0x000fe40000000017 */
[----:B------:R-:W-:-:S04]  /*0430*/  PRMT R26, R27, 0x3340, R26 ;  /* 0x000033401b1a7816 */ /* 0x000fc8000000001a */
[----:B------:R-:W-:-:S05]  /*0440*/  PRMT R8, R26, 0x5410, R23 ;  /* 0x000054101a087816 */ /* 0x000fca0000000017 */
[----:B------:R0:W-:Y:S02]  /*0450*/  STL.128 [R5], R8 ;  /* 0x0000000805007387 */ /* 0x0001e40000100c00 */
[----:B0-----:R-:W-:Y:S01]  /*0460*/  VIADD R5, R5, 0x10 ;  /* 0x0000001005057836 */ /* 0x001fe20000000000 */
[----:B------:R-:W-:Y:S06]  /*0470*/  @P1 BRA `(.L_x_223) ;  /* 0xfffffffc00741947 */ /* 0x000fec000383ffff */
.L_x_222:
[----:B------:R-:W-:Y:S05]  /*0480*/  @!P0 BRA `(.L_x_221) ;  /* 0x0000000000ec8947 */ /* 0x000fea0003800000 */
[----:B------:R-:W-:Y:S02]  /*0490*/  ISETP.GE.U32.AND P1, PT, R25, 0x8, PT ;  /* 0x000000081900780c */ /* 0x000fe40003f26070 */
[----:B------:R-:W-:-:S04]  /*04a0*/  LOP3.LUT R18, R0, 0x7, RZ, 0xc0, !PT ;  /* 0x0000000700127812 */ /* 0x000fc800078ec0ff */
[----:B------:R-:W-:-:S07]  /*04b0*/  ISETP.NE.AND P0, PT, R18, RZ, PT ;  /* 0x000000ff1200720c */ /* 0x000fce0003f05270 */
[----:B------:R-:W-:Y:S06]  /*04c0*/  @!P1 BRA `(.L_x_224) ;  /* 0x0000000000549947 */ /* 0x000fec0003800000 */
[----:B------:R-:W0:Y:S02]  /*04d0*/  LDCU.64 UR6, c[0x0][0x380] ;  /* 0x00007000ff0677ac */ /* 0x000e240008000a00 */
[----:B0-----:R-:W-:-:S04]  /*04e0*/  IADD3 R6, P1, P2, R4, UR6, R13 ;  /* 0x0000000604067c10 */ /* 0x001fc8000fa3e00d */
[----:B------:R-:W-:-:S05]  /*04f0*/  IADD3.X R7, PT, PT, RZ, UR7, R12, P1, P2 ;  /* 0x00000007ff077c10 */ /* 0x000fca0008fe440c */
[----:B------:R-:W2:Y:S04]  /*0500*/  LDG.E.U8 R5, desc[UR4][R6.64] ;  /* 0x0000000406057981 */ /* 0x000ea8000c1e1100 */
[----:B------:R-:W3:Y:S04]  /*0510*/  LDG.E.U8 R8, desc[UR4][R6.64+0x1] ;  /* 0x0000010406087981 */ /* 0x000ee8000c1e1100 */
[----:B------:R-:W4:Y:S04]  /*0520*/  LDG.E.U8 R9, desc[UR4][R6.64+0x2] ;  /* 0x0000020406097981 */ /* 0x000f28000c1e1100 */
[----:B------:R-:W5:Y:S04]  /*0530*/  LDG.E.U8 R10, desc[UR4][R6.64+0x3] ;  /* 0x00000304060a7981 */ /* 0x000f68000c1e1100 */
[----:B------:R-:W5:Y:S04]  /*0540*/  LDG.E.U8 R11, desc[UR4][R6.64+0x4] ;  /* 0x00000404060b7981 */ /* 0x000f68000c1e1100 */
[----:B------:R-:W5:Y:S04]  /*0550*/  LDG.E.U8 R14, desc[UR4][R6.64+0x5] ;  /* 0x00000504060e7981 */ /* 0x000f68000c1e1100 */
[----:B------:R-:W5:Y:S04]  /*0560*/  LDG.E.U8 R15, desc[UR4][R6.64+0x6] ;  /* 0x00000604060f7981 */ /* 0x000f68000c1e1100 */
[----:B------:R-:W5:Y:S01]  /*0570*/  LDG.E.U8 R16, desc[UR4][R6.64+0x7] ;  /* 0x0000070406107981 */ /* 0x000f62000c1e1100 */
[----:B------:R-:W-:-:S02]  /*0580*/  IMAD.IADD R17, R1, 0x1, R4 ;  /* 0x0000000101117824 */ /* 0x000fc400078e0204 */
[----:B------:R-:W-:-:S03]  /*0590*/  VIADD R4, R4, 0x8 ;  /* 0x0000000804047836 */ /* 0x000fc60000000000 */
[----:B--2---:R0:W-:Y:S04]  /*05a0*/  STL.U8 [R17], R5 ;  /* 0x0000000511007387 */ /* 0x0041e80000100000 */
[----:B---3--:R0:W-:Y:S04]  /*05b0*/  STL.U8 [R17+0x1], R8 ;  /* 0x0000010811007387 */ /* 0x0081e80000100000 */
[----:B----4-:R0:W-:Y:S04]  /*05c0*/  STL.U8 [R17+0x2], R9 ;  /* 0x0000020911007387 */ /* 0x0101e80000100000 */
[----:B-----5:R0:W-:Y:S04]  /*05d0*/  STL.U8 [R17+0x3], R10 ;  /* 0x0000030a11007387 */ /* 0x0201e80000100000 */
[----:B------:R0:W-:Y:S04]  /*05e0*/  STL.U8 [R17+0x4], R11 ;  /* 0x0000040b11007387 */ /* 0x0001e80000100000 */
[----:B------:R0:W-:Y:S04]  /*05f0*/  STL.U8 [R17+0x5], R14 ;  /* 0x0000050e11007387 */ /* 0x0001e80000100000 */
[----:B------:R0:W-:Y:S04]  /*0600*/  STL.U8 [R17+0x6], R15 ;  /* 0x0000060f11007387 */ /* 0x0001e80000100000 */
[----:B------:R0:W-:Y:S02]  /*0610*/  STL.U8 [R17+0x7], R16 ;  /* 0x0000071011007387 */ /* 0x0001e40000100000 */
.L_x_224:
[----:B------:R-:W-:Y:S05]  /*0620*/  @!P0 BRA `(.L_x_221) ;  /* 0x0000000000848947 */ /* 0x000fea0003800000 */
[----:B------:R-:W-:Y:S02]  /*0630*/  ISETP.GE.U32.AND P1, PT, R18, 0x4, PT ;  /* 0x000000041200780c */ /* 0x000fe40003f26070 */
[----:B0-----:R-:W-:-:S04]  /*0640*/  LOP3.LUT R5, R0, 0x3, RZ, 0xc0, !PT ;  /* 0x0000000300057812 */ /* 0x001fc800078ec0ff */
        /* <DEDUP_REMOVED lines=8> */
[----:B------:R-:W5:Y:S01]  /*06d0*/  LDG.E.U8 R16, desc[UR4][R6.64+0x3] ;  /* 0x0000030406107981 */ /* 0x000f62000c1e1100 */
[----:B------:R-:W-:-:S02]  /*06e0*/  IMAD.IADD R9, R1, 0x1, R4 ;  /* 0x0000000101097824 */ /* 0x000fc400078e0204 */
[----:B------:R-:W-:-:S03]  /*06f0*/  VIADD R4, R4, 0x4 ;  /* 0x0000000404047836 */ /* 0x000fc60000000000 */
[----:B--2---:R0:W-:Y:S04]  /*0700*/  STL.U8 [R9], R8 ;  /* 0x0000000809007387 */ /* 0x0041e80000100000 */
[----:B---3--:R0:W-:Y:S04]  /*0710*/  STL.U8 [R9+0x1], R10 ;  /* 0x0000010a09007387 */ /* 0x0081e80000100000 */
[----:B----4-:R0:W-:Y:S04]  /*0720*/  STL.U8 [R9+0x2], R14 ;  /* 0x0000020e09007387 */ /* 0x0101e80000100000 */
[----:B-----5:R0:W-:Y:S02]  /*0730*/  STL.U8 [R9+0x3], R16 ;  /* 0x0000031009007387 */ /* 0x0201e40000100000 */
.L_x_225:
[----:B------:R-:W-:Y:S05]  /*0740*/  @!P0 BRA `(.L_x_221) ;  /* 0x00000000003c8947 */ /* 0x000fea0003800000 */
[----:B------:R-:W1:Y:S01]  /*0750*/  LDCU.64 UR6, c[0x0][0x380] ;  /* 0x00007000ff0677ac */ /* 0x000e620008000a00 */
[----:B------:R-:W-:Y:S02]  /*0760*/  IMAD.MOV R6, RZ, RZ, -R5 ;  /* 0x000000ffff067224 */ /* 0x000fe400078e0a05 */
[--C-:B------:R-:W-:Y:S01]  /*0770*/  IMAD.IADD R7, R1, 0x1, R4.reuse ;  /* 0x0000000101077824 */ /* 0x100fe200078e0204 */
[----:B-1----:R-:W-:-:S04]  /*0780*/  IADD3 R13, P0, P1, R13, UR6, R4 ;  /* 0x000000060d0d7c10 */ /* 0x002fc8000f91e004 */
[----:B------:R-:W-:-:S09]  /*0790*/  IADD3.X R12, PT, PT, R12, UR7, RZ, P0, P1 ;  /* 0x000000070c0c7c10 */ /* 0x000fd200087e24ff */
.L_x_226:
[----:B------:R-:W-:Y:S02]  /*07a0*/  IMAD.MOV.U32 R4, RZ, RZ, R13 ;  /* 0x000000ffff047224 */ /* 0x000fe400078e000d */
[----:B------:R-:W-:-:S05]  /*07b0*/  IMAD.MOV.U32 R5, RZ, RZ, R12 ;  /* 0x000000ffff057224 */ /* 0x000fca00078e000c */
[----:B------:R-:W2:Y:S01]  /*07c0*/  LDG.E.U8 R4, desc[UR4][R4.64] ;  /* 0x0000000404047981 */ /* 0x000ea2000c1e1100 */
[----:B------:R-:W-:Y:S01]  /*07d0*/  VIADD R6, R6, 0x1 ;  /* 0x0000000106067836 */ /* 0x000fe20000000000 */
[----:B------:R-:W-:-:S04]  /*07e0*/  IADD3 R13, P1, PT, R13, 0x1, RZ ;  /* 0x000000010d0d7810 */ /* 0x000fc80007f3e0ff */
[----:B------:R-:W-:Y:S01]  /*07f0*/  ISETP.NE.AND P0, PT, R6, RZ, PT ;  /* 0x000000ff0600720c */ /* 0x000fe20003f05270 */
[----:B------:R-:W-:Y:S01]  /*0800*/  IMAD.X R12, RZ, RZ, R12, P1 ;  /* 0x000000ffff0c7224 */ /* 0x000fe200008e060c */
[----:B--2---:R1:W-:Y:S02]  /*0810*/  STL.U8 [R7], R4 ;  /* 0x0000000407007387 */ /* 0x0043e40000100000 */
[----:B-1----:R-:W-:-:S09]  /*0820*/  VIADD R7, R7, 0x1 ;  /* 0x0000000107077836 */ /* 0x002fd20000000000 */
[----:B------:R-:W-:Y:S05]  /*0830*/  @P0 BRA `(.L_x_226) ;  /* 0xfffffffc00d80947 */ /* 0x000fea000383ffff */
.L_x_221:
[----:B------:R-:W-:Y:S01]  /*0840*/  IMAD.MOV.U32 R24, RZ, RZ, 0x80 ;  /* 0x00000080ff187424 */ /* 0x000fe200078e00ff */
[----:B------:R-:W1:Y:S01]  /*0850*/  LDCU.128 UR8, c[0x3][0x5a80] ;  /* 0x00cb5000ff0877ac */ /* 0x000e620008000c00 */
[----:B------:R-:W-:-:S05]  /*0860*/  IMAD.IADD R19, R1, 0x1, R0 ;  /* 0x0000000101137824 */ /* 0x000fca00078e0200 */
[----:B------:R2:W-:Y:S04]  /*0870*/  STL.U8 [R19], R24 ;  /* 0x0000001813007387 */ /* 0x0005e80000100000 */
[----:B------:R-:W3:Y:S04]  /*0880*/  LDL.128 R20, [R1] ;  /* 0x0000000001147983 */ /* 0x000ee80000100c00 */
[----:B0-----:R-:W4:Y:S04]  /*0890*/  LDL.128 R12, [R1+0x20] ;  /* 0x00002000010c7983 */ /* 0x001f280000100c00 */
[----:B------:R-:W5:Y:S04]  /*08a0*/  LDL.128 R4, [R1+0x10] ;  /* 0x0000100001047983 */ /* 0x000f680000100c00 */
[----:B------:R-:W5:Y:S01]  /*08b0*/  LDL.128 R8, [R1+0x30] ;  /* 0x0000300001087983 */ /* 0x000f620000100c00 */
[----:B------:R-:W-:Y:S01]  /*08c0*/  IMAD.SHL.U32 R0, R0, 0x8, RZ ;  /* 0x0000000800007824 */ /* 0x000fe200078e00ff */
[----:B---3--:R-:W-:-:S02]  /*08d0*/  PRMT R16, R20, 0x7771, RZ ;  /* 0x0000777114107816 */ /* 0x008fc400000000ff */
[C---:B------:R-:W-:Y:S02]  /*08e0*/  PRMT R17, R20.reuse, 0x7770, RZ ;  /* 0x0000777014117816 */ /* 0x040fe400000000ff */
[----:B--2---:R-:W-:Y:S01]  /*08f0*/  PRMT R19, R20, 0x7773, RZ ;  /* 0x0000777314137816 */ /* 0x004fe200000000ff */
[----:B------:R-:W-:-:S05]  /*0900*/  IMAD.U32 R16, R16, 0x10000, RZ ;  /* 0x0001000010107824 */ /* 0x000fca00078e00ff */
[----:B------:R-:W-:Y:S02]  /*0910*/  LOP3.LUT R18, R16, 0xff0000, RZ, 0xc0, !PT ;  /* 0x00ff000010127812 */ /* 0x000fe400078ec0ff */
[----:B------:R-:W-:-:S03]  /*0920*/  PRMT R16, R21, 0x7771, RZ ;  /* 0x0000777115107816 */ /* 0x000fc600000000ff */
[----:B------:R-:W-:Y:S01]  /*0930*/  IMAD R18, R17, 0x1000000, R18 ;  /* 0x0100000011127824 */ /* 0x000fe200078e0212 */
[----:B------:R-:W-:Y:S01]  /*0940*/  PRMT R17, R20, 0x7772, RZ ;  /* 0x0000777214117816 */ /* 0x000fe200000000ff */
[----:B------:R-:W-:Y:S01]  /*0950*/  IMAD.U32 R16, R16, 0x10000, RZ ;  /* 0x0001000010107824 */ /* 0x000fe200078e00ff */
[----:B------:R-:W-:-:S03]  /*0960*/  PRMT R20, R21, 0x7770, RZ ;  /* 0x0000777015147816 */ /* 0x000fc600000000ff */
[----:B------:R-:W-:Y:S01]  /*0970*/  IMAD.SHL.U32 R17, R17, 0x100, RZ ;  /* 0x0000010011117824 */ /* 0x000fe200078e00ff */
[----:B------:R-:W-:Y:S02]  /*0980*/  LOP3.LUT R25, R16, 0xff0000, RZ, 0xc0, !PT ;  /* 0x00ff000010197812 */ /* 0x000fe400078ec0ff */
[----:B------:R-:W-:Y:S02]  /*0990*/  PRMT R16, R22, 0x7771, RZ ;  /* 0x0000777116107816 */ /* 0x000fe400000000ff */
[----:B------:R-:W-:Y:S01]  /*09a0*/  LOP3.LUT R18, R19, R18, R17, 0xfe, !PT ;  /* 0x0000001213127212 */ /* 0x000fe200078efe11 */
[----:B------:R-:W-:Y:S01]  /*09b0*/  IMAD R20, R20, 0x1000000, R25 ;  /* 0x0100000014147824 */ /* 0x000fe200078e0219 */
[----:B------:R-:W-:Y:S01]  /*09c0*/  PRMT R17, R22, 0x7770, RZ ;  /* 0x0000777016117816 */ /* 0x000fe200000000ff */
[----:B------:R-:W-:Y:S01]  /*09d0*/  IMAD.U32 R24, R16, 0x10000, RZ ;  /* 0x0001000010187824 */ /* 0x000fe200078e00ff */
[----:B------:R-:W-:Y:S01]  /*09e0*/  PRMT R16, R21, 0x7772, RZ ;  /* 0x0000777215107816 */ /* 0x000fe200000000ff */
[----:B-1----:R-:W-:-:S03]  /*09f0*/  VIADD R19, R18, UR8 ;  /* 0x0000000812137c36 */ /* 0x002fc60008000000 */
[----:B------:R-:W-:Y:S01]  /*0a00*/  LOP3.LUT R24, R24, 0xff0000, RZ, 0xc0, !PT ;  /* 0x00ff000018187812 */ /* 0x000fe200078ec0ff */
[----:B------:R-:W-:Y:S01]  /*0a10*/  IMAD.SHL.U32 R25, R16, 0x100, RZ ;  /* 0x0000010010197824 */ /* 0x000fe200078e00ff */
[C---:B------:R-:W-:Y:S01]  /*0a20*/  IADD3 R29, PT, PT, -R19.reuse, -0x563db30b, RZ ;  /* 0xa9c24cf5131d7810 */ /* 0x040fe20007ffe1ff */
[----:B------:R-:W-:Y:S02]  /*0a30*/  VIADD R16, R19, 0x563db30a ;  /* 0x563db30a13107836 */ /* 0x000fe40000000000 */
[----:B------:R-:W-:Y:S01]  /*0a40*/  IMAD R24, R17, 0x1000000, R24 ;  /* 0x0100000011187824 */ /* 0x000fe200078e0218 */
[----:B------:R-:W-:Y:S01]  /*0a50*/  LOP3.LUT R17, R20, R25, RZ, 0xfc, !PT ;  /* 0x0000001914117212 */ /* 0x000fe200078efcff */
[----:B------:R-:W-:Y:S01]  /*0a60*/  VIADD R19, R19, 0xb97e58b5 ;  /* 0xb97e58b513137836 */ /* 0x000fe20000000000 */
[C-C-:B------:R-:W-:Y:S02]  /*0a70*/  SHF.L.W.U32.HI R25, R16.reuse, 0x1a, R16.reuse ;  /* 0x0000001a10197819 */ /* 0x140fe40000010e10 */
[----:B------:R-:W-:-:S02]  /*0a80*/  SHF.L.W.U32.HI R26, R16, 0x15, R16 ;  /* 0x00000015101a7819 */ /* 0x000fc40000010e10 */
[----:B------:R-:W-:Y:S02]  /*0a90*/  SHF.L.W.U32.HI R27, R16, 0x7, R16 ;  /* 0x00000007101b7819 */ /* 0x000fe40000010e10 */
[----:B------:R-:W-:Y:S02]  /*0aa0*/  PRMT R20, R22, 0x7772, RZ ;  /* 0x0000777216147816 */ /* 0x000fe400000000ff */
[----:B------:R-:W-:Y:S02]  /*0ab0*/  LOP3.LUT R28, R16, 0x510e527f, RZ, 0xc0, !PT ;  /* 0x510e527f101c7812 */ /* 0x000fe400078ec0ff */
[----:B------:R-:W-:Y:S01]  /*0ac0*/  LOP3.LUT R26, R27, R25, R26, 0x96, !PT ;  /* 0x000000191b1a7212 */ /* 0x000fe200078e961a */
[----:B------:R-:W-:Y:S01]  /*0ad0*/  IMAD.SHL.U32 R25, R20, 0x100, RZ ;  /* 0x0000010014197824 */ /* 0x000fe200078e00ff */
[----:B------:R-:W-:Y:S02]  /*0ae0*/  PRMT R20, R21, 0x7773, RZ ;  /* 0x0000777315147816 */ /* 0x000fe400000000ff */
[----:B------:R-:W-:-:S02]  /*0af0*/  LOP3.LUT R29, R28, 0x9b05688c, R29, 0xf8, !PT ;  /* 0x9b05688c1c1d7812 */ /* 0x000fc400078ef81d */
[----:B------:R-:W-:Y:S02]  /*0b00*/  LOP3.LUT R20, R17, R20, RZ, 0xfc, !PT ;  /* 0x0000001411147212 */ /* 0x000fe400078efcff */
[----:B------:R-:W-:Y:S02]  /*0b10*/  IADD3 R27, PT, PT, R29, UR9, R26 ;  /* 0x000000091d1b7c10 */ /* 0x000fe4000fffe01a */
[----:B------:R-:W-:Y:S02]  /*0b20*/  LOP3.LUT R25, R24, R25, RZ, 0xfc, !PT ;  /* 0x0000001918197212 */ /* 0x000fe400078efcff */
[----:B------:R-:W-:Y:S01]  /*0b30*/  PRMT R24, R23, 0x7771, RZ ;  /* 0x0000777117187816 */ /* 0x000fe200000000ff */
[C---:B------:R-:W-:Y:S01]  /*0b40*/  IMAD.IADD R27, R20.reuse, 0x1, R27 ;  /* 0x00000001141b7824 */ /* 0x040fe200078e021b */
[--C-:B------:R-:W-:Y:S02]  /*0b50*/  SHF.L.W.U32.HI R26, R17, 0xe, R20.reuse ;  /* 0x0000000e111a7819 */ /* 0x100fe40000010e14 */
[--C-:B------:R-:W-:Y:S01]  /*0b60*/  SHF.L.W.U32.HI R21, R20, 0x19, R20.reuse ;  /* 0x0000001914157819 */ /* 0x100fe20000010e14 */
[----:B------:R-:W-:Y:S01]  /*0b70*/  IMAD.U32 R24, R24, 0x10000, RZ ;  /* 0x0001000018187824 */ /* 0x000fe200078e00ff */
[----:B------:R-:W-:-:S02]  /*0b80*/  SHF.R.U32.HI R17, RZ, 0x3, R20 ;  /* 0x00000003ff117819 */ /* 0x000fc40000011614 */
[C-C-:B------:R-:W-:Y:S02]  /*0b90*/  SHF.L.W.U32.HI R28, R19.reuse, 0x1e, R19.reuse ;  /* 0x0000001e131c7819 */ /* 0x140fe40000010e13 */
[C-C-:B------:R-:W-:Y:S02]  /*0ba0*/  SHF.L.W.U32.HI R29, R19.reuse, 0x13, R19.reuse ;  /* 0x00000013131d7819 */ /* 0x140fe40000010e13 */
[----:B------:R-:W-:Y:S02]  /*0bb0*/  SHF.L.W.U32.HI R30, R19, 0xa, R19 ;  /* 0x0000000a131e7819 */ /* 0x000fe40000010e13 */
[----:B------:R-:W-:Y:S01]  /*0bc0*/  LOP3.LUT R21, R17, R21, R26, 0x96, !PT ;  /* 0x0000001511157212 */ /* 0x000fe200078e961a */
[----:B------:R-:W-:Y:S01]  /*0bd0*/  VIADD R17, R27, 0x5bf2cd1d ;  /* 0x5bf2cd1d1b117836 */ /* 0x000fe20000000000 */
[----:B------:R-:W-:Y:S02]  /*0be0*/  LOP3.LUT R30, R30, R28, R29, 0x96, !PT ;  /* 0x0000001c1e1e7212 */ /* 0x000fe400078e961d */
[----:B------:R-:W-:-:S02]  /*0bf0*/  PRMT R28, R23, 0x7770, RZ ;  /* 0x00007770171c7816 */ /* 0x000fc400000000ff */
[----:B------:R-:W-:Y:S02]  /*0c00*/  LOP3.LUT R29, R24, 0xff0000, RZ, 0xc0, !PT ;  /* 0x00ff0000181d7812 */ /* 0x000fe400078ec0ff */
[C-C-:B------:R-:W-:Y:S02]  /*0c10*/  SHF.L.W.U32.HI R26, R17.reuse, 0x1a, R17.reuse ;  /* 0x0000001a111a7819 */ /* 0x140fe40000010e11 */
[C---:B------:R-:W-:Y:S01]  /*0c20*/  SHF.L.W.U32.HI R31, R17.reuse, 0x15, R17 ;  /* 0x00000015111f7819 */ /* 0x040fe20000010e11 */
[----:B------:R-:W-:Y:S01]  /*0c30*/  IMAD R28, R28, 0x1000000, R29 ;  /* 0x010000001c1c7824 */ /* 0x000fe200078e021d */
[----:B------:R-:W-:Y:S02]  /*0c40*/  SHF.L.W.U32.HI R32, R17, 0x7, R17 ;  /* 0x0000000711207819 */ /* 0x000fe40000010e11 */
[----:B------:R-:W-:Y:S02]  /*0c50*/  LOP3.LUT R24, R19, 0xd16e48e2, RZ, 0xc0, !PT ;  /* 0xd16e48e213187812 */ /* 0x000fe400078ec0ff */
[----:B------:R-:W-:-:S02]  /*0c60*/  PRMT R29, R23, 0x7772, RZ ;  /* 0x00007772171d7816 */ /* 0x000fc400000000ff */
[----:B------:R-:W-:Y:S02]  /*0c70*/  LOP3.LUT R26, R32, R26, R31, 0x96, !PT ;  /* 0x0000001a201a7212 */ /* 0x000fe400078e961f */
[----:B------:R-:W-:Y:S01]  /*0c80*/  IADD3 R24, PT, PT, R27, R30, R24 ;  /* 0x0000001e1b187210 */ /* 0x000fe20007ffe018 */
[----:B------:R-:W-:Y:S01]  /*0c90*/  IMAD.SHL.U32 R29, R29, 0x100, RZ ;  /* 0x000001001d1d7824 */ /* 0x000fe200078e00ff */
[----:B------:R-:W-:Y:S02]  /*0ca0*/  IADD3 R31, PT, PT, -R27, 0x240d32e2, RZ ;  /* 0x240d32e21b1f7810 */ /* 0x000fe40007ffe1ff */
[----:B----4-:R-:W-:Y:S01]  /*0cb0*/  PRMT R27, R13, 0x7771, RZ ;  /* 0x000077710d1b7816 */ /* 0x010fe200000000ff */
[----:B------:R-:W-:Y:S01]  /*0cc0*/  VIADD R24, R24, 0x49857fb0 ;  /* 0x49857fb018187836 */ /* 0x000fe20000000000 */
[----:B------:R-:W-:Y:S02]  /*0cd0*/  PRMT R22, R22, 0x7773, RZ ;  /* 0x0000777316167816 */ /* 0x000fe400000000ff */
[----:B------:R-:W-:Y:S01]  /*0ce0*/  LOP3.LUT R30, R17, R16, RZ, 0xc0, !PT ;  /* 0x00000010111e7212 */ /* 0x000fe200078ec0ff */
[----:B------:R-:W-:Y:S01]  /*0cf0*/  IMAD.U32 R27, R27, 0x10000, RZ ;  /* 0x000100001b1b7824 */ /* 0x000fe200078e00ff */
[----:B------:R-:W-:-:S02]  /*0d00*/  LOP3.LUT R22, R25, R22, RZ, 0xfc, !PT ;  /* 0x0000001619167212 */ /* 0x000fc400078efcff */
[----:B------:R-:W-:Y:S02]  /*0d10*/  LOP3.LUT R28, R28, R29, RZ, 0xfc, !PT ;  /* 0x0000001d1c1c7212 */ /* 0x000fe400078efcff */
[----:B------:R-:W-:Y:S02]  /*0d20*/  LOP3.LUT R29, R30, 0x510e527f, R31, 0xf8, !PT ;  /* 0x510e527f1e1d7812 */ /* 0x000fe400078ef81f */
[----:B------:R-:W-:Y:S02]  /*0d30*/  SHF.L.W.U32.HI R32, R25, 0xe, R22 ;  /* 0x0000000e19207819 */ /* 0x000fe40000010e16 */
[----:B------:R-:W-:Y:S02]  /*0d40*/  PRMT R23, R23, 0x7773, RZ ;  /* 0x0000777317177816 */ /* 0x000fe400000000ff */
[----:B------:R-:W-:Y:S02]  /*0d50*/  LOP3.LUT R30, R27, 0xff0000, RZ, 0xc0, !PT ;  /* 0x00ff00001b1e7812 */ /* 0x000fe400078ec0ff */
[----:B------:R-:W-:-:S02]  /*0d60*/  PRMT R25, R13, 0x7770, RZ ;  /* 0x000077700d197816 */ /* 0x000fc400000000ff */
[--C-:B------:R-:W-:Y:S02]  /*0d70*/  SHF.L.W.U32.HI R31, R22, 0x19, R22.reuse ;  /* 0x00000019161f7819 */ /* 0x100fe40000010e16 */
[----:B------:R-:W-:Y:S02]  /*0d80*/  SHF.R.U32.HI R33, RZ, 0x3, R22 ;  /* 0x00000003ff217819 */ /* 0x000fe40000011616 */
[----:B------:R-:W-:Y:S02]  /*0d90*/  LOP3.LUT R23, R28, R23, RZ, 0xfc, !PT ;  /* 0x000000171c177212 */ /* 0x000fe400078efcff */
[----:B------:R-:W-:Y:S01]  /*0da0*/  IADD3 R29, PT, PT, R29, UR10, R26 ;  /* 0x0000000a1d1d7c10 */ /* 0x000fe2000fffe01a */
[----:B------:R-:W-:Y:S01]  /*0db0*/  IMAD R26, R25, 0x1000000, R30 ;  /* 0x01000000191a7824 */ /* 0x000fe200078e021e */
[----:B------:R-:W-:Y:S02]  /*0dc0*/  LOP3.LUT R27, R33, R31, R32, 0x96, !PT ;  /* 0x0000001f211b7212 */ /* 0x000fe400078e9620 */
[----:B------:R-:W-:-:S02]  /*0dd0*/  PRMT R25, R13, 0x7772, RZ ;  /* 0x000077720d197816 */ /* 0x000fc400000000ff */
[--C-:B------:R-:W-:Y:S02]  /*0de0*/  SHF.L.W.U32.HI R33, R28, 0xe, R23.reuse ;  /* 0x0000000e1c217819 */ /* 0x100fe40000010e17 */
[--C-:B------:R-:W-:Y:S01]  /*0df0*/  SHF.L.W.U32.HI R28, R23, 0x19, R23.reuse ;  /* 0x00000019171c7819 */ /* 0x100fe20000010e17 */
[----:B------:R-:W-:Y:S01]  /*0e00*/  IMAD.SHL.U32 R31, R25, 0x100, RZ ;  /* 0x00000100191f7824 */ /* 0x000fe200078e00ff */
[----:B------:R-:W-:Y:S02]  /*0e10*/  SHF.R.U32.HI R30, RZ, 0x3, R23 ;  /* 0x00000003ff1e7819 */ /* 0x000fe40000011617 */
[--C-:B------:R-:W-:Y:S02]  /*0e20*/  SHF.L.W.U32.HI R34, R24, 0x1e, R24.reuse ;  /* 0x0000001e18227819 */ /* 0x100fe40000010e18 */
[----:B------:R-:W-:Y:S01]  /*0e30*/  LOP3.LUT R25, R30, R28, R33, 0x96, !PT ;  /* 0x0000001c1e197212 */ /* 0x000fe200078e9621 */
[----:B------:R-:W-:Y:S01]  /*0e40*/  IMAD.IADD R33, R22, 0x1, R29 ;  /* 0x0000000116217824 */ /* 0x000fe200078e021d */
[----:B------:R-:W-:-:S02]  /*0e50*/  SHF.L.W.U32.HI R29, R24, 0x13, R24 ;  /* 0x00000013181d7819 */ /* 0x000fc40000010e18 */
[----:B------:R-:W-:Y:S01]  /*0e60*/  SHF.L.W.U32.HI R30, R24, 0xa, R24 ;  /* 0x0000000a181e7819 */ /* 0x000fe20000010e18 */
[----:B------:R-:W-:Y:S01]  /*0e70*/  VIADD R28, R33, 0x566d1711 ;  /* 0x566d1711211c7836 */ /* 0x000fe20000000000 */
[----:B------:R-:W-:Y:S02]  /*0e80*/  LOP3.LUT R26, R26, R31, RZ, 0xfc, !PT ;  /* 0x0000001f1a1a7212 */ /* 0x000fe400078efcff */
[----:B------:R-:W-:Y:S02]  /*0e90*/  PRMT R13, R13, 0x7773, RZ ;  /* 0x000077730d0d7816 */ /* 0x000fe400000000ff */
[----:B------:R-:W-:Y:S02]  /*0ea0*/  LOP3.LUT R34, R30, R34, R29, 0x96, !PT ;  /* 0x000000221e227212 */ /* 0x000fe400078e961d */
[C-C-:B------:R-:W-:Y:S02]  /*0eb0*/  SHF.L.W.U32.HI R32, R28.reuse, 0x1a, R28.reuse ;  /* 0x0000001a1c207819 */ /* 0x140fe40000010e1c */
[----:B------:R-:W-:-:S02]  /*0ec0*/  SHF.L.W.U32.HI R29, R28, 0x15, R28 ;  /* 0x000000151c1d7819 */ /* 0x000fc40000010e1c */
[----:B------:R-:W-:Y:S02]  /*0ed0*/  SHF.L.W.U32.HI R30, R28, 0x7, R28 ;  /* 0x000000071c1e7819 */ /* 0x000fe40000010e1c */
[----:B------:R-:W-:Y:S02]  /*0ee0*/  LOP3.LUT R13, R26, R13, RZ, 0xfc, !PT ;  /* 0x0000000d1a0d7212 */ /* 0x000fe400078efcff */
[----:B------:R-:W-:Y:S02]  /*0ef0*/  LOP3.LUT R32, R30, R32, R29, 0x96, !PT ;  /* 0x000000201e207212 */ /* 0x000fe400078e961d */
[--C-:B------:R-:W-:Y:S02]  /*0f00*/  SHF.L.W.U32.HI R29, R26, 0xe, R13.reuse ;  /* 0x0000000e1a1d7819 */ /* 0x100fe40000010e0d */
[--C-:B------:R-:W-:Y:S02]  /*0f10*/  SHF.L.W.U32.HI R26, R13, 0x19, R13.reuse ;  /* 0x000000190d1a7819 */ /* 0x100fe40000010e0d */
[----:B------:R-:W-:-:S02]  /*0f20*/  SHF.R.U32.HI R30, RZ, 0x3, R13 ;  /* 0x00000003ff1e7819 */ /* 0x000fc4000001160d */
[----:B------:R-:W-:Y:S02]  /*0f30*/  LOP3.LUT R35, R28, R17, RZ, 0xc0, !PT ;  /* 0x000000111c237212 */ /* 0x000fe400078ec0ff */
[----:B------:R-:W-:Y:S02]  /*0f40*/  LOP3.LUT R26, R30, R26, R29, 0x96, !PT ;  /* 0x0000001a1e1a7212 */ /* 0x000fe400078e961d */
[----:B------:R-:W-:Y:S02]  /*0f50*/  PRMT R29, R14, 0x7771, RZ ;  /* 0x000077710e1d7816 */ /* 0x000fe400000000ff */
[----:B------:R-:W-:Y:S02]  /*0f60*/  IADD3 R21, PT, PT, R13, R21, R18 ;  /* 0x000000150d157210 */ /* 0x000fe40007ffe012 */
[----:B-----5:R-:W-:Y:S01]  /*0f70*/  PRMT R18, R8, 0x7770, RZ ;  /* 0x0000777008127816 */ /* 0x020fe200000000ff */
[----:B------:R-:W-:-:S05]  /*0f80*/  IMAD.U32 R29, R29, 0x10000, RZ ;  /* 0x000100001d1d7824 */ /* 0x000fca00078e00ff */
[----:B------:R-:W-:Y:S02]  /*0f90*/  LOP3.LUT R30, R29, 0xff0000, RZ, 0xc0, !PT ;  /* 0x00ff00001d1e7812 */ /* 0x000fe400078ec0ff */
[----:B------:R-:W-:-:S05]  /*0fa0*/  PRMT R29, R14, 0x7770, RZ ;  /* 0x000077700e1d7816 */ /* 0x000fca00000000ff */
[----:B------:R-:W-:Y:S01]  /*0fb0*/  IMAD R30, R29, 0x1000000, R30 ;  /* 0x010000001d1e7824 */ /* 0x000fe200078e021e */
[C---:B------:R-:W-:Y:S02]  /*0fc0*/  PRMT R29, R14.reuse, 0x7772, RZ ;  /* 0x000077720e1d7816 */ /* 0x040fe400000000ff */
[----:B------:R-:W-:-:S03]  /*0fd0*/  PRMT R14, R14, 0x7773, RZ ;  /* 0x000077730e0e7816 */ /* 0x000fc600000000ff */
[----:B------:R-:W-:-:S05]  /*0fe0*/  IMAD.SHL.U32 R29, R29, 0x100, RZ ;  /* 0x000001001d1d7824 */ /* 0x000fca00078e00ff */
[----:B------:R-:W-:-:S04]  /*0ff0*/  LOP3.LUT R29, R30, R29, RZ, 0xfc, !PT ;  /* 0x0000001d1e1d7212 */ /* 0x000fc800078efcff */
[----:B------:R-:W-:-:S04]  /*1000*/  LOP3.LUT R14, R29, R14, RZ, 0xfc, !PT ;  /* 0x0000000e1d0e7212 */ /* 0x000fc800078efcff */
[--C-:B------:R-:W-:Y:S02]  /*1010*/  SHF.L.W.U32.HI R29, R29, 0xe, R14.reuse ;  /* 0x0000000e1d1d7819 */ /* 0x100fe40000010e0e */
[C-C-:B------:R-:W-:Y:S02]  /*1020*/  SHF.L.W.U32.HI R30, R14.reuse, 0x19, R14.reuse ;  /* 0x000000190e1e7819 */ /* 0x140fe40000010e0e */
[----:B------:R-:W-:Y:S02]  /*1030*/  SHF.R.U32.HI R31, RZ, 0x3, R14 ;  /* 0x00000003ff1f7819 */ /* 0x000fe4000001160e */
[----:B------:R-:W-:Y:S02]  /*1040*/  IADD3 R27, PT, PT, R14, R27, R20 ;  /* 0x0000001b0e1b7210 */ /* 0x000fe40007ffe014 */
        /* <DEDUP_REMOVED lines=16> */
[----:B------:R-:W-:-:S04]  /*1150*/  LOP3.LUT R31, R19, 0x6a09e667, R24, 0xe8, !PT ;  /* 0x6a09e667131f7812 */ /* 0x000fc800078ee818 */
[C---:B------:R-:W-:Y:S02]  /*1160*/  IADD3 R31, PT, PT, R33.reuse, R34, R31 ;  /* 0x00000022211f7210 */ /* 0x040fe40007ffe01f */
[----:B------:R-:W-:-:S03]  /*1170*/  IADD3 R33, PT, PT, -R33, -0x566d1712, RZ ;  /* 0xa992e8ee21217810 */ /* 0x000fc60007ffe1ff */
[----:B------:R-:W-:Y:S01]  /*1180*/  VIADD R31, R31, 0x9b05688c ;  /* 0x9b05688c1f1f7836 */ /* 0x000fe20000000000 */
[----:B------:R-:W-:Y:S02]  /*1190*/  LOP3.LUT R35, R35, R16, R33, 0xf8, !PT ;  /* 0x0000001023237212 */ /* 0x000fe400078ef821 */
[----:B------:R-:W-:Y:S02]  /*11a0*/  PRMT R33, R4, 0x7771, RZ ;  /* 0x0000777104217816 */ /* 0x000fe400000000ff */
[----:B------:R-:W-:Y:S01]  /*11b0*/  IADD3 R32, PT, PT, R35, UR11, R32 ;  /* 0x0000000b23207c10 */ /* 0x000fe2000fffe020 */
[----:B------:R-:W0:Y:S01]  /*11c0*/  LDCU.128 UR8, c[0x3][0x5a90] ;  /* 0x00cb5200ff0877ac */ /* 0x000e220008000c00 */
[----:B------:R-:W-:Y:S01]  /*11d0*/  SHF.L.W.U32.HI R22, R31, 0xa, R31 ;  /* 0x0000000a1f167819 */ /* 0x000fe20000010e1f */
[----:B------:R-:W-:Y:S02]  /*11e0*/  IMAD.U32 R33, R33, 0x10000, RZ ;  /* 0x0001000021217824 */ /* 0x000fe400078e00ff */
[----:B------:R-:W-:-:S03]  /*11f0*/  IMAD.IADD R32, R23, 0x1, R32 ;  /* 0x0000000117207824 */ /* 0x000fc600078e0220 */
        /* <DEDUP_REMOVED lines=12> */
[----:B------:R-:W-:-:S05]  /*12c0*/  PRMT R34, R8, 0x7771, RZ ;  /* 0x0000777108227816 */ /* 0x000fca00000000ff */
[----:B------:R-:W-:-:S05]  /*12d0*/  IMAD.U32 R34, R34, 0x10000, RZ ;  /* 0x0001000022227824 */ /* 0x000fca00078e00ff */
[----:B------:R-:W-:-:S05]  /*12e0*/  LOP3.LUT R35, R34, 0xff0000, RZ, 0xc0, !PT ;  /* 0x00ff000022237812 */ /* 0x000fca00078ec0ff */
        /* <DEDUP_REMOVED lines=9> */
[----:B------:R-:W-:Y:S01]  /*1380*/  IADD3 R4, PT, PT, R8, R4, R23 ;  /* 0x0000000408047210 */ /* 0x000fe20007ffe017 */
[----:B------:R-:W-:Y:S01]  /*1390*/  VIADD R23, R32, 0xbb1838e6 ;  /* 0xbb1838e620177836 */ /* 0x000fe20000000000 */
[----:B------:R-:W-:Y:S02]  /*13a0*/  LOP3.LUT R18, R20, R18, R35, 0x96, !PT ;  /* 0x0000001214127212 */ /* 0x000fe400078e9623 */
[----:B------:R-:W-:-:S02]  /*13b0*/  SHF.L.W.U32.HI R20, R31, 0x1e, R31 ;  /* 0x0000001e1f147819 */ /* 0x000fc40000010e1f */
        /* <DEDUP_REMOVED lines=9> */
[C-C-:B------:R-:W-:Y:S02]  /*1450*/  SHF.L.W.U32.HI R22, R23.reuse, 0x1a, R23.reuse ;  /* 0x0000001a17167819 */ /* 0x140fe40000010e17 */
[----:B------:R-:W-:-:S04]  /*1460*/  SHF.L.W.U32.HI R32, R23, 0x7, R23 ;  /* 0x0000000717207819 */ /* 0x000fc80000010e17 */
[----:B------:R-:W-:-:S04]  /*1470*/  LOP3.LUT R35, R32, R22, R35, 0x96, !PT ;  /* 0x0000001620237212 */ /* 0x000fc800078e9623 */
[----:B------:R-:W-:Y:S02]  /*1480*/  IADD3 R22, PT, PT, R35, R34, R16 ;  /* 0x0000002223167210 */ /* 0x000fe40007ffe010 */
[----:B------:R-:W-:Y:S02]  /*1490*/  PRMT R16, R5, 0x7771, RZ ;  /* 0x0000777105107816 */ /* 0x000fe400000000ff */
[----:B0-----:R-:W-:-:S03]  /*14a0*/  IADD3 R34, PT, PT, R33, UR8, R22 ;  /* 0x0000000821227c10 */ /* 0x001fc6000fffe016 */
        /* <DEDUP_REMOVED lines=23> */
[C---:B------:R-:W-:Y:S02]  /*1620*/  IADD3 R33, PT, PT, R16.reuse, R32, R33 ;  /* 0x0000002010217210 */ /* 0x040fe40007ffe021 */
[--C-:B------:R-:W-:Y:S02]  /*1630*/  SHF.L.W.U32.HI R22, R35, 0xe, R16.reuse ;  /* 0x0000000e23167819 */ /* 0x100fe40000010e10 */
[--C-:B------:R-:W-:Y:S02]  /*1640*/  SHF.L.W.U32.HI R9, R16, 0x19, R16.reuse ;  /* 0x0000001910097819 */ /* 0x100fe40000010e10 */
[----:B------:R-:W-:Y:S02]  /*1650*/  SHF.R.U32.HI R32, RZ, 0x3, R16 ;  /* 0x00000003ff207819 */ /* 0x000fe40000011610 */
[----:B------:R-:W-:Y:S02]  /*1660*/  SHF.L.W.U32.HI R35, R20, 0x13, R20 ;  /* 0x0000001314237819 */ /* 0x000fe40000010e14 */
[----:B------:R-:W-:-:S02]  /*1670*/  LOP3.LUT R9, R32, R9, R22, 0x96, !PT ;  /* 0x0000000920097212 */ /* 0x000fc400078e9616 */
[C-C-:B------:R-:W-:Y:S02]  /*1680*/  SHF.L.W.U32.HI R22, R20.reuse, 0x1e, R20.reuse ;  /* 0x0000001e14167819 */ /* 0x140fe40000010e14 */
[----:B------:R-:W-:-:S04]  /*1690*/  SHF.L.W.U32.HI R32, R20, 0xa, R20 ;  /* 0x0000000a14207819 */ /* 0x000fc80000010e14 */
[----:B------:R-:W-:Y:S01]  /*16a0*/  LOP3.LUT R35, R32, R22, R35, 0x96, !PT ;  /* 0x0000001620237212 */ /* 0x000fe200078e9623 */
[----:B------:R-:W-:Y:S01]  /*16b0*/  IMAD.IADD R22, R19, 0x1, R34 ;  /* 0x0000000113167824 */ /* 0x000fe200078e0222 */
[----:B------:R-:W-:-:S04]  /*16c0*/  LOP3.LUT R19, R31, R24, R20, 0xe8, !PT ;  /* 0x000000181f137212 */ /* 0x000fc800078ee814 */
[----:B------:R-:W-:Y:S02]  /*16d0*/  IADD3 R19, PT, PT, R34, R35, R19 ;  /* 0x0000002322137210 */ /* 0x000fe40007ffe013 */
[C-C-:B------:R-:W-:Y:S02]  /*16e0*/  SHF.L.W.U32.HI R32, R22.reuse, 0x1a, R22.reuse ;  /* 0x0000001a16207819 */ /* 0x140fe40000010e16 */
[C-C-:B------:R-:W-:Y:S02]  /*16f0*/  SHF.L.W.U32.HI R35, R22.reuse, 0x15, R22.reuse ;  /* 0x0000001516237819 */ /* 0x140fe40000010e16 */
[----:B------:R-:W-:-:S04]  /*1700*/  SHF.L.W.U32.HI R34, R22, 0x7, R22 ;  /* 0x0000000716227819 */ /* 0x000fc80000010e16 */
[----:B------:R-:W-:Y:S02]  /*1710*/  LOP3.LUT R32, R34, R32, R35, 0x96, !PT ;  /* 0x0000002022207212 */ /* 0x000fe400078e9623 */
[----:B------:R-:W-:-:S04]  /*1720*/  LOP3.LUT R34, R28, R22, R23, 0xb8, !PT ;  /* 0x000000161c227212 */ /* 0x000fc800078eb817 */
[----:B------:R-:W-:Y:S02]  /*1730*/  IADD3 R32, PT, PT, R32, R34, R17 ;  /* 0x0000002220207210 */ /* 0x000fe40007ffe011 */
[----:B------:R-:W-:Y:S02]  /*1740*/  PRMT R17, R10, 0x7771, RZ ;  /* 0x000077710a117816 */ /* 0x000fe400000000ff */
[----:B------:R-:W-:Y:S02]  /*1750*/  IADD3 R37, PT, PT, R5, UR9, R32 ;  /* 0x0000000905257c10 */ /* 0x000fe4000fffe020 */
[----:B------:R-:W-:Y:S01]  /*1760*/  SHF.L.W.U32.HI R32, R19, 0x1e, R19 ;  /* 0x0000001e13207819 */ /* 0x000fe20000010e13 */
        /* <DEDUP_REMOVED lines=8> */
[C---:B------:R-:W-:Y:S02]  /*17f0*/  LOP3.LUT R10, R17.reuse, R10, RZ, 0xfc, !PT ;  /* 0x0000000a110a7212 */ /* 0x040fe400078efcff */
[----:B------:R-:W-:Y:S02]  /*1800*/  SHF.R.U32.HI R36, RZ, 0xa, R17 ;  /* 0x0000000aff247819 */ /* 0x000fe40000011611 */
[C-C-:B------:R-:W-:Y:S02]  /*1810*/  SHF.L.W.U32.HI R34, R17.reuse, 0xf, R10.reuse ;  /* 0x0000000f11227819 */ /* 0x140fe40000010e0a */
[----:B------:R-:W-:-:S04]  /*1820*/  SHF.L.W.U32.HI R35, R17, 0xd, R10 ;  /* 0x0000000d11237819 */ /* 0x000fc80000010e0a */
[----:B------:R-:W-:Y:S02]  /*1830*/  LOP3.LUT R34, R36, R34, R35, 0x96, !PT ;  /* 0x0000002224227212 */ /* 0x000fe400078e9623 */
[----:B------:R-:W-:-:S03]  /*1840*/  SHF.R.U32.HI R35, RZ, 0x3, R10 ;  /* 0x00000003ff237819 */ /* 0x000fc6000001160a */
[----:B------:R-:W-:Y:S01]  /*1850*/  IMAD.IADD R21, R34, 0x1, R21 ;  /* 0x0000000122157824 */ /* 0x000fe200078e0215 */
[--C-:B------:R-:W-:Y:S02]  /*1860*/  SHF.L.W.U32.HI R34, R17, 0xe, R10.reuse ;  /* 0x0000000e11227819 */ /* 0x100fe40000010e0a */
[----:B------:R-:W-:-:S04]  /*1870*/  SHF.L.W.U32.HI R17, R10, 0x19, R10 ;  /* 0x000000190a117819 */ /* 0x000fc80000010e0a */
[----:B------:R-:W-:Y:S02]  /*1880*/  LOP3.LUT R17, R35, R17, R34, 0x96, !PT ;  /* 0x0000001123117212 */ /* 0x000fe400078e9622 */
[----:B------:R-:W-:-:S05]  /*1890*/  PRMT R34, R6, 0x7771, RZ ;  /* 0x0000777106227816 */ /* 0x000fca00000000ff */
        /* <DEDUP_REMOVED lines=13> */
[C---:B------:R-:W-:Y:S02]  /*1970*/  SHF.L.W.U32.HI R35, R19.reuse, 0x13, R19 ;  /* 0x0000001313237819 */ /* 0x040fe40000010e13 */
[----:B------:R-:W-:Y:S02]  /*1980*/  IADD3 R5, PT, PT, R10, R34, R5 ;  /* 0x000000220a057210 */ /* 0x000fe40007ffe005 */
        /* <DEDUP_REMOVED lines=9> */
[----:B------:R-:W-:Y:S02]  /*1a20*/  SHF.R.U32.HI R34, RZ, 0x8, R11 ;  /* 0x00000008ff227819 */ /* 0x000fe4000001160b */
[----:B------:R-:W-:-:S03]  /*1a30*/  LOP3.LUT R32, R23, R35, R22, 0xb8, !PT ;  /* 0x0000002317207212 */ /* 0x000fc600078eb816 */
[----:B------:R-:W-:Y:S01]  /*1a40*/  IMAD.U32 R34, R34, 0x10000, RZ ;  /* 0x0001000022227824 */ /* 0x000fe200078e00ff */
[----:B------:R-:W-:Y:S02]  /*1a50*/  IADD3 R28, PT, PT, R37, R32, R28 ;  /* 0x00000020251c7210 */ /* 0x000fe40007ffe01c */
[----:B------:R-:W-:Y:S02]  /*1a60*/  PRMT R32, R11, 0x7770, RZ ;  /* 0x000077700b207816 */ /* 0x000fe400000000ff */
        /* <DEDUP_REMOVED lines=8> */
[----:B------:R-:W-:-:S05]  /*1af0*/  LOP3.LUT R34, R36, R34, R37, 0x96, !PT ;  /* 0x0000002224227212 */ /* 0x000fca00078e9625 */
[----:B------:R-:W-:Y:S01]  /*1b00*/  IMAD.IADD R37, R34, 0x1, R27 ;  /* 0x0000000122257824 */ /* 0x000fe200078e021b */
[----:B------:R-:W-:Y:S02]  /*1b10*/  SHF.L.W.U32.HI R27, R11, 0x19, R0 ;  /* 0x000000190b1b7819 */ /* 0x000fe40000010e00 */
[----:B------:R-:W-:-:S04]  /*1b20*/  SHF.R.U32.HI R0, RZ, 0x3, R11 ;  /* 0x00000003ff007819 */ /* 0x000fc8000001160b */
        /* <DEDUP_REMOVED lines=15> */
[----:B------:R-:W-:Y:S02]  /*1c20*/  IADD3 R0, PT, PT, R6, UR10, R28 ;  /* 0x0000000a06007c10 */ /* 0x000fe4000fffe01c */
[----:B------:R-:W-:-:S03]  /*1c30*/  IADD3 R6, PT, PT, R11, R7, R6 ;  /* 0x000000070b067210 */ /* 0x000fc60007ffe006 */
[----:B------:R-:W-:-:S05]  /*1c40*/  IMAD.IADD R28, R31, 0x1, R0 ;  /* 0x000000011f1c7824 */ /* 0x000fca00078e0200 */
[C-C-:B------:R-:W-:Y:S02]  /*1c50*/  SHF.L.W.U32.HI R7, R28.reuse, 0x1a, R28.reuse ;  /* 0x0000001a1c077819 */ /* 0x140fe40000010e1c */
[C-C-:B------:R-:W-:Y:S02]  /*1c60*/  SHF.L.W.U32.HI R34, R28.reuse, 0x15, R28.reuse ;  /* 0x000000151c227819 */ /* 0x140fe40000010e1c */
[----:B------:R-:W-:-:S04]  /*1c70*/  SHF.L.W.U32.HI R31, R28, 0x7, R28 ;  /* 0x000000071c1f7819 */ /* 0x000fc80000010e1c */
[----:B------:R-:W-:Y:S02]  /*1c80*/  LOP3.LUT R34, R31, R7, R34, 0x96, !PT ;  /* 0x000000071f227212 */ /* 0x000fe400078e9622 */
[----:B------:R-:W-:Y:S02]  /*1c90*/  LOP3.LUT R7, R22, R28, R35, 0xb8, !PT ;  /* 0x0000001c16077212 */ /* 0x000fe400078eb823 */
[----:B------:R-:W-:Y:S02]  /*1ca0*/  PRMT R31, R12, 0x7773, RZ ;  /* 0x000077730c1f7816 */ /* 0x000fe400000000ff */
        /* <DEDUP_REMOVED lines=14> */
[--C-:B------:R-:W-:Y:S02]  /*1d90*/  SHF.R.U32.HI R12, RZ, 0x3, R31.reuse ;  /* 0x00000003ff0c7819 */ /* 0x100fe4000001161f */
[----:B------:R-:W-:Y:S02]  /*1da0*/  IADD3 R26, PT, PT, R37, R26, R31 ;  /* 0x0000001a251a7210 */ /* 0x000fe40007ffe01f */
[----:B------:R-:W-:Y:S01]  /*1db0*/  LOP3.LUT R12, R12, R7, R34, 0x96, !PT ;  /* 0x000000070c0c7212 */ /* 0x000fe200078e9622 */
[----:B------:R-:W-:Y:S01]  /*1dc0*/  IMAD.IADD R7, R20, 0x1, R23 ;  /* 0x0000000114077824 */ /* 0x000fe200078e0217 */
[----:B------:R-:W-:-:S02]  /*1dd0*/  LOP3.LUT R20, R19, R20, R24, 0xe8, !PT ;  /* 0x0000001413147212 */ /* 0x000fc400078ee818 */
[----:B------:R-:W-:Y:S02]  /*1de0*/  IADD3 R12, PT, PT, R21, R12, R32 ;  /* 0x0000000c150c7210 */ /* 0x000fe40007ffe020 */
[C-C-:B------:R-:W-:Y:S02]  /*1df0*/  SHF.L.W.U32.HI R32, R7.reuse, 0x1a, R7.reuse ;  /* 0x0000001a07207819 */ /* 0x140fe40000010e07 */
[C-C-:B------:R-:W-:Y:S02]  /*1e00*/  SHF.L.W.U32.HI R34, R7.reuse, 0x15, R7.reuse ;  /* 0x0000001507227819 */ /* 0x140fe40000010e07 */
[----:B------:R-:W-:-:S04]  /*1e10*/  SHF.L.W.U32.HI R36, R7, 0x7, R7 ;  /* 0x0000000707247819 */ /* 0x000fc80000010e07 */
[----:B------:R-:W-:Y:S02]  /*1e20*/  LOP3.LUT R32, R36, R32, R34, 0x96, !PT ;  /* 0x0000002024207212 */ /* 0x000fe400078e9622 */
[----:B------:R-:W-:-:S04]  /*1e30*/  LOP3.LUT R34, R35, R7, R28, 0xb8, !PT ;  /* 0x0000000723227212 */ /* 0x000fc800078eb81c */
[----:B------:R-:W-:Y:S02]  /*1e40*/  IADD3 R22, PT, PT, R32, R34, R22 ;  /* 0x0000002220167210 */ /* 0x000fe40007ffe016 */
[C---:B------:R-:W-:Y:S02]  /*1e50*/  SHF.L.W.U32.HI R32, R24.reuse, 0x13, R24 ;  /* 0x0000001318207819 */ /* 0x040fe40000010e18 */
[----:B0-----:R-:W-:Y:S02]  /*1e60*/  IADD3 R22, PT, PT, R31, UR8, R22 ;  /* 0x000000081f167c10 */ /* 0x001fe4000fffe016 */
[C-C-:B------:R-:W-:Y:S02]  /*1e70*/  SHF.L.W.U32.HI R31, R24.reuse, 0x1e, R24.reuse ;  /* 0x0000001e181f7819 */ /* 0x140fe40000010e18 */
[----:B------:R-:W-:-:S04]  /*1e80*/  SHF.L.W.U32.HI R34, R24, 0xa, R24 ;  /* 0x0000000a18227819 */ /* 0x000fc80000010e18 */
[----:B------:R-:W-:Y:S02]  /*1e90*/  LOP3.LUT R31, R34, R31, R32, 0x96, !PT ;  /* 0x0000001f221f7212 */ /* 0x000fe400078e9620 */
[--C-:B------:R-:W-:Y:S02]  /*1ea0*/  SHF.R.U32.HI R32, RZ, 0xa, R21.reuse ;  /* 0x0000000aff207819 */ /* 0x100fe40000011615 */
[----:B------:R-:W-:Y:S02]  /*1eb0*/  IADD3 R31, PT, PT, R0, R31, R20 ;  /* 0x0000001f001f7210 */ /* 0x000fe40007ffe014 */
[C-C-:B------:R-:W-:Y:S02]  /*1ec0*/  SHF.L.W.U32.HI R0, R21.reuse, 0xf, R21.reuse ;  /* 0x0000000f15007819 */ /* 0x140fe40000010e15 */
[----:B------:R-:W-:-:S04]  /*1ed0*/  SHF.L.W.U32.HI R20, R21, 0xd, R21 ;  /* 0x0000000d15147819 */ /* 0x000fc80000010e15 */
[----:B------:R-:W-:-:S05]  /*1ee0*/  LOP3.LUT R0, R32, R0, R20, 0x96, !PT ;  /* 0x0000000020007212 */ /* 0x000fca00078e9614 */
[----:B------:R-:W-:Y:S02]  /*1ef0*/  IMAD.IADD R25, R0, 0x1, R25 ;  /* 0x0000000100197824 */ /* 0x000fe400078e0219 */
[----:B------:R-:W-:Y:S01]  /*1f00*/  IMAD.IADD R0, R19, 0x1, R22 ;  /* 0x0000000113007824 */ /* 0x000fe200078e0216 */
[----:B------:R-:W-:Y:S02]  /*1f10*/  LOP3.LUT R19, R24, R19, R31, 0xe8, !PT ;  /* 0x0000001318137212 */ /* 0x000fe400078ee81f */
[----:B------:R-:W-:Y:S02]  /*1f20*/  IADD3 R30, PT, PT, R25, R30, R13 ;  /* 0x0000001e191e7210 */ /* 0x000fe40007ffe00d */
[C-C-:B------:R-:W-:Y:S02]  /*1f30*/  SHF.L.W.U32.HI R20, R0.reuse, 0x1a, R0.reuse ;  /* 0x0000001a00147819 */ /* 0x140fe40000010e00 */
[C-C-:B------:R-:W-:Y:S02]  /*1f40*/  SHF.L.W.U32.HI R32, R0.reuse, 0x15, R0.reuse ;  /* 0x0000001500207819 */ /* 0x140fe40000010e00 */
[----:B------:R-:W-:-:S04]  /*1f50*/  SHF.L.W.U32.HI R34, R0, 0x7, R0 ;  /* 0x0000000700227819 */ /* 0x000fc80000010e00 */
[----:B------:R-:W-:Y:S02]  /*1f60*/  LOP3.LUT R20, R34, R20, R32, 0x96, !PT ;  /* 0x0000001422147212 */ /* 0x000fe400078e9620 */
[----:B------:R-:W-:-:S04]  /*1f70*/  LOP3.LUT R32, R28, R0, R7, 0xb8, !PT ;  /* 0x000000001c207212 */ /* 0x000fc800078eb807 */
[----:B------:R-:W-:Y:S02]  /*1f80*/  IADD3 R20, PT, PT, R20, R32, R35 ;  /* 0x0000002014147210 */ /* 0x000fe40007ffe023 */
[--C-:B------:R-:W-:Y:S02]  /*1f90*/  SHF.L.W.U32.HI R32, R31, 0xa, R31.reuse ;  /* 0x0000000a1f207819 */ /* 0x100fe40000010e1f */
[----:B------:R-:W-:Y:S02]  /*1fa0*/  IADD3 R35, PT, PT, R13, UR9, R20 ;  /* 0x000000090d237c10 */ /* 0x000fe4000fffe014 */
[C-C-:B------:R-:W-:Y:S02]  /*1fb0*/  SHF.L.W.U32.HI R13, R31.reuse, 0x1e, R31.reuse ;  /* 0x0000001e1f0d7819 */ /* 0x140fe40000010e1f */
[----:B------:R-:W-:-:S04]  /*1fc0*/  SHF.L.W.U32.HI R20, R31, 0x13, R31 ;  /* 0x000000131f147819 */ /* 0x000fc80000010e1f */
[----:B------:R-:W-:Y:S02]  /*1fd0*/  LOP3.LUT R20, R32, R13, R20, 0x96, !PT ;  /* 0x0000000d20147212 */ /* 0x000fe400078e9614 */
[----:B------:R-:W-:Y:S02]  /*1fe0*/  SHF.L.W.U32.HI R13, R37, 0xf, R37 ;  /* 0x0000000f250d7819 */ /* 0x000fe40000010e25 */
[----:B------:R-:W-:Y:S02]  /*1ff0*/  IADD3 R20, PT, PT, R23, R20, R19 ;  /* 0x0000001417147210 */ /* 0x000fe40007ffe013 */
[--C-:B------:R-:W-:Y:S02]  /*2000*/  SHF.L.W.U32.HI R32, R37, 0xd, R37.reuse ;  /* 0x0000000d25207819 */ /* 0x100fe40000010e25 */
[----:B------:R-:W-:-:S04]  /*2010*/  SHF.R.U32.HI R19, RZ, 0xa, R37 ;  /* 0x0000000aff137819 */ /* 0x000fc80000011625 */
        /* <DEDUP_REMOVED lines=16> */
[C-C-:B------:R-:W-:Y:S02]  /*2120*/  SHF.L.W.U32.HI R14, R25.reuse, 0xf, R25.reuse ;  /* 0x0000000f190e7819 */ /* 0x140fe40000010e19 */
[----:B------:R-:W-:Y:S02]  /*2130*/  IADD3 R23, PT, PT, R22, R23, R24 ;  /* 0x0000001716177210 */ /* 0x000fe40007ffe018 */
[--C-:B------:R-:W-:Y:S02]  /*2140*/  SHF.L.W.U32.HI R19, R25, 0xd, R25.reuse ;  /* 0x0000000d19137819 */ /* 0x100fe40000010e19 */
[----:B------:R-:W-:Y:S02]  /*2150*/  SHF.R.U32.HI R22, RZ, 0xa, R25 ;  /* 0x0000000aff167819 */ /* 0x000fe40000011619 */
[----:B------:R-:W-:-:S02]  /*2160*/  LOP3.LUT R28, R20, R31, R23, 0xe8, !PT ;  /* 0x0000001f141c7212 */ /* 0x000fc400078ee817 */
[----:B------:R-:W-:Y:S01]  /*2170*/  LOP3.LUT R22, R22, R14, R19, 0x96, !PT ;  /* 0x0000000e16167212 */ /* 0x000fe200078e9613 */
[----:B------:R-:W-:-:S04]  /*2180*/  IMAD.IADD R14, R31, 0x1, R32 ;  /* 0x000000011f0e7824 */ /* 0x000fc800078e0220 */
        /* <DEDUP_REMOVED lines=10> */
[----:B------:R-:W-:-:S04]  /*2230*/  SHF.L.W.U32.HI R19, R23, 0xa, R23 ;  /* 0x0000000a17137819 */ /* 0x000fc80000010e17 */
[----:B------:R-:W-:Y:S02]  /*2240*/  LOP3.LUT R22, R19, R7, R22, 0x96, !PT ;  /* 0x0000000713167212 */ /* 0x000fe400078e9616 */
[----:B------:R-:W-:Y:S01]  /*2250*/  IADD3 R7, PT, PT, R29, UR11, R24 ;  /* 0x0000000b1d077c10 */ /* 0x000fe2000fffe018 */
[----:B------:R-:W0:Y:S01]  /*2260*/  LDCU.128 UR8, c[0x3][0x5ab0] ;  /* 0x00cb5600ff0877ac */ /* 0x000e220008000c00 */
[----:B------:R-:W-:Y:S02]  /*2270*/  IADD3 R28, PT, PT, R35, R22, R28 ;  /* 0x00000016231c7210 */ /* 0x000fe40007ffe01c */
[C-C-:B------:R-:W-:Y:S02]  /*2280*/  SHF.L.W.U32.HI R19, R4.reuse, 0xf, R4.reuse ;  /* 0x0000000f04137819 */ /* 0x140fe40000010e04 */
[--C-:B------:R-:W-:Y:S02]  /*2290*/  SHF.L.W.U32.HI R22, R4, 0xd, R4.reuse ;  /* 0x0000000d04167819 */ /* 0x100fe40000010e04 */
[----:B------:R-:W-:-:S02]  /*22a0*/  SHF.R.U32.HI R24, RZ, 0xa, R4 ;  /* 0x0000000aff187819 */ /* 0x000fc40000011604 */
[----:B------:R-:W-:Y:S02]  /*22b0*/  SHF.L.W.U32.HI R35, R33, 0xf, R33 ;  /* 0x0000000f21237819 */ /* 0x000fe40000010e21 */
        /* <DEDUP_REMOVED lines=10> */
[C---:B------:R-:W-:Y:S02]  /*2360*/  SHF.L.W.U32.HI R31, R28.reuse, 0x13, R28 ;  /* 0x000000131c1f7819 */ /* 0x040fe40000010e1c */
[----:B------:R-:W-:Y:S02]  /*2370*/  IADD3 R19, PT, PT, R19, R22, R0 ;  /* 0x0000001613137210 */ /* 0x000fe40007ffe000 */
[C-C-:B------:R-:W-:Y:S02]  /*2380*/  SHF.L.W.U32.HI R0, R28.reuse, 0x1e, R28.reuse ;  /* 0x0000001e1c007819 */ /* 0x140fe40000010e1c */
[----:B------:R-:W-:-:S04]  /*2390*/  SHF.L.W.U32.HI R22, R28, 0xa, R28 ;  /* 0x0000000a1c167819 */ /* 0x000fc80000010e1c */
[----:B------:R-:W-:Y:S02]  /*23a0*/  LOP3.LUT R31, R22, R0, R31, 0x96, !PT ;  /* 0x00000000161f7212 */ /* 0x000fe400078e961f */
[----:B------:R-:W-:Y:S02]  /*23b0*/  SHF.L.W.U32.HI R0, R33, 0xd, R33 ;  /* 0x0000000d21007819 */ /* 0x000fe40000010e21 */
[----:B------:R-:W-:Y:S02]  /*23c0*/  IADD3 R32, PT, PT, R32, R31, R20 ;  /* 0x0000001f20207210 */ /* 0x000fe40007ffe014 */
[----:B0-----:R-:W-:Y:S02]  /*23d0*/  IADD3 R20, PT, PT, R8, UR8, R19 ;  /* 0x0000000808147c10 */ /* 0x001fe4000fffe013 */
[----:B------:R-:W-:Y:S02]  /*23e0*/  SHF.R.U32.HI R19, RZ, 0xa, R33 ;  /* 0x0000000aff137819 */ /* 0x000fe40000011621 */
[----:B------:R-:W-:-:S02]  /*23f0*/  SHF.L.W.U32.HI R31, R5, 0xf, R5 ;  /* 0x0000000f051f7819 */ /* 0x000fc40000010e05 */
[----:B------:R-:W-:Y:S01]  /*2400*/  LOP3.LUT R35, R19, R35, R0, 0x96, !PT ;  /* 0x0000002313237212 */ /* 0x000fe200078e9600 */
[----:B------:R-:W-:Y:S01]  /*2410*/  IMAD.IADD R19, R23, 0x1, R20 ;  /* 0x0000000117137824 */ /* 0x000fe200078e0214 */
[----:B------:R-:W-:-:S04]  /*2420*/  SHF.L.W.U32.HI R8, R37, 0x19, R37 ;  /* 0x0000001925087819 */ /* 0x000fc80000010e25 */
        /* <DEDUP_REMOVED lines=10> */
[----:B------:R-:W-:Y:S02]  /*24d0*/  LOP3.LUT R13, R28, R23, R32, 0xe8, !PT ;  /* 0x000000171c0d7212 */ /* 0x000fe400078ee820 */
[----:B------:R-:W-:Y:S02]  /*24e0*/  IADD3 R23, PT, PT, R16, UR9, R29 ;  /* 0x0000000910177c10 */ /* 0x000fe4000fffe01d */
[----:B------:R-:W-:Y:S02]  /*24f0*/  IADD3 R13, PT, PT, R7, R0, R13 ;  /* 0x00000000070d7210 */ /* 0x000fe40007ffe00d */
[----:B------:R-:W-:Y:S01]  /*2500*/  SHF.L.W.U32.HI R0, R5, 0xd, R5 ;  /* 0x0000000d05007819 */ /* 0x000fe20000010e05 */
[----:B------:R-:W-:Y:S01]  /*2510*/  IMAD.IADD R22, R28, 0x1, R23 ;  /* 0x000000011c167824 */ /* 0x000fe200078e0217 */
[----:B------:R-:W-:-:S02]  /*2520*/  SHF.R.U32.HI R7, RZ, 0xa, R5 ;  /* 0x0000000aff077819 */ /* 0x000fc40000011605 */
[--C-:B------:R-:W-:Y:S02]  /*2530*/  LOP3.LUT R28, R32, R28, R13.reuse, 0xe8, !PT ;  /* 0x0000001c201c7212 */ /* 0x100fe400078ee80d */
[----:B------:R-:W-:Y:S01]  /*2540*/  LOP3.LUT R31, R7, R31, R0, 0x96, !PT ;  /* 0x0000001f071f7212 */ /* 0x000fe200078e9600 */
[----:B------:R-:W-:Y:S01]  /*2550*/  IMAD.IADD R7, R35, 0x1, R6 ;  /* 0x0000000123077824 */ /* 0x000fe200078e0206 */
[C-C-:B------:R-:W-:Y:S02]  /*2560*/  SHF.L.W.U32.HI R0, R22.reuse, 0x1a, R22.reuse ;  /* 0x0000001a16007819 */ /* 0x140fe40000010e16 */
[C-C-:B------:R-:W-:Y:S02]  /*2570*/  SHF.L.W.U32.HI R29, R22.reuse, 0x15, R22.reuse ;  /* 0x00000015161d7819 */ /* 0x140fe40000010e16 */
[----:B------:R-:W-:Y:S02]  /*2580*/  SHF.L.W.U32.HI R6, R22, 0x7, R22 ;  /* 0x0000000716067819 */ /* 0x000fe40000010e16 */
[----:B------:R-:W-:-:S02]  /*2590*/  SHF.L.W.U32.HI R35, R13, 0x13, R13 ;  /* 0x000000130d237819 */ /* 0x000fc40000010e0d */
[----:B------:R-:W-:Y:S02]  /*25a0*/  LOP3.LUT R29, R6, R0, R29, 0x96, !PT ;  /* 0x00000000061d7212 */ /* 0x000fe400078e961d */
[----:B------:R-:W-:Y:S02]  /*25b0*/  LOP3.LUT R0, R24, R22, R19, 0xb8, !PT ;  /* 0x0000001618007212 */ /* 0x000fe400078eb813 */
[--C-:B------:R-:W-:Y:S02]  /*25c0*/  SHF.L.W.U32.HI R6, R13, 0xa, R13.reuse ;  /* 0x0000000a0d067819 */ /* 0x100fe40000010e0d */
[----:B------:R-:W-:Y:S02]  /*25d0*/  IADD3 R29, PT, PT, R29, R0, R14 ;  /* 0x000000001d1d7210 */ /* 0x000fe40007ffe00e */
[----:B------:R-:W-:Y:S02]  /*25e0*/  SHF.L.W.U32.HI R0, R13, 0x1e, R13 ;  /* 0x0000001e0d007819 */ /* 0x000fe40000010e0d */
[----:B------:R-:W-:-:S02]  /*25f0*/  IADD3 R17, PT, PT, R7, R17, R16 ;  /* 0x0000001107117210 */ /* 0x000fc40007ffe010 */
[----:B------:R-:W-:Y:S02]  /*2600*/  LOP3.LUT R35, R6, R0, R35, 0x96, !PT ;  /* 0x0000000006237212 */ /* 0x000fe400078e9623 */
[----:B------:R-:W-:Y:S02]  /*2610*/  SHF.L.W.U32.HI R16, R25, 0x19, R25 ;  /* 0x0000001919107819 */ /* 0x000fe40000010e19 */
[----:B------:R-:W-:Y:S02]  /*2620*/  IADD3 R20, PT, PT, R20, R35, R28 ;  /* 0x0000002314147210 */ /* 0x000fe40007ffe01c */
[----:B------:R-:W-:Y:S02]  /*2630*/  SHF.R.U32.HI R28, RZ, 0x3, R21 ;  /* 0x00000003ff1c7819 */ /* 0x000fe40000011615 */
[C-C-:B------:R-:W-:Y:S02]  /*2640*/  SHF.L.W.U32.HI R0, R20.reuse, 0x1e, R20.reuse ;  /* 0x0000001e14007819 */ /* 0x140fe40000010e14 */
[----:B------:R-:W-:-:S02]  /*2650*/  SHF.L.W.U32.HI R35, R20, 0x13, R20 ;  /* 0x0000001314237819 */ /* 0x000fc40000010e14 */
[----:B------:R-:W-:-:S04]  /*2660*/  SHF.L.W.U32.HI R6, R20, 0xa, R20 ;  /* 0x0000000a14067819 */ /* 0x000fc80000010e14 */
[----:B------:R-:W-:Y:S02]  /*2670*/  LOP3.LUT R0, R6, R0, R35, 0x96, !PT ;  /* 0x0000000006007212 */ /* 0x000fe400078e9623 */
[----:B------:R-:W-:-:S04]  /*2680*/  LOP3.LUT R6, R13, R32, R20, 0xe8, !PT ;  /* 0x000000200d067212 */ /* 0x000fc800078ee814 */
[----:B------:R-:W-:-:S04]  /*2690*/  IADD3 R23, PT, PT, R23, R0, R6 ;  /* 0x0000000017177210 */ /* 0x000fc80007ffe006 */
[C-C-:B------:R-:W-:Y:S02]  /*26a0*/  SHF.L.W.U32.HI R0, R23.reuse, 0x1e, R23.reuse ;  /* 0x0000001e17007819 */ /* 0x140fe40000010e17 */
        /* <DEDUP_REMOVED lines=19> */
[C-C-:B------:R-:W-:Y:S02]  /*27e0*/  SHF.L.W.U32.HI R6, R21.reuse, 0x19, R21.reuse ;  /* 0x0000001915067819 */ /* 0x140fe40000010e15 */
[----:B------:R-:W-:Y:S01]  /*27f0*/  SHF.L.W.U32.HI R14, R21, 0xe, R21 ;  /* 0x0000000e150e7819 */ /* 0x000fe20000010e15 */
        /* <DEDUP_REMOVED lines=20> */
[--C-:B------:R-:W-:Y:S02]  /*2940*/  SHF.L.W.U32.HI R28, R14, 0xd, R14.reuse ;  /* 0x0000000d0e1c7819 */ /* 0x100fe40000010e0e */
[----:B------:R-:W-:-:S02]  /*2950*/  SHF.R.U32.HI R19, RZ, 0xa, R14 ;  /* 0x0000000aff137819 */ /* 0x000fc4000001160e */
[----:B0-----:R-:W-:Y:S02]  /*2960*/  IADD3 R35, PT, PT, R21, UR8, R24 ;  /* 0x0000000815237c10 */ /* 0x001fe4000fffe018 */
[----:B------:R-:W-:Y:S02]  /*2970*/  LOP3.LUT R31, R19, R31, R28, 0x96, !PT ;  /* 0x0000001f131f7212 */ /* 0x000fe400078e961c */
[--C-:B------:R-:W-:Y:S02]  /*2980*/  SHF.L.W.U32.HI R19, R37, 0xe, R37.reuse ;  /* 0x0000000e25137819 */ /* 0x100fe40000010e25 */
[----:B------:R-:W-:Y:S01]  /*2990*/  SHF.R.U32.HI R28, RZ, 0x3, R37 ;  /* 0x00000003ff1c7819 */ /* 0x000fe20000011625 */
[----:B------:R-:W-:Y:S01]  /*29a0*/  IMAD.IADD R30, R31, 0x1, R30 ;  /* 0x000000011f1e7824 */ /* 0x000fe200078e021e */
[----:B------:R-:W-:Y:S02]  /*29b0*/  IADD3 R6, PT, PT, R26, R6, R11 ;  /* 0x000000061a067210 */ /* 0x000fe40007ffe00b */
[----:B------:R-:W-:-:S02]  /*29c0*/  LOP3.LUT R8, R28, R8, R19, 0x96, !PT ;  /* 0x000000081c087212 */ /* 0x000fc400078e9613 */
[C-C-:B------:R-:W-:Y:S02]  /*29d0*/  SHF.L.W.U32.HI R19, R13.reuse, 0x1e, R13.reuse ;  /* 0x0000001e0d137819 */ /* 0x140fe40000010e0d */
[----:B------:R-:W-:Y:S02]  /*29e0*/  SHF.L.W.U32.HI R28, R13, 0x13, R13 ;  /* 0x000000130d1c7819 */ /* 0x000fe40000010e0d */
[----:B------:R-:W-:Y:S02]  /*29f0*/  SHF.L.W.U32.HI R11, R33, 0x19, R33 ;  /* 0x00000019210b7819 */ /* 0x000fe40000010e21 */
[----:B------:R-:W-:Y:S01]  /*2a00*/  LOP3.LUT R28, R32, R19, R28, 0x96, !PT ;  /* 0x00000013201c7212 */ /* 0x000fe200078e961c */
[----:B------:R-:W-:Y:S01]  /*2a10*/  IMAD.IADD R19, R20, 0x1, R35 ;  /* 0x0000000114137824 */ /* 0x000fe200078e0223 */
[----:B------:R-:W-:Y:S02]  /*2a20*/  LOP3.LUT R20, R0, R23, R13, 0xe8, !PT ;  /* 0x0000001700147212 */ /* 0x000fe400078ee80d */
[----:B------:R-:W-:-:S02]  /*2a30*/  IADD3 R21, PT, PT, R30, R8, R21 ;  /* 0x000000081e157210 */ /* 0x000fc40007ffe015 */
        /* <DEDUP_REMOVED lines=11> */
[----:B------:R-:W-:-:S02]  /*2af0*/  SHF.L.W.U32.HI R32, R20, 0xa, R20 ;  /* 0x0000000a14207819 */ /* 0x000fc40000010e14 */
[----:B------:R-:W-:Y:S02]  /*2b00*/  LOP3.LUT R24, R28, R24, R35, 0x96, !PT ;  /* 0x000000181c187212 */ /* 0x000fe400078e9623 */
[--C-:B------:R-:W-:Y:S02]  /*2b10*/  SHF.L.W.U32.HI R35, R25, 0xe, R25.reuse ;  /* 0x0000000e19237819 */ /* 0x100fe40000010e19 */
[----:B------:R-:W-:Y:S01]  /*2b20*/  SHF.R.U32.HI R28, RZ, 0x3, R25 ;  /* 0x00000003ff1c7819 */ /* 0x000fe20000011619 */
[----:B------:R-:W-:Y:S01]  /*2b30*/  IMAD.IADD R15, R24, 0x1, R15 ;  /* 0x00000001180f7824 */ /* 0x000fe200078e020f */
[----:B------:R-:W-:Y:S02]  /*2b40*/  SHF.L.W.U32.HI R8, R5, 0x19, R5 ;  /* 0x0000001905087819 */ /* 0x000fe40000010e05 */
[----:B------:R-:W-:Y:S02]  /*2b50*/  LOP3.LUT R16, R28, R16, R35, 0x96, !PT ;  /* 0x000000101c107212 */ /* 0x000fe400078e9623 */
[----:B------:R-:W-:-:S02]  /*2b60*/  SHF.L.W.U32.HI R28, R20, 0x1e, R20 ;  /* 0x0000001e141c7819 */ /* 0x000fc40000010e14 */
[----:B------:R-:W-:Y:S02]  /*2b70*/  SHF.L.W.U32.HI R36, R30, 0xe, R30 ;  /* 0x0000000e1e247819 */ /* 0x000fe40000010e1e */
[----:B------:R-:W-:Y:S02]  /*2b80*/  LOP3.LUT R31, R32, R28, R31, 0x96, !PT ;  /* 0x0000001c201f7212 */ /* 0x000fe400078e961f */
[----:B------:R-:W-:Y:S02]  /*2b90*/  IADD3 R28, PT, PT, R37, UR9, R22 ;  /* 0x00000009251c7c10 */ /* 0x000fe4000fffe016 */
        /* <DEDUP_REMOVED lines=14> */
[----:B------:R-:W-:Y:S02]  /*2c80*/  SHF.R.U32.HI R31, RZ, 0xa, R30 ;  /* 0x0000000aff1f7819 */ /* 0x000fe4000001161e */
        /* <DEDUP_REMOVED lines=58> */
[----:B0-----:R-:W-:-:S05]  /*3030*/  IADD3 R29, PT, PT, R33, UR8, R32 ;  /* 0x00000008211d7c10 */ /* 0x001fca000fffe020 */
        /* <DEDUP_REMOVED lines=43> */
[----:B------:R-:W-:Y:S02]  /*32f0*/  SHF.L.W.U32.HI R25, R23, 0x1e, R23 ;  /* 0x0000001e17197819 */ /* 0x000fe40000010e17 */
[----:B------:R-:W-:Y:S02]  /*3300*/  IADD3 R28, PT, PT, R6, R28, R7 ;  /* 0x0000001c061c7210 */ /* 0x000fe40007ffe007 */
        /* <DEDUP_REMOVED lines=41> */
[----:B------:R-:W-:Y:S02]  /*35a0*/  SHF.L.W.U32.HI R31, R13, 0xa, R13 ;  /* 0x0000000a0d1f7819 */ /* 0x000fe40000010e0d */
        /* <DEDUP_REMOVED lines=33> */
[----:B------:R-:W-:-:S03]  /*37c0*/  SHF.R.U32.HI R30, RZ, 0x3, R20 ;  /* 0x00000003ff1e7819 */ /* 0x000fc60000011614 */
        /* <DEDUP_REMOVED lines=8> */
[--C-:B------:R-:W-:Y:S02]  /*3850*/  SHF.R.U32.HI R31, RZ, 0xa, R34.reuse ;  /* 0x0000000aff1f7819 */ /* 0x100fe40000011622 */
        /* <DEDUP_REMOVED lines=26> */
[C-C-:B------:R-:W-:Y:S02]  /*3a00*/  SHF.L.W.U32.HI R29, R10.reuse, 0xf, R10.reuse ;  /* 0x0000000f0a1d7819 */ /* 0x140fe40000010e0a */
[----:B------:R-:W-:Y:S02]  /*3a10*/  SHF.L.W.U32.HI R32, R10, 0xd, R10 ;  /* 0x0000000d0a207819 */ /* 0x000fe40000010e0a */
[----:B------:R-:W-:Y:S01]  /*3a20*/  IADD3 R36, PT, PT, R18, UR11, R31 ;  /* 0x0000000b12247c10 */ /* 0x000fe2000fffe01f */
[----:B------:R-:W0:Y:S01]  /*3a30*/  LDCU.128 UR8, c[0x3][0x5af0] ;  /* 0x00cb5e00ff0877ac */ /* 0x000e220008000c00 */
[----:B------:R-:W-:Y:S02]  /*3a40*/  LOP3.LUT R29, R33, R29, R32, 0x96, !PT ;  /* 0x0000001d211d7212 */ /* 0x000fe400078e9620 */
[----:B------:R-:W-:-:S02]  /*3a50*/  SHF.L.W.U32.HI R32, R9, 0xe, R9 ;  /* 0x0000000e09207819 */ /* 0x000fc40000010e09 */
        /* <DEDUP_REMOVED lines=30> */
[----:B0-----:R-:W-:-:S02]  /*3c40*/  IADD3 R29, PT, PT, R9, UR8, R36 ;  /* 0x00000008091d7c10 */ /* 0x001fc4000fffe024 */
        /* <DEDUP_REMOVED lines=22> */
[----:B------:R-:W-:Y:S02]  /*3db0*/  SHF.R.U32.HI R33, RZ, 0xa, R28 ;  /* 0x0000000aff217819 */ /* 0x000fe4000001161c */
[----:B------:R-:W-:Y:S01]  /*3dc0*/  LOP3.LUT R25, R31, R25, R30, 0x96, !PT ;  /* 0x000000191f197212 */ /* 0x000fe200078e961e */
[----:B------:R-:W-:Y:S01]  /*3dd0*/  IMAD.IADD R30, R23, 0x1, R36 ;  /* 0x00000001171e7824 */ /* 0x000fe200078e0224 */
[----:B------:R-:W-:-:S02]  /*3de0*/  LOP3.LUT R23, R13, R0, R12, 0xe8, !PT ;  /* 0x000000000d177212 */ /* 0x000fc400078ee80c */
[----:B------:R-:W-:Y:S02]  /*3df0*/  IADD3 R22, PT, PT, R28, R22, R17 ;  /* 0x000000161c167210 */ /* 0x000fe40007ffe011 */
        /* <DEDUP_REMOVED lines=32> */
[----:B------:R-:W-:Y:S02]  /*4000*/  SHF.L.W.U32.HI R36, R34, 0x19, R34 ;  /* 0x0000001922247819 */ /* 0x000fe40000010e22 */
        /* <DEDUP_REMOVED lines=28> */
[----:B0-----:R-:W-:-:S02]  /*41d0*/  IADD3 R27, PT, PT, R21, UR8, R27 ;  /* 0x00000008151b7c10 */ /* 0x001fc4000fffe01b */
[----:B------:R-:W-:Y:S02]  /*41e0*/  LOP3.LUT R18, R33, R18, R31, 0x96, !PT ;  /* 0x0000001221127212 */ /* 0x000fe400078e961f */
[----:B------:R-:W-:-:S03]  /*41f0*/  SHF.R.U32.HI R31, RZ, 0x3, R34 ;  /* 0x00000003ff1f7819 */ /* 0x000fc60000011622 */
[----:B------:R-:W-:Y:S01]  /*4200*/  IMAD.IADD R5, R18, 0x1, R5 ;  /* 0x0000000112057824 */ /* 0x000fe200078e0205 */
        /* <DEDUP_REMOVED lines=78> */
[----:B------:R-:W-:-:S02]  /*46f0*/  SHF.L.W.U32.HI R4, R19, 0x19, R19 ;  /* 0x0000001913047819 */ /* 0x000fc40000010e13 */
[----:B------:R-:W-:Y:S01]  /*4700*/  SHF.R.U32.HI R32, RZ, 0x3, R26 ;  /* 0x00000003ff207819 */ /* 0x000fe2000001161a */
        /* <DEDUP_REMOVED lines=85> */
[----:B------:R-:W-:-:S04]  /*4c60*/  SHF.L.W.U32.HI R10, R20, 0xd, R20 ;  /* 0x0000000d140a7819 */ /* 0x000fc80000010e14 */
[----:B------:R-:W-:Y:S02]  /*4c70*/  LOP3.LUT R35, R22, R35, R10, 0x96, !PT ;  /* 0x0000002316237212 */ /* 0x000fe400078e960a */
[----:B------:R-:W-:Y:S02]  /*4c80*/  SHF.R.U32.HI R10, RZ, 0x3, R19 ;  /* 0x00000003ff0a7819 */ /* 0x000fe40000011613 */
[----:B------:R-:W-:Y:S01]  /*4c90*/  SHF.L.W.U32.HI R22, R0, 0xa, R0 ;  /* 0x0000000a00167819 */ /* 0x000fe20000010e00 */
[----:B------:R-:W-:Y:S01]  /*4ca0*/  IMAD.IADD R35, R35, 0x1, R36 ;  /* 0x0000000123237824 */ /* 0x000fe200078e0224 */
[----:B------:R-:W-:Y:S02]  /*4cb0*/  LOP3.LUT R4, R10, R4, R37, 0x96, !PT ;  /* 0x000000040a047212 */ /* 0x000fe400078e9625 */
[----:B------:R-:W-:Y:S02]  /*4cc0*/  SHF.L.W.U32.HI R10, R0, 0x1e, R0 ;  /* 0x0000001e000a7819 */ /* 0x000fe40000010e00 */
[----:B------:R-:W-:-:S02]  /*4cd0*/  IADD3 R4, PT, PT, R35, R4, R7 ;  /* 0x0000000423047210 */ /* 0x000fc40007ffe007 */
        /* <DEDUP_REMOVED lines=17> */
[----:B0-----:R-:W-:-:S02]  /*4df0*/  IADD3 R37, PT, PT, R19, UR8, R10 ;  /* 0x0000000813257c10 */ /* 0x001fc4000fffe00a */
[----:B------:R-:W-:Y:S02]  /*4e00*/  LOP3.LUT R27, R29, R27, R22, 0x96, !PT ;  /* 0x0000001b1d1b7212 */ /* 0x000fe400078e9616 */
[--C-:B------:R-:W-:Y:S02]  /*4e10*/  SHF.L.W.U32.HI R29, R5, 0xe, R5.reuse ;  /* 0x0000000e051d7819 */ /* 0x100fe40000010e05 */
[----:B------:R-:W-:Y:S01]  /*4e20*/  SHF.R.U32.HI R22, RZ, 0x3, R5 ;  /* 0x00000003ff167819 */ /* 0x000fe20000011605 */
[----:B------:R-:W-:Y:S01]  /*4e30*/  IMAD.IADD R27, R27, 0x1, R34 ;  /* 0x000000011b1b7824 */ /* 0x000fe200078e0222 */
[----:B------:R-:W-:Y:S02]  /*4e40*/  LOP3.LUT R10, R0, R23, R13, 0xe8, !PT ;  /* 0x00000017000a7212 */ /* 0x000fe400078ee80d */
[----:B------:R-:W-:Y:S02]  /*4e50*/  LOP3.LUT R8, R22, R8, R29, 0x96, !PT ;  /* 0x0000000816087212 */ /* 0x000fe400078e961d */
[----:B------:R-:W-:-:S02]  /*4e60*/  SHF.L.W.U32.HI R22, R13, 0x1e, R13 ;  /* 0x0000001e0d167819 */ /* 0x000fc40000010e0d */
[----:B------:R-:W-:Y:S02]  /*4e70*/  SHF.L.W.U32.HI R29, R13, 0x13, R13 ;  /* 0x000000130d1d7819 */ /* 0x000fe40000010e0d */
[----:B------:R-:W-:Y:S02]  /*4e80*/  IADD3 R8, PT, PT, R27, R8, R19 ;  /* 0x000000081b087210 */ /* 0x000fe40007ffe013 */
[----:B------:R-:W-:Y:S01]  /*4e90*/  LOP3.LUT R22, R30, R22, R29, 0x96, !PT ;  /* 0x000000161e167212 */ /* 0x000fe200078e961d */
[----:B------:R-:W-:Y:S01]  /*4ea0*/  IMAD.IADD R29, R12, 0x1, R37 ;  /* 0x000000010c1d7824 */ /* 0x000fe200078e0225 */
        /* <DEDUP_REMOVED lines=8> */
[----:B------:R-:W-:-:S02]  /*4f30*/  SHF.L.W.U32.HI R12, R35, 0xf, R35 ;  /* 0x0000000f230c7819 */ /* 0x000fc40000010e23 */
[----:B------:R-:W-:Y:S02]  /*4f40*/  IADD3 R22, PT, PT, R37, R22, R14 ;  /* 0x0000001625167210 */ /* 0x000fe40007ffe00e */
[--C-:B------:R-:W-:Y:S02]  /*4f50*/  SHF.L.W.U32.HI R37, R35, 0xd, R35.reuse ;  /* 0x0000000d23257819 */ /* 0x100fe40000010e23 */
[----:B------:R-:W-:Y:S02]  /*4f60*/  SHF.R.U32.HI R14, RZ, 0xa, R35 ;  /* 0x0000000aff0e7819 */ /* 0x000fe40000011623 */
[----:B------:R-:W-:Y:S02]  /*4f70*/  IADD3 R22, PT, PT, R5, UR9, R22 ;  /* 0x0000000905167c10 */ /* 0x000fe4000fffe016 */
[----:B------:R-:W-:Y:S02]  /*4f80*/  LOP3.LUT R12, R14, R12, R37, 0x96, !PT ;  /* 0x0000000c0e0c7212 */ /* 0x000fe400078e9625 */
[----:B------:R-:W-:-:S02]  /*4f90*/  SHF.L.W.U32.HI R14, R24, 0x19, R24 ;  /* 0x00000019180e7819 */ /* 0x000fc40000010e18 */
[----:B------:R-:W-:Y:S01]  /*4fa0*/  SHF.L.W.U32.HI R37, R24, 0xe, R24 ;  /* 0x0000000e18257819 */ /* 0x000fe20000010e18 */
[----:B------:R-:W-:Y:S01]  /*4fb0*/  IMAD.IADD R12, R12, 0x1, R15 ;  /* 0x000000010c0c7824 */ /* 0x000fe200078e020f */
[----:B------:R-:W-:Y:S02]  /*4fc0*/  SHF.R.U32.HI R19, RZ, 0x3, R9 ;  /* 0x00000003ff137819 */ /* 0x000fe40000011609 */
[----:B------:R-:W-:Y:S02]  /*4fd0*/  LOP3.LUT R14, R16, R14, R37, 0x96, !PT ;  /* 0x0000000e100e7212 */ /* 0x000fe400078e9625 */
[C-C-:B------:R-:W-:Y:S02]  /*4fe0*/  SHF.L.W.U32.HI R16, R10.reuse, 0x1e, R10.reuse ;  /* 0x0000001e0a107819 */ /* 0x140fe40000010e0a */
[----:B------:R-:W-:Y:S02]  /*4ff0*/  SHF.L.W.U32.HI R37, R10, 0x13, R10 ;  /* 0x000000130a257819 */ /* 0x000fe40000010e0a */
[----:B------:R-:W-:-:S02]  /*5000*/  IADD3 R14, PT, PT, R12, R14, R5 ;  /* 0x0000000e0c0e7210 */ /* 0x000fc40007ffe005 */
[----:B------:R-:W-:Y:S01]  /*5010*/  LOP3.LUT R37, R30, R16, R37, 0x96, !PT ;  /* 0x000000101e257212 */ /* 0x000fe200078e9625 */
[----:B------:R-:W-:Y:S01]  /*5020*/  IMAD.IADD R16, R23, 0x1, R22 ;  /* 0x0000000117107824 */ /* 0x000fe200078e0216 */
[----:B------:R-:W-:Y:S02]  /*5030*/  LOP3.LUT R23, R13, R0, R10, 0xe8, !PT ;  /* 0x000000000d177212 */ /* 0x000fe400078ee80a */
[----:B------:R-:W-:Y:S02]  /*5040*/  SHF.L.W.U32.HI R5, R20, 0xe, R20 ;  /* 0x0000000e14057819 */ /* 0x000fe40000010e14 */
[----:B------:R-:W-:Y:S02]  /*5050*/  IADD3 R23, PT, PT, R22, R37, R23 ;  /* 0x0000002516177210 */ /* 0x000fe40007ffe017 */
[C-C-:B------:R-:W-:Y:S02]  /*5060*/  SHF.L.W.U32.HI R22, R16.reuse, 0x1a, R16.reuse ;  /* 0x0000001a10167819 */ /* 0x140fe40000010e10 */
[----:B------:R-:W-:-:S02]  /*5070*/  SHF.L.W.U32.HI R37, R16, 0x15, R16 ;  /* 0x0000001510257819 */ /* 0x000fc40000010e10 */
[----:B------:R-:W-:Y:S02]  /*5080*/  SHF.L.W.U32.HI R30, R16, 0x7, R16 ;  /* 0x00000007101e7819 */ /* 0x000fe40000010e10 */
[----:B------:R-:W-:Y:S02]  /*5090*/  SHF.L.W.U32.HI R15, R23, 0x1e, R23 ;  /* 0x0000001e170f7819 */ /* 0x000fe40000010e17 */
[----:B------:R-:W-:Y:S02]  /*50a0*/  LOP3.LUT R22, R30, R22, R37, 0x96, !PT ;  /* 0x000000161e167212 */ /* 0x000fe400078e9625 */
[----:B------:R-:W-:Y:S02]  /*50b0*/  LOP3.LUT R37, R6, R16, R29, 0xb8, !PT ;  /* 0x0000001006257212 */ /* 0x000fe400078eb81d */
[----:B------:R-:W-:Y:S02]  /*50c0*/  SHF.R.U32.HI R30, RZ, 0xa, R27 ;  /* 0x0000000aff1e7819 */ /* 0x000fe4000001161b */
[----:B------:R-:W-:-:S02]  /*50d0*/  IADD3 R37, PT, PT, R22, R37, R33 ;  /* 0x0000002516257210 */ /* 0x000fc40007ffe021 */
[C-C-:B------:R-:W-:Y:S02]  /*50e0*/  SHF.L.W.U32.HI R22, R27.reuse, 0xf, R27.reuse ;  /* 0x0000000f1b167819 */ /* 0x140fe40000010e1b */
[----:B------:R-:W-:Y:S02]  /*50f0*/  SHF.L.W.U32.HI R33, R27, 0xd, R27 ;  /* 0x0000000d1b217819 */ /* 0x000fe40000010e1b */
        /* <DEDUP_REMOVED lines=22> */
[C-C-:B------:R-:W-:Y:S02]  /*5260*/  SHF.L.W.U32.HI R6, R12.reuse, 0xf, R12.reuse ;  /* 0x0000000f0c067819 */ /* 0x140fe40000010e0c */
[----:B------:R-:W-:-:S04]  /*5270*/  SHF.L.W.U32.HI R37, R12, 0xd, R12 ;  /* 0x0000000d0c257819 */ /* 0x000fc80000010e0c */
[----:B------:R-:W-:Y:S02]  /*5280*/  LOP3.LUT R6, R28, R6, R37, 0x96, !PT ;  /* 0x000000061c067212 */ /* 0x000fe400078e9625 */
[----:B------:R-:W-:-:S03]  /*5290*/  SHF.L.W.U32.HI R28, R26, 0x19, R26 ;  /* 0x000000191a1c7819 */ /* 0x000fc60000010e1a */
[----:B------:R-:W-:Y:S01]  /*52a0*/  IMAD.IADD R6, R6, 0x1, R21 ;  /* 0x0000000106067824 */ /* 0x000fe200078e0215 */
[----:B------:R-:W-:Y:S02]  /*52b0*/  LOP3.LUT R28, R32, R28, R7, 0x96, !PT ;  /* 0x0000001c201c7212 */ /* 0x000fe400078e9607 */
[C-C-:B------:R-:W-:Y:S02]  /*52c0*/  SHF.L.W.U32.HI R7, R0.reuse, 0x1e, R0.reuse ;  /* 0x0000001e00077819 */ /* 0x140fe40000010e00 */
[----:B------:R-:W-:Y:S02]  /*52d0*/  SHF.L.W.U32.HI R32, R0, 0x13, R0 ;  /* 0x0000001300207819 */ /* 0x000fe40000010e00 */
[----:B------:R-:W-:Y:S02]  /*52e0*/  IADD3 R28, PT, PT, R6, R28, R11 ;  /* 0x0000001c061c7210 */ /* 0x000fe40007ffe00b */
[----:B------:R-:W-:Y:S02]  /*52f0*/  LOP3.LUT R7, R31, R7, R32, 0x96, !PT ;  /* 0x000000071f077212 */ /* 0x000fe400078e9620 */
[----:B------:R-:W-:Y:S01]  /*5300*/  IADD3 R32, PT, PT, R11, UR11, R30 ;  /* 0x0000000b0b207c10 */ /* 0x000fe2000fffe01e */
[----:B------:R-:W0:Y:S04]  /*5310*/  LDCU.128 UR8, c[0x3][0x5b30] ;  /* 0x00cb6600ff0877ac */ /* 0x000e280008000c00 */
        /* <DEDUP_REMOVED lines=15> */
[----:B------:R-:W-:-:S03]  /*5410*/  SHF.L.W.U32.HI R13, R9, 0x19, R9 ;  /* 0x00000019090d7819 */ /* 0x000fc60000010e09 */
[----:B------:R-:W-:Y:S01]  /*5420*/  IMAD.IADD R17, R32, 0x1, R17 ;  /* 0x0000000120117824 */ /* 0x000fe200078e0211 */
        /* <DEDUP_REMOVED lines=19> */
[----:B------:R-:W-:Y:S02]  /*5560*/  SHF.R.U32.HI R21, RZ, 0x3, R20 ;  /* 0x00000003ff157819 */ /* 0x000fe40000011614 */
[--C-:B------:R-:W-:Y:S01]  /*5570*/  SHF.L.W.U32.HI R32, R10, 0x13, R10.reuse ;  /* 0x000000130a207819 */ /* 0x100fe20000010e0a */
[----:B------:R-:W-:Y:S01]  /*5580*/  IMAD.IADD R16, R16, 0x1, R25 ;  /* 0x0000000110107824 */ /* 0x000fe200078e0219 */
[----:B------:R-:W-:Y:S02]  /*5590*/  LOP3.LUT R34, R21, R34, R5, 0x96, !PT ;  /* 0x0000002215227212 */ /* 0x000fe400078e9605 */
[C-C-:B------:R-:W-:Y:S02]  /*55a0*/  SHF.L.W.U32.HI R5, R10.reuse, 0x1e, R10.reuse ;  /* 0x0000001e0a057819 */ /* 0x140fe40000010e0a */
[----:B------:R-:W-:Y:S02]  /*55b0*/  SHF.L.W.U32.HI R21, R10, 0xa, R10 ;  /* 0x0000000a0a157819 */ /* 0x000fe40000010e0a */
[----:B------:R-:W-:-:S02]  /*55c0*/  IADD3 R36, PT, PT, R9, UR9, R36 ;  /* 0x0000000909247c10 */ /* 0x000fc4000fffe024 */
[----:B------:R-:W-:Y:S02]  /*55d0*/  LOP3.LUT R5, R21, R5, R32, 0x96, !PT ;  /* 0x0000000515057212 */ /* 0x000fe400078e9620 */
[----:B------:R-:W-:Y:S01]  /*55e0*/  LOP3.LUT R21, R7, R0, R10, 0xe8, !PT ;  /* 0x0000000007157212 */ /* 0x000fe200078ee80a */
[----:B------:R-:W-:Y:S01]  /*55f0*/  IMAD.IADD R32, R23, 0x1, R36 ;  /* 0x0000000117207824 */ /* 0x000fe200078e0224 */
[----:B------:R-:W-:Y:S02]  /*5600*/  SHF.R.U32.HI R29, RZ, 0x3, R18 ;  /* 0x00000003ff1d7819 */ /* 0x000fe40000011612 */
[----:B------:R-:W-:Y:S02]  /*5610*/  IADD3 R5, PT, PT, R36, R5, R21 ;  /* 0x0000000524057210 */ /* 0x000fe40007ffe015 */
[C-C-:B------:R-:W-:Y:S02]  /*5620*/  SHF.L.W.U32.HI R21, R32.reuse, 0x1a, R32.reuse ;  /* 0x0000001a20157819 */ /* 0x140fe40000010e20 */
[----:B------:R-:W-:-:S02]  /*5630*/  SHF.L.W.U32.HI R36, R32, 0x15, R32 ;  /* 0x0000001520247819 */ /* 0x000fc40000010e20 */
[----:B------:R-:W-:Y:S02]  /*5640*/  SHF.L.W.U32.HI R23, R32, 0x7, R32 ;  /* 0x0000000720177819 */ /* 0x000fe40000010e20 */
[----:B------:R-:W-:Y:S02]  /*5650*/  SHF.L.W.U32.HI R25, R5, 0x13, R5 ;  /* 0x0000001305197819 */ /* 0x000fe40000010e05 */
[----:B------:R-:W-:Y:S02]  /*5660*/  LOP3.LUT R36, R23, R21, R36, 0x96, !PT ;  /* 0x0000001517247212 */ /* 0x000fe400078e9624 */
[----:B------:R-:W-:Y:S02]  /*5670*/  LOP3.LUT R21, R30, R32, R19, 0xb8, !PT ;  /* 0x000000201e157212 */ /* 0x000fe400078eb813 */
[----:B------:R-:W-:Y:S02]  /*5680*/  SHF.L.W.U32.HI R23, R17, 0xf, R17 ;  /* 0x0000000f11177819 */ /* 0x000fe40000010e11 */
[----:B------:R-:W-:-:S02]  /*5690*/  IADD3 R21, PT, PT, R36, R21, R15 ;  /* 0x0000001524157210 */ /* 0x000fc40007ffe00f */
[--C-:B------:R-:W-:Y:S02]  /*56a0*/  SHF.L.W.U32.HI R36, R17, 0xd, R17.reuse ;  /* 0x0000000d11247819 */ /* 0x100fe40000010e11 */
[----:B------:R-:W-:Y:S02]  /*56b0*/  SHF.R.U32.HI R15, RZ, 0xa, R17 ;  /* 0x0000000aff0f7819 */ /* 0x000fe40000011611 */
[----:B------:R-:W-:Y:S02]  /*56c0*/  IADD3 R34, PT, PT, R16, R34, R9 ;  /* 0x0000002210227210 */ /* 0x000fe40007ffe009 */
[----:B------:R-:W-:Y:S02]  /*56d0*/  LOP3.LUT R23, R15, R23, R36, 0x96, !PT ;  /* 0x000000170f177212 */ /* 0x000fe400078e9624 */
[----:B------:R-:W-:-:S03]  /*56e0*/  SHF.L.W.U32.HI R15, R18, 0x19, R18 ;  /* 0x00000019120f7819 */ /* 0x000fc60000010e12 */
[----:B------:R-:W-:Y:S01]  /*56f0*/  IMAD.IADD R4, R23, 0x1, R4 ;  /* 0x0000000117047824 */ /* 0x000fe200078e0204 */
[----:B------:R-:W-:Y:S02]  /*5700*/  LOP3.LUT R15, R29, R15, R24, 0x96, !PT ;  /* 0x0000000f1d0f7212 */ /* 0x000fe400078e9618 */
[C-C-:B------:R-:W-:Y:S02]  /*5710*/  SHF.L.W.U32.HI R24, R5.reuse, 0x1e, R5.reuse ;  /* 0x0000001e05187819 */ /* 0x140fe40000010e05 */
[----:B------:R-:W-:Y:S02]  /*5720*/  SHF.L.W.U32.HI R29, R5, 0xa, R5 ;  /* 0x0000000a051d7819 */ /* 0x000fe40000010e05 */
[----:B------:R-:W-:Y:S02]  /*5730*/  SHF.L.W.U32.HI R23, R35, 0x19, R35 ;  /* 0x0000001923177819 */ /* 0x000fe40000010e23 */
[----:B------:R-:W-:Y:S02]  /*5740*/  LOP3.LUT R24, R29, R24, R25, 0x96, !PT ;  /* 0x000000181d187212 */ /* 0x000fe400078e9619 */
[----:B------:R-:W-:-:S02]  /*5750*/  IADD3 R25, PT, PT, R20, UR10, R21 ;  /* 0x0000000a14197c10 */ /* 0x000fc4000fffe015 */
[----:B------:R-:W-:-:S03]  /*5760*/  IADD3 R15, PT, PT, R4, R15, R20 ;  /* 0x0000000f040f7210 */ /* 0x000fc60007ffe014 */
        /* <DEDUP_REMOVED lines=21> */
[----:B------:R-:W-:Y:S02]  /*58c0*/  LOP3.LUT R29, R30, R24, R29, 0x96, !PT ;  /* 0x000000181e1d7212 */ /* 0x000fe400078e961d */
[----:B------:R-:W-:Y:S01]  /*58d0*/  IADD3 R24, PT, PT, R18, UR11, R25 ;  /* 0x0000000b12187c10 */ /* 0x000fe2000fffe019 */
[----:B------:R-:W0:Y:S01]  /*58e0*/  LDCU.128 UR8, c[0x3][0x5b40] ;  /* 0x00cb6800ff0877ac */ /* 0x000e220008000c00 */
[----:B------:R-:W-:-:S04]  /*58f0*/  LOP3.LUT R25, R5, R10, R0, 0xe8, !PT ;  /* 0x0000000a05197212 */ /* 0x000fc800078ee800 */
[----:B------:R-:W-:Y:S01]  /*5900*/  IADD3 R25, PT, PT, R24, R29, R25 ;  /* 0x0000001d18197210 */ /* 0x000fe20007ffe019 */
[----:B------:R-:W-:-:S05]  /*5910*/  IMAD.IADD R24, R7, 0x1, R24 ;  /* 0x0000000107187824 */ /* 0x000fca00078e0218 */
[C-C-:B------:R-:W-:Y:S02]  /*5920*/  SHF.L.W.U32.HI R7, R24.reuse, 0x1a, R24.reuse ;  /* 0x0000001a18077819 */ /* 0x140fe40000010e18 */
[C-C-:B------:R-:W-:Y:S02]  /*5930*/  SHF.L.W.U32.HI R30, R24.reuse, 0x15, R24.reuse ;  /* 0x00000015181e7819 */ /* 0x140fe40000010e18 */
[----:B------:R-:W-:-:S04]  /*5940*/  SHF.L.W.U32.HI R29, R24, 0x7, R24 ;  /* 0x00000007181d7819 */ /* 0x000fc80000010e18 */
[----:B------:R-:W-:Y:S02]  /*5950*/  LOP3.LUT R30, R29, R7, R30, 0x96, !PT ;  /* 0x000000071d1e7212 */ /* 0x000fe400078e961e */
[----:B------:R-:W-:-:S04]  /*5960*/  LOP3.LUT R7, R32, R24, R21, 0xb8, !PT ;  /* 0x0000001820077212 */ /* 0x000fc800078eb815 */
[----:B------:R-:W-:Y:S02]  /*5970*/  IADD3 R30, PT, PT, R30, R7, R19 ;  /* 0x000000071e1e7210 */ /* 0x000fe40007ffe013 */
[--C-:B------:R-:W-:Y:S02]  /*5980*/  SHF.L.W.U32.HI R7, R25, 0x1e, R25.reuse ;  /* 0x0000001e19077819 */ /* 0x100fe40000010e19 */
[----:B0-----:R-:W-:Y:S02]  /*5990*/  IADD3 R35, PT, PT, R35, UR8, R30 ;  /* 0x0000000823237c10 */ /* 0x001fe4000fffe01e */
        /* <DEDUP_REMOVED lines=13> */
[C---:B------:R-:W-:Y:S02]  /*5a70*/  SHF.L.W.U32.HI R19, R10.reuse, 0x1e, R10 ;  /* 0x0000001e0a137819 */ /* 0x040fe40000010e0a */
[----:B------:R-:W-:Y:S02]  /*5a80*/  IADD3 R32, PT, PT, R27, UR9, R32 ;  /* 0x000000091b207c10 */ /* 0x000fe4000fffe020 */
        /* <DEDUP_REMOVED lines=19> */
[----:B------:R-:W-:Y:S01]  /*5bc0*/  IADD3 R22, PT, PT, R22, UR11, R29 ;  /* 0x0000000b16167c10 */ /* 0x000fe2000fffe01d */
[----:B------:R-:W0:Y:S01]  /*5bd0*/  LDCU.128 UR8, c[0x3][0x5b50] ;  /* 0x00cb6a00ff0877ac */ /* 0x000e220008000c00 */
[----:B------:R-:W-:-:S02]  /*5be0*/  SHF.L.W.U32.HI R0, R21, 0x1e, R21 ;  /* 0x0000001e15007819 */ /* 0x000fc40000010e15 */
[--C-:B------:R-:W-:Y:S01]  /*5bf0*/  SHF.L.W.U32.HI R19, R21, 0x13, R21.reuse ;  /* 0x0000001315137819 */ /* 0x100fe20000010e15 */
[----:B------:R-:W-:Y:S01]  /*5c00*/  IMAD.IADD R12, R25, 0x1, R22 ;  /* 0x00000001190c7824 */ /* 0x000fe200078e0216 */
[--C-:B------:R-:W-:Y:S02]  /*5c10*/  SHF.L.W.U32.HI R24, R21, 0xa, R21.reuse ;  /* 0x0000000a15187819 */ /* 0x100fe40000010e15 */
[----:B------:R-:W-:Y:S02]  /*5c20*/  LOP3.LUT R25, R10, R25, R21, 0xe8, !PT ;  /* 0x000000190a197212 */ /* 0x000fe400078ee815 */
[----:B------:R-:W-:Y:S02]  /*5c30*/  LOP3.LUT R24, R24, R0, R19, 0x96, !PT ;  /* 0x0000000018187212 */ /* 0x000fe400078e9613 */
[C-C-:B------:R-:W-:Y:S02]  /*5c40*/  SHF.L.W.U32.HI R0, R12.reuse, 0x1a, R12.reuse ;  /* 0x0000001a0c007819 */ /* 0x140fe40000010e0c */
[----:B------:R-:W-:-:S02]  /*5c50*/  SHF.L.W.U32.HI R19, R12, 0x15, R12 ;  /* 0x000000150c137819 */ /* 0x000fc40000010e0c */
[----:B------:R-:W-:Y:S02]  /*5c60*/  SHF.L.W.U32.HI R29, R12, 0x7, R12 ;  /* 0x000000070c1d7819 */ /* 0x000fe40000010e0c */
[----:B------:R-:W-:Y:S02]  /*5c70*/  IADD3 R24, PT, PT, R27, R24, R25 ;  /* 0x000000181b187210 */ /* 0x000fe40007ffe019 */
[----:B------:R-:W-:Y:S02]  /*5c80*/  LOP3.LUT R0, R29, R0, R19, 0x96, !PT ;  /* 0x000000001d007212 */ /* 0x000fe400078e9613 */
[----:B------:R-:W-:Y:S02]  /*5c90*/  LOP3.LUT R19, R30, R12, R5, 0xb8, !PT ;  /* 0x0000000c1e137212 */ /* 0x000fe400078eb805 */
[----:B------:R-:W-:Y:S02]  /*5ca0*/  SHF.L.W.U32.HI R32, R24, 0x13, R24 ;  /* 0x0000001318207819 */ /* 0x000fe40000010e18 */
[----:B------:R-:W-:-:S02]  /*5cb0*/  IADD3 R7, PT, PT, R0, R19, R7 ;  /* 0x0000001300077210 */ /* 0x000fc40007ffe007 */
[--C-:B------:R-:W-:Y:S02]  /*5cc0*/  SHF.L.W.U32.HI R19, R24, 0x1e, R24.reuse ;  /* 0x0000001e18137819 */ /* 0x100fe40000010e18 */
[----:B0-----:R-:W-:Y:S02]  /*5cd0*/  IADD3 R7, PT, PT, R6, UR8, R7 ;  /* 0x0000000806077c10 */ /* 0x001fe4000fffe007 */
[----:B------:R-:W-:-:S03]  /*5ce0*/  SHF.L.W.U32.HI R25, R24, 0xa, R24 ;  /* 0x0000000a18197819 */ /* 0x000fc60000010e18 */
[----:B------:R-:W-:Y:S01]  /*5cf0*/  IMAD.IADD R0, R10, 0x1, R7 ;  /* 0x000000010a007824 */ /* 0x000fe200078e0207 */
[----:B------:R-:W-:Y:S02]  /*5d00*/  LOP3.LUT R19, R25, R19, R32, 0x96, !PT ;  /* 0x0000001319137212 */ /* 0x000fe400078e9620 */
[----:B------:R-:W-:Y:S02]  /*5d10*/  LOP3.LUT R10, R21, R10, R24, 0xe8, !PT ;  /* 0x0000000a150a7212 */ /* 0x000fe400078ee818 */
[C-C-:B------:R-:W-:Y:S02]  /*5d20*/  SHF.L.W.U32.HI R25, R0.reuse, 0x1a, R0.reuse ;  /* 0x0000001a00197819 */ /* 0x140fe40000010e00 */
[C-C-:B------:R-:W-:Y:S02]  /*5d30*/  SHF.L.W.U32.HI R32, R0.reuse, 0x15, R0.reuse ;  /* 0x0000001500207819 */ /* 0x140fe40000010e00 */
[----:B------:R-:W-:Y:S02]  /*5d40*/  SHF.L.W.U32.HI R27, R0, 0x7, R0 ;  /* 0x00000007001b7819 */ /* 0x000fe40000010e00 */
[----:B------:R-:W-:-:S02]  /*5d50*/  IADD3 R22, PT, PT, R22, R19, R10 ;  /* 0x0000001316167210 */ /* 0x000fc40007ffe00a */
[----:B------:R-:W-:Y:S02]  /*5d60*/  LOP3.LUT R25, R27, R25, R32, 0x96, !PT ;  /* 0x000000191b197212 */ /* 0x000fe400078e9620 */
[----:B------:R-:W-:Y:S02]  /*5d70*/  LOP3.LUT R27, R5, R0, R12, 0xb8, !PT ;  /* 0x00000000051b7212 */ /* 0x000fe400078eb80c */
[C---:B------:R-:W-:Y:S02]  /*5d80*/  SHF.L.W.U32.HI R10, R22.reuse, 0x1e, R22 ;  /* 0x0000001e160a7819 */ /* 0x040fe40000010e16 */
[----:B------:R-:W-:Y:S02]  /*5d90*/  IADD3 R30, PT, PT, R25, R27, R30 ;  /* 0x0000001b191e7210 */ /* 0x000fe40007ffe01e */
[----:B------:R-:W-:Y:S02]  /*5da0*/  SHF.L.W.U32.HI R25, R22, 0x13, R22 ;  /* 0x0000001316197819 */ /* 0x000fe40000010e16 */
[----:B------:R-:W-:-:S02]  /*5db0*/  IADD3 R30, PT, PT, R17, UR9, R30 ;  /* 0x00000009111e7c10 */ /* 0x000fc4000fffe01e */
[----:B------:R-:W-:-:S03]  /*5dc0*/  SHF.L.W.U32.HI R27, R22, 0xa, R22 ;  /* 0x0000000a161b7819 */ /* 0x000fc60000010e16 */
[----:B------:R-:W-:Y:S01]  /*5dd0*/  IMAD.IADD R19, R21, 0x1, R30 ;  /* 0x0000000115137824 */ /* 0x000fe200078e021e */
[----:B------:R-:W-:Y:S02]  /*5de0*/  LOP3.LUT R10, R27, R10, R25, 0x96, !PT ;  /* 0x0000000a1b0a7212 */ /* 0x000fe400078e9619 */
[----:B------:R-:W-:Y:S02]  /*5df0*/  LOP3.LUT R21, R24, R21, R22, 0xe8, !PT ;  /* 0x0000001518157212 */ /* 0x000fe400078ee816 */
        /* <DEDUP_REMOVED lines=9> */
[C---:B------:R-:W-:Y:S01]  /*5e90*/  SHF.L.W.U32.HI R32, R5.reuse, 0x13, R5 ;  /* 0x0000001305207819 */ /* 0x040fe20000010e05 */
[----:B------:R-:W-:Y:S01]  /*5ea0*/  IMAD.IADD R10, R24, 0x1, R25 ;  /* 0x00000001180a7824 */ /* 0x000fe200078e0219 */
[----:B------:R-:W-:-:S02]  /*5eb0*/  SHF.L.W.U32.HI R21, R5, 0xa, R5 ;  /* 0x0000000a05157819 */ /* 0x000fc40000010e05 */
        /* <DEDUP_REMOVED lines=8> */
[--C-:B------:R-:W-:Y:S02]  /*5f40*/  SHF.L.W.U32.HI R29, R21, 0x13, R21.reuse ;  /* 0x00000013151d7819 */ /* 0x100fe40000010e15 */
[----:B------:R-:W-:Y:S02]  /*5f50*/  IADD3 R27, PT, PT, R7, R27, R12 ;  /* 0x0000001b071b7210 */ /* 0x000fe40007ffe00c */
[C---:B------:R-:W-:Y:S02]  /*5f60*/  SHF.L.W.U32.HI R12, R21.reuse, 0x1e, R21 ;  /* 0x0000001e150c7819 */ /* 0x040fe40000010e15 */
[----:B------:R-:W-:Y:S01]  /*5f70*/  IADD3 R27, PT, PT, R4, UR11, R27 ;  /* 0x0000000b041b7c10 */ /* 0x000fe2000fffe01b */
[----:B------:R-:W0:Y:S01]  /*5f80*/  LDCU.128 UR8, c[0x3][0x5b60] ;  /* 0x00cb6c00ff0877ac */ /* 0x000e220008000c00 */
        /* <DEDUP_REMOVED lines=13> */
[----:B0-----:R-:W-:-:S02]  /*6060*/  IADD3 R22, PT, PT, R8, UR8, R29 ;  /* 0x0000000808167c10 */ /* 0x001fc4000fffe01d */
        /* <DEDUP_REMOVED lines=9> */
[C-C-:B------:R-:W-:Y:S02]  /*6100*/  SHF.L.W.U32.HI R24, R4.reuse, 0xf, R4.reuse ;  /* 0x0000000f04187819 */ /* 0x140fe40000010e04 */
[--C-:B------:R-:W-:Y:S02]  /*6110*/  SHF.L.W.U32.HI R25, R4, 0xd, R4.reuse ;  /* 0x0000000d04197819 */ /* 0x100fe40000010e04 */
[----:B------:R-:W-:Y:S02]  /*6120*/  SHF.R.U32.HI R27, RZ, 0xa, R4 ;  /* 0x0000000aff1b7819 */ /* 0x000fe40000011604 */
[----:B------:R-:W-:Y:S02]  /*6130*/  LOP3.LUT R29, R10, R0, R7, 0xb8, !PT ;  /* 0x000000000a1d7212 */ /* 0x000fe400078eb807 */
[----:B------:R-:W-:-:S02]  /*6140*/  LOP3.LUT R25, R27, R24, R25, 0x96, !PT ;  /* 0x000000181b197212 */ /* 0x000fc400078e9619 */
[----:B------:R-:W-:Y:S02]  /*6150*/  IADD3 R30, PT, PT, R30, R29, R19 ;  /* 0x0000001d1e1e7210 */ /* 0x000fe40007ffe013 */
[--C-:B------:R-:W-:Y:S01]  /*6160*/  SHF.L.W.U32.HI R24, R5, 0x1e, R5.reuse ;  /* 0x0000001e05187819 */ /* 0x100fe20000010e05 */
[----:B------:R-:W-:Y:S01]  /*6170*/  IMAD.IADD R19, R25, 0x1, R14 ;  /* 0x0000000119137824 */ /* 0x000fe200078e020e */
[C-C-:B------:R-:W-:Y:S02]  /*6180*/  SHF.L.W.U32.HI R27, R5.reuse, 0x13, R5.reuse ;  /* 0x00000013051b7819 */ /* 0x140fe40000010e05 */
[----:B------:R-:W-:Y:S02]  /*6190*/  SHF.L.W.U32.HI R29, R5, 0xa, R5 ;  /* 0x0000000a051d7819 */ /* 0x000fe40000010e05 */
[----:B------:R-:W-:Y:S02]  /*61a0*/  IADD3 R14, PT, PT, R19, UR9, R30 ;  /* 0x00000009130e7c10 */ /* 0x000fe4000fffe01e */
[----:B------:R-:W-:-:S02]  /*61b0*/  LOP3.LUT R27, R29, R24, R27, 0x96, !PT ;  /* 0x000000181d1b7212 */ /* 0x000fc400078e961b */
[----:B------:R-:W-:Y:S01]  /*61c0*/  LOP3.LUT R24, R12, R21, R5, 0xe8, !PT ;  /* 0x000000150c187212 */ /* 0x000fe200078ee805 */
[----:B------:R-:W-:Y:S01]  /*61d0*/  IMAD.IADD R11, R21, 0x1, R14 ;  /* 0x00000001150b7824 */ /* 0x000fe200078e020e */
[----:B------:R-:W-:Y:S02]  /*61e0*/  SHF.L.W.U32.HI R21, R8, 0xf, R8 ;  /* 0x0000000f08157819 */ /* 0x000fe40000010e08 */
[----:B------:R-:W-:Y:S02]  /*61f0*/  IADD3 R6, PT, PT, R22, R27, R24 ;  /* 0x0000001b16067210 */ /* 0x000fe40007ffe018 */
[--C-:B------:R-:W-:Y:S02]  /*6200*/  SHF.L.W.U32.HI R22, R8, 0xd, R8.reuse ;  /* 0x0000000d08167819 */ /* 0x100fe40000010e08 */
[----:B------:R-:W-:Y:S02]  /*6210*/  SHF.R.U32.HI R24, RZ, 0xa, R8 ;  /* 0x0000000aff187819 */ /* 0x000fe40000011608 */
        /* <DEDUP_REMOVED lines=8> */
[----:B------:R-:W-:Y:S02]  /*62a0*/  IADD3 R22, PT, PT, R27, R29, R10 ;  /* 0x0000001d1b167210 */ /* 0x000fe40007ffe00a */
[C---:B------:R-:W-:Y:S02]  /*62b0*/  SHF.L.W.U32.HI R24, R6.reuse, 0x13, R6 ;  /* 0x0000001306187819 */ /* 0x040fe40000010e06 */
[----:B------:R-:W-:Y:S02]  /*62c0*/  IADD3 R17, PT, PT, R33, UR10, R22 ;  /* 0x0000000a21117c10 */ /* 0x000fe4000fffe016 */
[--C-:B------:R-:W-:Y:S02]  /*62d0*/  SHF.L.W.U32.HI R25, R6, 0xa, R6.reuse ;  /* 0x0000000a06197819 */ /* 0x100fe40000010e06 */
[----:B------:R-:W-:Y:S01]  /*62e0*/  LOP3.LUT R22, R5, R12, R6, 0xe8, !PT ;  /* 0x0000000c05167212 */ /* 0x000fe200078ee806 */
[----:B------:R-:W-:Y:S01]  /*62f0*/  IMAD.IADD R12, R12, 0x1, R17 ;  /* 0x000000010c0c7824 */ /* 0x000fe200078e0211 */
[----:B------:R-:W-:-:S02]  /*6300*/  LOP3.LUT R25, R25, R21, R24, 0x96, !PT ;  /* 0x0000001519197212 */ /* 0x000fc400078e9618 */
[C-C-:B------:R-:W-:Y:S02]  /*6310*/  SHF.L.W.U32.HI R10, R19.reuse, 0xf, R19.reuse ;  /* 0x0000000f130a7819 */ /* 0x140fe40000010e13 */
[--C-:B------:R-:W-:Y:S02]  /*6320*/  SHF.L.W.U32.HI R21, R19, 0xd, R19.reuse ;  /* 0x0000000d13157819 */ /* 0x100fe40000010e13 */
[----:B------:R-:W-:Y:S02]  /*6330*/  SHF.R.U32.HI R19, RZ, 0xa, R19 ;  /* 0x0000000aff137819 */ /* 0x000fe40000011613 */
[----:B------:R-:W-:Y:S02]  /*6340*/  IADD3 R9, PT, PT, R14, R25, R22 ;  /* 0x000000190e097210 */ /* 0x000fe40007ffe016 */
[C-C-:B------:R-:W-:Y:S02]  /*6350*/  SHF.L.W.U32.HI R16, R12.reuse, 0x1a, R12.reuse ;  /* 0x0000001a0c107819 */ /* 0x140fe40000010e0c */
[----:B------:R-:W-:-:S02]  /*6360*/  SHF.L.W.U32.HI R25, R12, 0x15, R12 ;  /* 0x000000150c197819 */ /* 0x000fc40000010e0c */
[----:B------:R-:W-:Y:S02]  /*6370*/  SHF.L.W.U32.HI R22, R12, 0x7, R12 ;  /* 0x000000070c167819 */ /* 0x000fe40000010e0c */
[----:B------:R-:W-:Y:S02]  /*6380*/  LOP3.LUT R19, R19, R10, R21, 0x96, !PT ;  /* 0x0000000a13137212 */ /* 0x000fe400078e9615 */
[C-C-:B------:R-:W-:Y:S02]  /*6390*/  SHF.L.W.U32.HI R10, R9.reuse, 0x1e, R9.reuse ;  /* 0x0000001e090a7819 */ /* 0x140fe40000010e09 */
[--C-:B------:R-:W-:Y:S01]  /*63a0*/  SHF.L.W.U32.HI R21, R9, 0x13, R9.reuse ;  /* 0x0000001309157819 */ /* 0x100fe20000010e09 */
[----:B------:R-:W-:Y:S01]  /*63b0*/  IMAD.IADD R28, R19, 0x1, R28 ;  /* 0x00000001131c7824 */ /* 0x000fe200078e021c */
[----:B------:R-:W-:Y:S02]  /*63c0*/  SHF.L.W.U32.HI R14, R9, 0xa, R9 ;  /* 0x0000000a090e7819 */ /* 0x000fe40000010e09 */
[----:B------:R-:W-:-:S02]  /*63d0*/  LOP3.LUT R16, R22, R16, R25, 0x96, !PT ;  /* 0x0000001016107212 */ /* 0x000fc400078e9619 */
        /* <DEDUP_REMOVED lines=10> */
[----:B------:R-:W-:Y:S02]  /*6480*/  SHF.R.U32.HI R33, RZ, 0xa, R33 ;  /* 0x0000000aff217819 */ /* 0x000fe40000011621 */
[----:B------:R-:W-:Y:S02]  /*6490*/  SHF.L.W.U32.HI R10, R4, 0x1e, R4 ;  /* 0x0000001e040a7819 */ /* 0x000fe40000010e04 */
[C-C-:B------:R-:W-:Y:S02]  /*64a0*/  SHF.L.W.U32.HI R18, R5.reuse, 0x1a, R5.reuse ;  /* 0x0000001a05127819 */ /* 0x140fe40000010e05 */
[C-C-:B------:R-:W-:Y:S02]  /*64b0*/  SHF.L.W.U32.HI R19, R5.reuse, 0x15, R5.reuse ;  /* 0x0000001505137819 */ /* 0x140fe40000010e05 */
[----:B------:R-:W-:-:S02]  /*64c0*/  SHF.L.W.U32.HI R20, R5, 0x7, R5 ;  /* 0x0000000705147819 */ /* 0x000fc40000010e05 */
[----:B------:R-:W-:Y:S02]  /*64d0*/  LOP3.LUT R8, R33, R7, R8, 0x96, !PT ;  /* 0x0000000721087212 */ /* 0x000fe400078e9608 */
[----:B------:R-:W-:Y:S02]  /*64e0*/  LOP3.LUT R19, R20, R18, R19, 0x96, !PT ;  /* 0x0000001214137212 */ /* 0x000fe400078e9613 */
[--C-:B------:R-:W-:Y:S01]  /*64f0*/  SHF.L.W.U32.HI R17, R4, 0x13, R4.reuse ;  /* 0x0000001304117819 */ /* 0x100fe20000010e04 */
[----:B------:R-:W-:Y:S01]  /*6500*/  IMAD.IADD R8, R8, 0x1, R13 ;  /* 0x0000000108087824 */ /* 0x000fe200078e020d */
[----:B------:R-:W-:Y:S02]  /*6510*/  SHF.L.W.U32.HI R16, R4, 0xa, R4 ;  /* 0x0000000a04107819 */ /* 0x000fe40000010e04 */
[----:B------:R-:W-:Y:S02]  /*6520*/  LOP3.LUT R18, R11, R5, R12, 0xb8, !PT ;  /* 0x000000050b127212 */ /* 0x000fe400078eb80c */
[----:B------:R-:W-:-:S02]  /*6530*/  LOP3.LUT R17, R16, R10, R17, 0x96, !PT ;  /* 0x0000000a10117212 */ /* 0x000fc400078e9611 */
[----:B------:R-:W-:Y:S02]  /*6540*/  IADD3 R19, PT, PT, R19, R18, R0 ;  /* 0x0000001213137210 */ /* 0x000fe40007ffe000 */
[C-C-:B------:R-:W-:Y:S02]  /*6550*/  SHF.L.W.U32.HI R7, R28.reuse, 0xf, R28.reuse ;  /* 0x0000000f1c077819 */ /* 0x140fe40000010e1c */
[--C-:B------:R-:W-:Y:S02]  /*6560*/  SHF.L.W.U32.HI R10, R28, 0xd, R28.reuse ;  /* 0x0000000d1c0a7819 */ /* 0x100fe40000010e1c */
[----:B------:R-:W-:Y:S02]  /*6570*/  SHF.R.U32.HI R28, RZ, 0xa, R28 ;  /* 0x0000000aff1c7819 */ /* 0x000fe4000001161c */
[----:B------:R-:W-:Y:S02]  /*6580*/  LOP3.LUT R16, R9, R6, R4, 0xe8, !PT ;  /* 0x0000000609107212 */ /* 0x000fe400078ee804 */
[----:B0-----:R-:W-:-:S02]  /*6590*/  IADD3 R19, PT, PT, R8, UR8, R19 ;  /* 0x0000000808137c10 */ /* 0x001fc4000fffe013 */
[----:B------:R-:W-:Y:S02]  /*65a0*/  LOP3.LUT R13, R28, R7, R10, 0x96, !PT ;  /* 0x000000071c0d7212 */ /* 0x000fe400078e960a */
[----:B------:R-:W-:Y:S01]  /*65b0*/  IADD3 R7, PT, PT, R14, R17, R16 ;  /* 0x000000110e077210 */ /* 0x000fe20007ffe010 */
[----:B------:R-:W-:Y:S01]  /*65c0*/  IMAD.IADD R6, R6, 0x1, R19 ;  /* 0x0000000106067824 */ /* 0x000fe200078e0213 */
[C---:B------:R-:W-:Y:S01]  /*65d0*/  SHF.L.W.U32.HI R0, R8.reuse, 0xf, R8 ;  /* 0x0000000f08007819 */ /* 0x040fe20000010e08 */
[----:B------:R-:W-:Y:S01]  /*65e0*/  IMAD.IADD R34, R13, 0x1, R34 ;  /* 0x000000010d227824 */ /* 0x000fe200078e0222 */
[--C-:B------:R-:W-:Y:S02]  /*65f0*/  SHF.L.W.U32.HI R17, R8, 0xd, R8.reuse ;  /* 0x0000000d08117819 */ /* 0x100fe40000010e08 */
[----:B------:R-:W-:Y:S02]  /*6600*/  SHF.R.U32.HI R10, RZ, 0xa, R8 ;  /* 0x0000000aff0a7819 */ /* 0x000fe40000011608 */
[----:B------:R-:W-:-:S02]  /*6610*/  SHF.L.W.U32.HI R14, R7, 0x1e, R7 ;  /* 0x0000001e070e7819 */ /* 0x000fc40000010e07 */
[----:B------:R-:W-:Y:S02]  /*6620*/  LOP3.LUT R10, R10, R0, R17, 0x96, !PT ;  /* 0x000000000a0a7212 */ /* 0x000fe400078e9611 */
[C-C-:B------:R-:W-:Y:S02]  /*6630*/  SHF.L.W.U32.HI R21, R7.reuse, 0x13, R7.reuse ;  /* 0x0000001307157819 */ /* 0x140fe40000010e07 */
[----:B------:R-:W-:Y:S01]  /*6640*/  SHF.L.W.U32.HI R16, R7, 0xa, R7 ;  /* 0x0000000a07107819 */ /* 0x000fe20000010e07 */
[----:B------:R-:W-:Y:S01]  /*6650*/  IMAD.IADD R15, R10, 0x1, R15 ;  /* 0x000000010a0f7824 */ /* 0x000fe200078e020f */
[C-C-:B------:R-:W-:Y:S02]  /*6660*/  SHF.L.W.U32.HI R17, R6.reuse, 0x1a, R6.reuse ;  /* 0x0000001a06117819 */ /* 0x140fe40000010e06 */
[C-C-:B------:R-:W-:Y:S02]  /*6670*/  SHF.L.W.U32.HI R18, R6.reuse, 0x15, R6.reuse ;  /* 0x0000001506127819 */ /* 0x140fe40000010e06 */
[----:B------:R-:W-:-:S02]  /*6680*/  SHF.L.W.U32.HI R20, R6, 0x7, R6 ;  /* 0x0000000706147819 */ /* 0x000fc40000010e06 */
[----:B------:R-:W-:Y:S01]  /*6690*/  LOP3.LUT R0, R16, R14, R21, 0x96, !PT ;  /* 0x0000000e10007212 */ /* 0x000fe200078e9615 */
[----:B------:R-:W-:Y:S01]  /*66a0*/  VIADD R21, R6, 0x5be0cd19 ;  /* 0x5be0cd1906157836 */ /* 0x000fe20000000000 */
[----:B------:R-:W-:Y:S02]  /*66b0*/  LOP3.LUT R18, R20, R17, R18, 0x96, !PT ;  /* 0x0000001114127212 */ /* 0x000fe400078e9612 */
[----:B------:R-:W-:Y:S02]  /*66c0*/  LOP3.LUT R10, R12, R6, R5, 0xb8, !PT ;  /* 0x000000060c0a7212 */ /* 0x000fe400078eb805 */
[----:B------:R-:W-:Y:S01]  /*66d0*/  LOP3.LUT R16, R4, R9, R7, 0xe8, !PT ;  /* 0x0000000904107212 */ /* 0x000fe200078ee807 */
[----:B------:R-:W-:Y:S01]  /*66e0*/  STG.E.U8 desc[UR4][R2.64+0x1f], R21 ;  /* 0x00001f1502007986 */ /* 0x000fe2000c101104 */
[C-C-:B------:R-:W-:Y:S02]  /*66f0*/  SHF.L.W.U32.HI R8, R34.reuse, 0xf, R34.reuse ;  /* 0x0000000f22087819 */ /* 0x140fe40000010e22 */
[----:B------:R-:W-:-:S02]  /*6700*/  SHF.L.W.U32.HI R13, R34, 0xd, R34 ;  /* 0x0000000d220d7819 */ /* 0x000fc40000010e22 */
[----:B------:R-:W-:Y:S02]  /*6710*/  SHF.R.U32.HI R14, RZ, 0xa, R34 ;  /* 0x0000000aff0e7819 */ /* 0x000fe40000011622 */
[----:B------:R-:W-:Y:S02]  /*6720*/  IADD3 R11, PT, PT, R18, R10, R11 ;  /* 0x0000000a120b7210 */ /* 0x000fe40007ffe00b */
[----:B------:R-:W-:Y:S02]  /*6730*/  IADD3 R0, PT, PT, R19, R0, R16 ;  /* 0x0000000013007210 */ /* 0x000fe40007ffe010 */
[----:B------:R-:W-:Y:S02]  /*6740*/  LOP3.LUT R8, R14, R8, R13, 0x96, !PT ;  /* 0x000000080e087212 */ /* 0x000fe400078e960d */
[----:B------:R-:W-:Y:S01]  /*6750*/  IADD3 R34, PT, PT, R34, UR9, R11 ;  /* 0x0000000922227c10 */ /* 0x000fe2000fffe00b */
[C---:B------:R-:W-:Y:S01]  /*6760*/  VIADD R17, R0.reuse, 0xa54ff53a ;  /* 0xa54ff53a00117836 */ /* 0x040fe20000000000 */
[--C-:B------:R-:W-:Y:S01]  /*6770*/  SHF.L.W.U32.HI R13, R0, 0x1e, R0.reuse ;  /* 0x0000001e000d7819 */ /* 0x100fe20000010e00 */
[----:B------:R-:W-:Y:S01]  /*6780*/  IMAD.IADD R23, R8, 0x1, R23 ;  /* 0x0000000108177824 */ /* 0x000fe200078e0217 */
[C---:B------:R-:W-:Y:S01]  /*6790*/  SHF.L.W.U32.HI R14, R0.reuse, 0x13, R0 ;  /* 0x00000013000e7819 */ /* 0x040fe20000010e00 */
[----:B------:R-:W-:Y:S01]  /*67a0*/  IMAD.IADD R11, R9, 0x1, R34 ;  /* 0x00000001090b7824 */ /* 0x000fe200078e0222 */
[--C-:B------:R-:W-:Y:S01]  /*67b0*/  SHF.L.W.U32.HI R16, R0, 0xa, R0.reuse ;  /* 0x0000000a00107819 */ /* 0x100fe20000010e00 */
[----:B------:R0:W-:Y:S01]  /*67c0*/  STG.E.U8 desc[UR4][R2.64+0xf], R17 ;  /* 0x00000f1102007986 */ /* 0x0001e2000c101104 */
[----:B------:R-:W-:-:S02]  /*67d0*/  LOP3.LUT R8, R7, R4, R0, 0xe8, !PT ;  /* 0x0000000407087212 */ /* 0x000fc400078ee800 */
[----:B------:R-:W-:Y:S02]  /*67e0*/  LOP3.LUT R13, R16, R13, R14, 0x96, !PT ;  /* 0x0000000d100d7212 */ /* 0x000fe400078e960e */
[C-C-:B------:R-:W-:Y:S02]  /*67f0*/  SHF.L.W.U32.HI R10, R11.reuse, 0x7, R11.reuse ;  /* 0x000000070b0a7819 */ /* 0x140fe40000010e0b */
[----:B------:R-:W-:Y:S02]  /*6800*/  IADD3 R9, PT, PT, R34, R13, R8 ;  /* 0x0000000d22097210 */ /* 0x000fe40007ffe008 */
[C-C-:B------:R-:W-:Y:S02]  /*6810*/  SHF.L.W.U32.HI R8, R11.reuse, 0x1a, R11.reuse ;  /* 0x0000001a0b087819 */ /* 0x140fe40000010e0b */
[----:B------:R-:W-:Y:S02]  /*6820*/  SHF.L.W.U32.HI R13, R11, 0x15, R11 ;  /* 0x000000150b0d7819 */ /* 0x000fe40000010e0b */
[----:B------:R-:W-:-:S02]  /*6830*/  SHF.R.U32.HI R19, RZ, 0x18, R17 ;  /* 0x00000018ff137819 */ /* 0x000fc40000011611 */
[----:B------:R-:W-:Y:S02]  /*6840*/  LOP3.LUT R13, R10, R8, R13, 0x96, !PT ;  /* 0x000000080a0d7212 */ /* 0x000fe400078e960d */
[----:B------:R-:W-:Y:S01]  /*6850*/  LOP3.LUT R8, R5, R11, R6, 0xb8, !PT ;  /* 0x0000000b05087212 */ /* 0x000fe200078eb806 */
[----:B------:R1:W-:Y:S01]  /*6860*/  STG.E.U8 desc[UR4][R2.64+0xc], R19 ;  /* 0x00000c1302007986 */ /* 0x0003e2000c101104 */
[--C-:B------:R-:W-:Y:S02]  /*6870*/  SHF.R.U32.HI R25, RZ, 0x10, R17.reuse ;  /* 0x00000010ff197819 */ /* 0x100fe40000011611 */
[----:B------:R-:W-:Y:S01]  /*6880*/  IADD3 R8, PT, PT, R13, R8, R12 ;  /* 0x000000080d087210 */ /* 0x000fe20007ffe00c */
[----:B------:R-:W-:Y:S01]  /*6890*/  VIADD R13, R11, 0x1f83d9ab ;  /* 0x1f83d9ab0b0d7836 */ /* 0x000fe20000000000 */
[----:B------:R-:W-:Y:S01]  /*68a0*/  SHF.R.U32.HI R27, RZ, 0x8, R17 ;  /* 0x00000008ff1b7819 */ /* 0x000fe20000011611 */
[----:B------:R2:W-:Y:S01]  /*68b0*/  STG.E.U8 desc[UR4][R2.64+0xd], R25 ;  /* 0x00000d1902007986 */ /* 0x0005e2000c101104 */
[----:B------:R-:W-:-:S02]  /*68c0*/  IADD3 R15, PT, PT, R15, UR10, R8 ;  /* 0x0000000a0f0f7c10 */ /* 0x000fc4000fffe008 */
[C-C-:B------:R-:W-:Y:S01]  /*68d0*/  SHF.L.W.U32.HI R14, R9.reuse, 0x1e, R9.reuse ;  /* 0x0000001e090e7819 */ /* 0x140fe20000010e09 */
[----:B------:R3:W-:Y:S01]  /*68e0*/  STG.E.U8 desc[UR4][R2.64+0xe], R27 ;  /* 0x00000e1b02007986 */ /* 0x0007e2000c101104 */
[C---:B0-----:R-:W-:Y:S01]  /*68f0*/  SHF.L.W.U32.HI R17, R9.reuse, 0x13, R9 ;  /* 0x0000001309117819 */ /* 0x041fe20000010e09 */
[----:B------:R-:W-:Y:S01]  /*6900*/  IMAD.IADD R4, R4, 0x1, R15 ;  /* 0x0000000104047824 */ /* 0x000fe200078e020f */
[C-C-:B------:R-:W-:Y:S01]  /*6910*/  SHF.L.W.U32.HI R16, R9.reuse, 0xa, R9.reuse ;  /* 0x0000000a09107819 */ /* 0x140fe20000010e09 */
[----:B-1----:R-:W-:Y:S01]  /*6920*/  VIADD R19, R9, 0x3c6ef372 ;  /* 0x3c6ef37209137836 */ /* 0x002fe20000000000 */
[----:B------:R-:W-:Y:S01]  /*6930*/  LOP3.LUT R8, R0, R7, R9, 0xe8, !PT ;  /* 0x0000000700087212 */ /* 0x000fe200078ee809 */
[----:B------:R-:W-:Y:S01]  /*6940*/  STG.E.U8 desc[UR4][R2.64+0x1b], R13 ;  /* 0x00001b0d02007986 */ /* 0x000fe2000c101104 */
[----:B------:R-:W-:Y:S02]  /*6950*/  LOP3.LUT R12, R6, R4, R11, 0xb8, !PT ;  /* 0x00000004060c7212 */ /* 0x000fe400078eb80b */
[----:B------:R-:W-:Y:S01]  /*6960*/  LOP3.LUT R14, R16, R14, R17, 0x96, !PT ;  /* 0x0000000e100e7212 */ /* 0x000fe200078e9611 */
[----:B------:R0:W-:Y:S01]  /*6970*/  STG.E.U8 desc[UR4][R2.64+0xb], R19 ;  /* 0x00000b1302007986 */ /* 0x0001e2000c101104 */
[----:B------:R-:W-:-:S02]  /*6980*/  SHF.L.W.U32.HI R6, R4, 0x1a, R4 ;  /* 0x0000001a04067819 */ /* 0x000fc40000010e04 */
[C-C-:B------:R-:W-:Y:S02]  /*6990*/  SHF.L.W.U32.HI R11, R4.reuse, 0x15, R4.reuse ;  /* 0x00000015040b7819 */ /* 0x140fe40000010e04 */
[----:B------:R-:W-:Y:S02]  /*69a0*/  SHF.L.W.U32.HI R10, R4, 0x7, R4 ;  /* 0x00000007040a7819 */ /* 0x000fe40000010e04 */
[----:B------:R-:W-:Y:S02]  /*69b0*/  SHF.R.U32.HI R29, RZ, 0x18, R21 ;  /* 0x00000018ff1d7819 */ /* 0x000fe40000011615 */
[----:B------:R-:W-:Y:S02]  /*69c0*/  IADD3 R8, PT, PT, R15, R14, R8 ;  /* 0x0000000e0f087210 */ /* 0x000fe40007ffe008 */
[----:B------:R-:W-:Y:S01]  /*69d0*/  LOP3.LUT R6, R10, R6, R11, 0x96, !PT ;  /* 0x000000060a067212 */ /* 0x000fe200078e960b */
[----:B------:R1:W-:Y:S01]  /*69e0*/  STG.E.U8 desc[UR4][R2.64+0x1c], R29 ;  /* 0x00001c1d02007986 */ /* 0x0003e2000c101104 */
[--C-:B------:R-:W-:Y:S01]  /*69f0*/  SHF.R.U32.HI R31, RZ, 0x10, R21.reuse ;  /* 0x00000010ff1f7819 */ /* 0x100fe20000011615 */
[----:B------:R-:W-:Y:S01]  /*6a00*/  VIADD R11, R8, 0xbb67ae85 ;  /* 0xbb67ae85080b7836 */ /* 0x000fe20000000000 */
[----:B------:R-:W-:-:S02]  /*6a10*/  SHF.R.U32.HI R33, RZ, 0x8, R21 ;  /* 0x00000008ff217819 */ /* 0x000fc40000011615 */
[--C-:B------:R-:W-:Y:S01]  /*6a20*/  SHF.R.U32.HI R17, RZ, 0x18, R19.reuse ;  /* 0x00000018ff117819 */ /* 0x100fe20000011613 */
[----:B------:R-:W-:Y:S01]  /*6a30*/  STG.E.U8 desc[UR4][R2.64+0x1d], R31 ;  /* 0x00001d1f02007986 */ /* 0x000fe2000c101104 */
[--C-:B------:R-:W-:Y:S02]  /*6a40*/  SHF.R.U32.HI R21, RZ, 0x10, R19.reuse ;  /* 0x00000010ff157819 */ /* 0x100fe40000011613 */
[----:B--2---:R-:W-:Y:S01]  /*6a50*/  SHF.R.U32.HI R25, RZ, 0x8, R19 ;  /* 0x00000008ff197819 */ /* 0x004fe20000011613 */
[----:B------:R2:W-:Y:S01]  /*6a60*/  STG.E.U8 desc[UR4][R2.64+0x8], R17 ;  /* 0x0000081102007986 */ /* 0x0005e2000c101104 */
[--C-:B---3--:R-:W-:Y:S02]  /*6a70*/  SHF.R.U32.HI R27, RZ, 0x18, R13.reuse ;  /* 0x00000018ff1b7819 */ /* 0x108fe4000001160d */
[--C-:B0-----:R-:W-:Y:S01]  /*6a80*/  SHF.R.U32.HI R19, RZ, 0x10, R13.reuse ;  /* 0x00000010ff137819 */ /* 0x101fe2000001160d */
[----:B------:R0:W-:Y:S01]  /*6a90*/  STG.E.U8 desc[UR4][R2.64+0x9], R21 ;  /* 0x0000091502007986 */ /* 0x0001e2000c101104 */
[----:B-1----:R-:W-:-:S02]  /*6aa0*/  SHF.R.U32.HI R29, RZ, 0x8, R13 ;  /* 0x00000008ff1d7819 */ /* 0x002fc4000001160d */
[C-C-:B------:R-:W-:Y:S01]  /*6ab0*/  SHF.L.W.U32.HI R13, R8.reuse, 0x1e, R8.reuse ;  /* 0x0000001e080d7819 */ /* 0x140fe20000010e08 */
[----:B------:R1:W-:Y:S01]  /*6ac0*/  STG.E.U8 desc[UR4][R2.64+0xa], R25 ;  /* 0x00000a1902007986 */ /* 0x0003e2000c101104 */
[C-C-:B------:R-:W-:Y:S02]  /*6ad0*/  SHF.L.W.U32.HI R14, R8.reuse, 0x13, R8.reuse ;  /* 0x00000013080e7819 */ /* 0x140fe40000010e08 */
[--C-:B------:R-:W-:Y:S01]  /*6ae0*/  SHF.L.W.U32.HI R15, R8, 0xa, R8.reuse ;  /* 0x0000000a080f7819 */ /* 0x100fe20000010e08 */
[----:B------:R3:W-:Y:S01]  /*6af0*/  STG.E.U8 desc[UR4][R2.64+0x19], R19 ;  /* 0x0000191302007986 */ /* 0x0007e2000c101104 */
[----:B------:R-:W-:Y:S02]  /*6b00*/  IADD3 R6, PT, PT, R6, R12, R5 ;  /* 0x0000000c06067210 */ /* 0x000fe40007ffe005 */
[----:B------:R-:W-:Y:S01]  /*6b10*/  LOP3.LUT R0, R9, R0, R8, 0xe8, !PT ;  /* 0x0000000009007212 */ /* 0x000fe200078ee808 */
[----:B------:R-:W-:Y:S01]  /*6b20*/  VIADD R9, R4, 0x9b05688c ;  /* 0x9b05688c04097836 */ /* 0x000fe20000000000 */
[----:B------:R-:W-:Y:S01]  /*6b30*/  LOP3.LUT R13, R15, R13, R14, 0x96, !PT ;  /* 0x0000000d0f0d7212 */ /* 0x000fe200078e960e */
[----:B------:R-:W-:Y:S01]  /*6b40*/  STG.E.U8 desc[UR4][R2.64+0x7], R11 ;  /* 0x0000070b02007986 */ /* 0x000fe2000c101104 */
[----:B------:R-:W-:-:S02]  /*6b50*/  IADD3 R6, PT, PT, R23, UR11, R6 ;  /* 0x0000000b17067c10 */ /* 0x000fc4000fffe006 */
[--C-:B------:R-:W-:Y:S01]  /*6b60*/  SHF.R.U32.HI R5, RZ, 0x18, R11.reuse ;  /* 0x00000018ff057819 */ /* 0x100fe2000001160b */
[----:B------:R-:W-:Y:S01]  /*6b70*/  STG.E.U8 desc[UR4][R2.64+0x17], R9 ;  /* 0x0000170902007986 */ /* 0x000fe2000c101104 */
[C---:B------:R-:W-:Y:S02]  /*6b80*/  IADD3 R0, PT, PT, R6.reuse, R13, R0 ;  /* 0x0000000d06007210 */ /* 0x040fe40007ffe000 */
[--C-:B------:R-:W-:Y:S01]  /*6b90*/  SHF.R.U32.HI R15, RZ, 0x10, R11.reuse ;  /* 0x00000010ff0f7819 */ /* 0x100fe2000001160b */
[----:B------:R4:W-:Y:S01]  /*6ba0*/  STG.E.U8 desc[UR4][R2.64+0x4], R5 ;  /* 0x0000040502007986 */ /* 0x0009e2000c101104 */
[----:B--2---:R-:W-:Y:S02]  /*6bb0*/  SHF.R.U32.HI R17, RZ, 0x8, R11 ;  /* 0x00000008ff117819 */ /* 0x004fe4000001160b */
[----:B------:R-:W-:Y:S01]  /*6bc0*/  IADD3 R7, PT, PT, R6, 0x510e527f, R7 ;  /* 0x510e527f06077810 */ /* 0x000fe20007ffe007 */
[----:B------:R2:W-:Y:S01]  /*6bd0*/  STG.E.U8 desc[UR4][R2.64+0x5], R15 ;  /* 0x0000050f02007986 */ /* 0x0005e2000c101104 */
[----:B0-----:R-:W-:-:S02]  /*6be0*/  SHF.R.U32.HI R21, RZ, 0x18, R9 ;  /* 0x00000018ff157819 */ /* 0x001fc40000011609 */
[--C-:B------:R-:W-:Y:S01]  /*6bf0*/  SHF.R.U32.HI R23, RZ, 0x10, R9.reuse ;  /* 0x00000010ff177819 */ /* 0x100fe20000011609 */
[----:B------:R0:W-:Y:S01]  /*6c00*/  STG.E.U8 desc[UR4][R2.64+0x6], R17 ;  /* 0x0000061102007986 */ /* 0x0001e2000c101104 */
[----:B-1----:R-:W-:Y:S02]  /*6c10*/  SHF.R.U32.HI R25, RZ, 0x8, R9 ;  /* 0x00000008ff197819 */ /* 0x002fe40000011609 */
[--C-:B---3--:R-:W-:Y:S01]  /*6c20*/  SHF.R.U32.HI R19, RZ, 0x18, R7.reuse ;  /* 0x00000018ff137819 */ /* 0x108fe20000011607 */
[----:B----4-:R-:W-:Y:S01]  /*6c30*/  VIADD R5, R0, 0x6a09e667 ;  /* 0x6a09e66700057836 */ /* 0x010fe20000000000 */
[----:B------:R-:W-:Y:S01]  /*6c40*/  STG.E.U8 desc[UR4][R2.64+0x1e], R33 ;  /* 0x00001e2102007986 */ /* 0x000fe2000c101104 */
[----:B--2---:R-:W-:-:S03]  /*6c50*/  SHF.R.U32.HI R15, RZ, 0x10, R7 ;  /* 0x00000010ff0f7819 */ /* 0x004fc60000011607 */
[----:B------:R-:W-:Y:S01]  /*6c60*/  STG.E.U8 desc[UR4][R2.64+0x18], R27 ;  /* 0x0000181b02007986 */ /* 0x000fe2000c101104 */
[----:B------:R-:W-:Y:S02]  /*6c70*/  SHF.R.U32.HI R9, RZ, 0x18, R5 ;  /* 0x00000018ff097819 */ /* 0x000fe40000011605 */
[----:B0-----:R-:W-:Y:S01]  /*6c80*/  SHF.R.U32.HI R17, RZ, 0x8, R7 ;  /* 0x00000008ff117819 */ /* 0x001fe20000011607 */
[----:B------:R-:W-:Y:S01]  /*6c90*/  STG.E.U8 desc[UR4][R2.64+0x1a], R29 ;  /* 0x00001a1d02007986 */ /* 0x000fe2000c101104 */
[--C-:B------:R-:W-:Y:S02]  /*6ca0*/  SHF.R.U32.HI R11, RZ, 0x10, R5.reuse ;  /* 0x00000010ff0b7819 */ /* 0x100fe40000011605 */
[----:B------:R-:W-:Y:S01]  /*6cb0*/  SHF.R.U32.HI R13, RZ, 0x8, R5 ;  /* 0x00000008ff0d7819 */ /* 0x000fe20000011605 */
        /* <DEDUP_REMOVED lines=12> */
.L_x_227:
        /* <DEDUP_REMOVED lines=16> */
.L_x_232:


//--------------------- .nv.global.init           --------------------------
	.section	.nv.global.init,"aw",@progbits
.nv.global.init:
	.type		$str$1,@object
	.size		$str$1,(.L_5 - $str$1)
$str$1:
        /*0000*/ 	.byte	0x5b, 0x46, 0x4f, 0x55, 0x4e, 0x44, 0x5d, 0x20, 0x4d, 0x6e, 0x65, 0x6d, 0x6f, 0x6e, 0x69, 0x63
        /*0010*/ 	.byte	0x3a, 0x20, 0x25, 0x73, 0x0a, 0x00
.L_5:


//--------------------- .nv.shared.reserved.0     --------------------------
	.section	.nv.shared.reserved.0,"aw",@nobits
	.weak		__nv_reservedSMEM_offset_0_alias
	.size		__nv_reservedSMEM_offset_0_alias, 0, 64
	.other		__nv_reservedSMEM_offset_0_alias,@"STO_CUDA_RESERVED_SHARED STV_DEFAULT"
__nv_reservedSMEM_offset_0_alias:
	.zero		0
	.zero		64


//--------------------- .nv.constant0.search_seeds --------------------------
	.section	.nv.constant0.search_seeds,"a",@progbits
	.sectionflags	@""
	.align	4
.nv.constant0.search_seeds:
	.zero		968


//--------------------- .nv.constant0._Z24kernel_validate_mnemonicPiiiS_ --------------------------
	.section	.nv.constant0._Z24kernel_validate_mnemonicPiiiS_,"a",@progbits
	.sectionflags	@""
	.align	4
.nv.constant0._Z24kernel_validate_mnemonicPiiiS_:
	.zero		920


//--------------------- .nv.constant0._Z22kernel_wordlist_lookupPciPi --------------------------
	.section	.nv.constant0._Z22kernel_wordlist_lookupPciPi,"a",@progbits
	.sectionflags	@""
	.align	4
.nv.constant0._Z22kernel_wordlist_lookupPciPi:
	.zero		920


//--------------------- .nv.constant0._Z16kernel_keccak256PKhiPhi --------------------------
	.section	.nv.constant0._Z16kernel_keccak256PKhiPhi,"a",@progbits
	.sectionflags	@""
	.align	4
.nv.constant0._Z16kernel_keccak256PKhiPhi:
	.zero		924


//--------------------- .nv.constant0._Z13kernel_sha256PKhiPhi --------------------------
	.section	.nv.constant0._Z13kernel_sha256PKhiPhi,"a",@progbits
	.sectionflags	@""
	.align	4
.nv.constant0._Z13kernel_sha256PKhiPhi:
	.zero		924


//--------------------- SYMBOLS --------------------------

	.type		.nv.reservedSmem.offset0,@object
	.size		.nv.reservedSmem.offset0,0x4
	.type		vprintf,@function
